def matmul_kernel(
    a_ptr,
    b_ptr,
    c_ptr,
    M,
    N,
    K,
    stride_am,
    stride_ak,
    stride_bk,
    stride_bn,
    stride_cm,
    stride_cn,
    BLOCK_M: tl.constexpr,
    BLOCK_N: tl.constexpr,
    BLOCK_K: tl.constexpr,
    GROUP_M: tl.constexpr,
):
    pid = tl.program_id(axis=0)
    num_pid_m = tl.cdiv(M, BLOCK_M)
    num_pid_n = tl.cdiv(N, BLOCK_N)
    num_pid_in_group = GROUP_M * num_pid_n
    group_id = pid // num_pid_in_group
    first_pid_m = group_id * GROUP_M
    group_size_m = min(num_pid_m - first_pid_m, GROUP_M)
    pid_m = first_pid_m + ((pid % num_pid_in_group) % group_size_m)
    pid_n = (pid % num_pid_in_group) // group_size_m

    offs_am = (pid_m * BLOCK_M + tl.arange(0, BLOCK_M)) % M
    offs_bn = (pid_n * BLOCK_N + tl.arange(0, BLOCK_N)) % N
    offs_k = tl.arange(0, BLOCK_K)
    a_ptrs = a_ptr + offs_am[:, None] * stride_am + offs_k[None, :] * stride_ak
    b_ptrs = b_ptr + offs_k[:, None] * stride_bk + offs_bn[None, :] * stride_bn

    acc = tl.zeros((BLOCK_M, BLOCK_N), dtype=tl.float32)
    for kk in range(0, tl.cdiv(K, BLOCK_K)):
        a = tl.load(a_ptrs, mask=offs_k[None, :] < K - kk * BLOCK_K, other=0.0)
        b = tl.load(b_ptrs, mask=offs_k[:, None] < K - kk * BLOCK_K, other=0.0)
        acc = tl.dot(a, b, acc)
        a_ptrs += BLOCK_K * stride_ak
        b_ptrs += BLOCK_K * stride_bk

    c = acc.to(c_ptr.dtype.element_ty)
    offs_cm = pid_m * BLOCK_M + tl.arange(0, BLOCK_M)
    offs_cn = pid_n * BLOCK_N + tl.arange(0, BLOCK_N)
    c_ptrs = c_ptr + offs_cm[:, None] * stride_cm + offs_cn[None, :] * stride_cn
    mask = (offs_cm[:, None] < M) & (offs_cn[None, :] < N)
    tl.store(c_ptrs, c, mask=mask)

# config = {"BLOCK_K": 128, "BLOCK_M": 64, "BLOCK_N": 64, "GROUP_M": 8, "arch": "sm_90", "dtype": "bf16", "num_ctas": 1, "num_stages": 3, "num_warps": 2}
# arch = sm_90


// ===== COMPILED SASS (sm_90a) =====

	.target	sm_90a

	.elftype	@"ET_EXEC"


//--------------------- .note.nv.tkinfo           --------------------------
	.section	.note.nv.tkinfo,"",@"SHT_NOTE"
	.sectionflags	@"SHF_NOTE_NV_TKINFO"
	.tkinfo
        /*0018*/ 	.word	0x00000002
        /*0030*/ 	.string	""
        /*0030*/ 	.string	"ptxas"
        /*0030*/ 	.string	"Cuda compilation tools, release 13.0, V13.0.88"
        /*0030*/ 	.string	"Build cuda_13.0.r13.0/compiler.36424714_0"
        /*0030*/ 	.string	"-v  -suppress-debug-info  -lineinfo  -arch sm_90a "



//--------------------- .note.nv.cuinfo           --------------------------
	.section	.note.nv.cuinfo,"",@"SHT_NOTE"
	.sectionflags	@"SHF_NOTE_NV_CUINFO"
        /*0018*/ 	.short	0x0002
        /*001a*/ 	.short	0x005a
        /*001c*/ 	.short	0x0082
	.zero		2


//--------------------- .nv.info                  --------------------------
	.section	.nv.info,"",@"SHT_CUDA_INFO"
	.align	4


	//----- nvinfo : EIATTR_REGCOUNT
	.align		4
        /*0000*/ 	.byte	0x04, 0x2f
        /*0002*/ 	.short	(.L_1 - .L_0)
	.align		4
.L_0:
        /*0004*/ 	.word	index@(matmul_kernel)
        /*0008*/ 	.word	0x00000020


	//----- nvinfo : EIATTR_FRAME_SIZE
	.align		4
.L_1:
        /*000c*/ 	.byte	0x04, 0x11
        /*000e*/ 	.short	(.L_3 - .L_2)
	.align		4
.L_2:
        /*0010*/ 	.word	index@(matmul_kernel)
        /*0014*/ 	.word	0x000017b0


	//----- nvinfo : EIATTR_MIN_STACK_SIZE
	.align		4
.L_3:
        /*0018*/ 	.byte	0x04, 0x12
        /*001a*/ 	.short	(.L_5 - .L_4)
	.align		4
.L_4:
        /*001c*/ 	.word	index@(matmul_kernel)
        /*0020*/ 	.word	0x000017b0
.L_5:


//--------------------- .nv.compat                --------------------------
	.section	.nv.compat,"",@"SHT_CUDA_COMPAT_INFO"
	.align	4
        /*0000*/ 	.byte	0x02, 0x09, 0x01, 0x00, 0x02, 0x02, 0x01, 0x00, 0x02, 0x05, 0x05, 0x00, 0x03, 0x07, 0x01, 0x01
        /*0010*/ 	.byte	0x02, 0x03, 0x00, 0x00, 0x02, 0x06, 0x01, 0x00, 0x04, 0x0b, 0x08, 0x00, 0x00, 0x00, 0x00, 0x00
        /*0020*/ 	.byte	0x00, 0x00, 0x00, 0x00


//--------------------- .nv.info.matmul_kernel    --------------------------
	.section	.nv.info.matmul_kernel,"",@"SHT_CUDA_INFO"
	.sectionflags	@""
	.align	4


	//----- nvinfo : EIATTR_CUDA_API_VERSION
	.align		4
        /*0000*/ 	.byte	0x04, 0x37
        /*0002*/ 	.short	(.L_7 - .L_6)
.L_6:
        /*0004*/ 	.word	0x00000082


	//----- nvinfo : EIATTR_KPARAM_INFO
	.align		4
.L_7:
        /*0008*/ 	.byte	0x04, 0x17
        /*000a*/ 	.short	(.L_9 - .L_8)
.L_8:
        /*000c*/ 	.word	0x00000000
        /*0010*/ 	.short	0x000d
        /*0012*/ 	.short	0x0048
        /*0014*/ 	.byte	0x00, 0xf4, 0x21, 0x00


	//----- nvinfo : EIATTR_KPARAM_INFO
	.align		4
.L_9:
        /*0018*/ 	.byte	0x04, 0x17
        /*001a*/ 	.short	(.L_11 - .L_10)
.L_10:
        /*001c*/ 	.word	0x00000000
        /*0020*/ 	.short	0x000c
        /*0022*/ 	.short	0x0040
        /*0024*/ 	.byte	0x00, 0xf4, 0x21, 0x00


	//----- nvinfo : EIATTR_KPARAM_INFO
	.align		4
.L_11:
        /*0028*/ 	.byte	0x04, 0x17
        /*002a*/ 	.short	(.L_13 - .L_12)
.L_12:
        /*002c*/ 	.word	0x00000000
        /*0030*/ 	.short	0x000b
        /*0032*/ 	.short	0x0038
        /*0034*/ 	.byte	0x00, 0xf0, 0x11, 0x00


	//----- nvinfo : EIATTR_KPARAM_INFO
	.align		4
.L_13:
        /*0038*/ 	.byte	0x04, 0x17
        /*003a*/ 	.short	(.L_15 - .L_14)
.L_14:
        /*003c*/ 	.word	0x00000000
        /*0040*/ 	.short	0x000a
        /*0042*/ 	.short	0x0034
        /*0044*/ 	.byte	0x00, 0xf0, 0x11, 0x00


	//----- nvinfo : EIATTR_KPARAM_INFO
	.align		4
.L_15:
        /*0048*/ 	.byte	0x04, 0x17
        /*004a*/ 	.short	(.L_17 - .L_16)
.L_16:
        /*004c*/ 	.word	0x00000000
        /*0050*/ 	.short	0x0009
        /*0052*/ 	.short	0x0030
        /*0054*/ 	.byte	0x00, 0xf0, 0x11, 0x00


	//----- nvinfo : EIATTR_KPARAM_INFO
	.align		4
.L_17:
        /*0058*/ 	.byte	0x04, 0x17
        /*005a*/ 	.short	(.L_19 - .L_18)
.L_18:
        /*005c*/ 	.word	0x00000000
        /*0060*/ 	.short	0x0008
        /*0062*/ 	.short	0x002c
        /*0064*/ 	.byte	0x00, 0xf0, 0x11, 0x00


	//----- nvinfo : EIATTR_KPARAM_INFO
	.align		4
.L_19:
        /*0068*/ 	.byte	0x04, 0x17
        /*006a*/ 	.short	(.L_21 - .L_20)
.L_20:
        /*006c*/ 	.word	0x00000000
        /*0070*/ 	.short	0x0007
        /*0072*/ 	.short	0x0028
        /*0074*/ 	.byte	0x00, 0xf0, 0x11, 0x00


	//----- nvinfo : EIATTR_KPARAM_INFO
	.align		4
.L_21:
        /*0078*/ 	.byte	0x04, 0x17
        /*007a*/ 	.short	(.L_23 - .L_22)
.L_22:
        /*007c*/ 	.word	0x00000000
        /*0080*/ 	.short	0x0006
        /*0082*/ 	.short	0x0024
        /*0084*/ 	.byte	0x00, 0xf0, 0x11, 0x00


	//----- nvinfo : EIATTR_KPARAM_INFO
	.align		4
.L_23:
        /*0088*/ 	.byte	0x04, 0x17
        /*008a*/ 	.short	(.L_25 - .L_24)
.L_24:
        /*008c*/ 	.word	0x00000000
        /*0090*/ 	.short	0x0005
        /*0092*/ 	.short	0x0020
        /*0094*/ 	.byte	0x00, 0xf0, 0x11, 0x00


	//----- nvinfo : EIATTR_KPARAM_INFO
	.align		4
.L_25:
        /*0098*/ 	.byte	0x04, 0x17
        /*009a*/ 	.short	(.L_27 - .L_26)
.L_26:
        /*009c*/ 	.word	0x00000000
        /*00a0*/ 	.short	0x0004
        /*00a2*/ 	.short	0x001c
        /*00a4*/ 	.byte	0x00, 0xf0, 0x11, 0x00


	//----- nvinfo : EIATTR_KPARAM_INFO
	.align		4
.L_27:
        /*00a8*/ 	.byte	0x04, 0x17
        /*00aa*/ 	.short	(.L_29 - .L_28)
.L_28:
        /*00ac*/ 	.word	0x00000000
        /*00b0*/ 	.short	0x0003
        /*00b2*/ 	.short	0x0018
        /*00b4*/ 	.byte	0x00, 0xf0, 0x11, 0x00


	//----- nvinfo : EIATTR_KPARAM_INFO
	.align		4
.L_29:
        /*00b8*/ 	.byte	0x04, 0x17
        /*00ba*/ 	.short	(.L_31 - .L_30)
.L_30:
        /*00bc*/ 	.word	0x00000000
        /*00c0*/ 	.short	0x0002
        /*00c2*/ 	.short	0x0010
        /*00c4*/ 	.byte	0x00, 0xf4, 0x21, 0x00


	//----- nvinfo : EIATTR_KPARAM_INFO
	.align		4
.L_31:
        /*00c8*/ 	.byte	0x04, 0x17
        /*00ca*/ 	.short	(.L_33 - .L_32)
.L_32:
        /*00cc*/ 	.word	0x00000000
        /*00d0*/ 	.short	0x0001
        /*00d2*/ 	.short	0x0008
        /*00d4*/ 	.byte	0x00, 0xf4, 0x21, 0x00


	//----- nvinfo : EIATTR_KPARAM_INFO
	.align		4
.L_33:
        /*00d8*/ 	.byte	0x04, 0x17
        /*00da*/ 	.short	(.L_35 - .L_34)
.L_34:
        /*00dc*/ 	.word	0x00000000
        /*00e0*/ 	.short	0x0000
        /*00e2*/ 	.short	0x0000
        /*00e4*/ 	.byte	0x00, 0xf4, 0x21, 0x00


	//----- nvinfo : EIATTR_SPARSE_MMA_MASK
	.align		4
.L_35:
        /*00e8*/ 	.byte	0x03, 0x50
        /*00ea*/ 	.short	0x0000


	//----- nvinfo : EIATTR_MAXREG_COUNT
	.align		4
        /*00ec*/ 	.byte	0x03, 0x1b
        /*00ee*/ 	.short	0x00ff


	//----- nvinfo : EIATTR_NUM_BARRIERS
	.align		4
        /*00f0*/ 	.byte	0x02, 0x4c
        /*00f2*/ 	.byte	0x01
	.zero		1


	//----- nvinfo : EIATTR_ANNOTATIONS
	.align		4
        /*00f4*/ 	.byte	0x04, 0x55
        /*00f6*/ 	.short	(.L_37 - .L_36)


	//   ....[0]....
.L_36:
        /*00f8*/ 	.word	0x00000001
        /*00fc*/ 	.byte	0xf0, 0x00, 0x00, 0x00, 0x01, 0x00, 0x00, 0x00, 0x10, 0x01, 0x00, 0x00, 0x01, 0x00, 0x00, 0x00
        /* <DEDUP_REMOVED lines=2628> */
        /*a54c*/ 	.byte	0x60, 0x6d, 0x02, 0x00


	//----- nvinfo : EIATTR_MERCURY_ISA_VERSION
	.align		4
.L_37:
        /*a550*/ 	.byte	0x03, 0x5f
        /*a552*/ 	.short	0x0101


	//----- nvinfo : EIATTR_EXIT_INSTR_OFFSETS
	.align		4
        /*a554*/ 	.byte	0x04, 0x1c
        /*a556*/ 	.short	(.L_39 - .L_38)


	//   ....[0]....
.L_38:
        /*a558*/ 	.word	0x00027f80


	//   ....[1]....
        /*a55c*/ 	.word	0x00027fb0


	//----- nvinfo : EIATTR_REQNTID
	.align		4
.L_39:
        /*a560*/ 	.byte	0x04, 0x10
        /*a562*/ 	.short	(.L_41 - .L_40)
.L_40:
        /*a564*/ 	.word	0x00000040
        /*a568*/ 	.word	0x00000001
        /*a56c*/ 	.word	0x00000001


	//----- nvinfo : EIATTR_CBANK_PARAM_SIZE
	.align		4
.L_41:
        /*a570*/ 	.byte	0x03, 0x19
        /*a572*/ 	.short	0x0050


	//----- nvinfo : EIATTR_PARAM_CBANK
	.align		4
        /*a574*/ 	.byte	0x04, 0x0a
        /*a576*/ 	.short	(.L_43 - .L_42)
	.align		4
.L_42:
        /*a578*/ 	.word	index@(.nv.constant0.matmul_kernel)
        /*a57c*/ 	.short	0x0210
        /*a57e*/ 	.short	0x0050


	//----- nvinfo : EIATTR_SW_WAR
	.align		4
.L_43:
        /*a580*/ 	.byte	0x04, 0x36
        /*a582*/ 	.short	(.L_45 - .L_44)
.L_44:
        /*a584*/ 	.word	0x00000008
.L_45:


//--------------------- .nv.callgraph             --------------------------
	.section	.nv.callgraph,"",@"SHT_CUDA_CALLGRAPH"
	.align	4
	.sectionentsize	8
	.align		4
        /*0000*/ 	.word	0x00000000
	.align		4
        /*0004*/ 	.word	0xffffffff
	.align		4
        /*0008*/ 	.word	0x00000000
	.align		4
        /*000c*/ 	.word	0xfffffffe
	.align		4
        /*0010*/ 	.word	0x00000000
	.align		4
        /*0014*/ 	.word	0xfffffffd
	.align		4
        /*0018*/ 	.word	0x00000000
	.align		4
        /*001c*/ 	.word	0xfffffffc


//--------------------- .text.matmul_kernel       --------------------------
	.section	.text.matmul_kernel,"ax",@progbits
	.align	128
        .global         matmul_kernel
        .type           matmul_kernel,@function
        .size           matmul_kernel,(.L_x_3 - matmul_kernel)
        .other          matmul_kernel,@"STO_CUDA_ENTRY STV_DEFAULT"
matmul_kernel:
.text.matmul_kernel:
[----:B------:R-:W0:Y:S08]  /*0000*/  LDC R1, c[0x0][0x28] ;  /* 0x00000a00ff017b82 */ /* 0x000e300000000800 */
[----:B------:R-:W1:Y:S01]  /*0010*/  LDC.64 R2, c[0x0][0x228] ;  /* 0x00008a00ff027b82 */ /* 0x000e620000000a00 */
[----:B------:R-:W2:Y:S01]  /*0020*/  S2R R29, SR_TID.X ;  /* 0x00000000001d7919 */ /* 0x000ea20000002100 */
[----:B0-----:R-:W-:Y:S01]  /*0030*/  VIADD R1, R1, 0xffffe850 ;  /* 0xffffe85001017836 */ /* 0x001fe20000000000 */
[----:B------:R-:W-:Y:S01]  /*0040*/  UMOV UR4, 0x400 ;  /* 0x0000040000047882 */ /* 0x000fe20000000000 */
[----:B------:R-:W-:-:S02]  /*0050*/  CS2R R20, SRZ ;  /* 0x0000000000147805 */ /* 0x000fc4000001ff00 */
[----:B------:R-:W-:Y:S02]  /*0060*/  CS2R R22, SRZ ;  /* 0x0000000000167805 */ /* 0x000fe4000001ff00 */
[----:B------:R-:W-:Y:S02]  /*0070*/  CS2R R24, SRZ ;  /* 0x0000000000187805 */ /* 0x000fe4000001ff00 */
[----:B------:R-:W-:Y:S01]  /*0080*/  CS2R R26, SRZ ;  /* 0x00000000001a7805 */ /* 0x000fe2000001ff00 */
[----:B------:R-:W0:Y:S01]  /*0090*/  LDC R28, c[0x0][0x230] ;  /* 0x00008c00ff1c7b82 */ /* 0x000e220000000800 */
[----:B------:R-:W-:Y:S02]  /*00a0*/  CS2R R14, SRZ ;  /* 0x00000000000e7805 */ /* 0x000fe4000001ff00 */
[----:B------:R-:W-:Y:S02]  /*00b0*/  CS2R R16, SRZ ;  /* 0x0000000000107805 */ /* 0x000fe4000001ff00 */
[----:B------:R-:W-:-:S03]  /*00c0*/  CS2R R18, SRZ ;  /* 0x0000000000127805 */ /* 0x000fc6000001ff00 */
[----:B------:R-:W3:Y:S01]  /*00d0*/  S2UR UR5, SR_CgaCtaId ;  /* 0x00000000000579c3 */ /* 0x000ee20000008800 */
[----:B-1----:R-:W-:Y:S01]  /*00e0*/  VIADD R0, R3, 0x3f ;  /* 0x0000003f03007836 */ /* 0x002fe20000000000 */
[----:B------:R-:W-:Y:S04]  /*00f0*/  STL [R1+0xb70], R3 ;  /* 0x000b700301007387 */ /* 0x000fe80000100800 */
[----:B------:R-:W-:Y:S01]  /*0100*/  SHF.R.S32.HI R5, RZ, 0x1f, R0 ;  /* 0x0000001fff057819 */ /* 0x000fe20000011400 */
[----:B------:R2:W-:Y:S01]  /*0110*/  STL [R1+0xb74], R2 ;  /* 0x000b740201007387 */ /* 0x0005e20000100800 */
[----:B0-----:R-:W-:Y:S02]  /*0120*/  VIADD R28, R28, 0x7f ;  /* 0x0000007f1c1c7836 */ /* 0x001fe40000000000 */
[----:B------:R-:W-:Y:S01]  /*0130*/  LEA.HI R5, R5, R0, RZ, 0x6 ;  /* 0x0000000005057211 */ /* 0x000fe200078f30ff */
[----:B------:R-:W-:Y:S03]  /*0140*/  STL [R1+0x10], RZ ;  /* 0x000010ff01007387 */ /* 0x000fe60000100800 */
[----:B------:R-:W-:Y:S01]  /*0150*/  SHF.R.S32.HI R0, RZ, 0x6, R5 ;  /* 0x00000006ff007819 */ /* 0x000fe20000011405 */
[----:B------:R-:W-:Y:S01]  /*0160*/  STL [R1+0x14], RZ ;  /* 0x000014ff01007387 */ /* 0x000fe20000100800 */
[----:B------:R-:W-:Y:S01]  /*0170*/  ULDC.64 UR6, c[0x0][0x208] ;  /* 0x0000820000067ab9 */ /* 0x000fe20000000a00 */
[----:B---3--:R-:W-:-:S02]  /*0180*/  ULEA UR4, UR5, UR4, 0x18 ;  /* 0x0000000405047291 */ /* 0x008fc4000f8ec03f */
[----:B------:R-:W-:Y:S01]  /*0190*/  IMAD.SHL.U32 R0, R0, 0x8, RZ ;  /* 0x0000000800007824 */ /* 0x000fe200078e00ff */
[----:B------:R-:W0:Y:S04]  /*01a0*/  S2R R5, SR_CTAID.X ;  /* 0x0000000000057919 */ /* 0x000e280000002500 */
[-C--:B------:R-:W-:Y:S01]  /*01b0*/  IABS R9, R0.reuse ;  /* 0x0000000000097213 */ /* 0x080fe20000000000 */
[----:B------:R-:W-:Y:S01]  /*01c0*/  STL [R1+0x18], RZ ;  /* 0x000018ff01007387 */ /* 0x000fe20000100800 */
[----:B------:R-:W-:Y:S02]  /*01d0*/  IABS R12, R0 ;  /* 0x00000000000c7213 */ /* 0x000fe40000000000 */
[----:B------:R-:W1:Y:S01]  /*01e0*/  I2F.RP R4, R9 ;  /* 0x0000000900047306 */ /* 0x000e620000209400 */
[----:B------:R-:W-:Y:S04]  /*01f0*/  STL [R1+0x1c], RZ ;  /* 0x00001cff01007387 */ /* 0x000fe80000100800 */
[----:B------:R-:W-:Y:S04]  /*0200*/  STL [R1], RZ ;  /* 0x000000ff01007387 */ /* 0x000fe80000100800 */
[----:B------:R-:W-:Y:S04]  /*0210*/  STL [R1+0x4], RZ ;  /* 0x000004ff01007387 */ /* 0x000fe80000100800 */
[----:B------:R-:W-:Y:S01]  /*0220*/  STL [R1+0x8], RZ ;  /* 0x000008ff01007387 */ /* 0x000fe20000100800 */
[----:B-1----:R-:W1:Y:S03]  /*0230*/  MUFU.RCP R4, R4 ;  /* 0x0000000400047308 */ /* 0x002e660000001000 */
[----:B------:R-:W-:Y:S01]  /*0240*/  STL [R1+0xc], RZ ;  /* 0x00000cff01007387 */ /* 0x000fe20000100800 */
[----:B0-----:R-:W-:Y:S01]  /*0250*/  IABS R10, R5 ;  /* 0x00000005000a7213 */ /* 0x001fe20000000000 */
[----:B-1----:R-:W-:-:S02]  /*0260*/  VIADD R6, R4, 0xffffffe ;  /* 0x0ffffffe04067836 */ /* 0x002fc40000000000 */
[----:B------:R-:W-:Y:S02]  /*0270*/  IMAD.MOV R4, RZ, RZ, -R12 ;  /* 0x000000ffff047224 */ /* 0x000fe400078e0a0c */
[----:B------:R0:W1:Y:S02]  /*0280*/  F2I.FTZ.U32.TRUNC.NTZ R7, R6 ;  /* 0x0000000600077305 */ /* 0x000064000021f000 */
[----:B0-----:R-:W-:Y:S02]  /*0290*/  IMAD.MOV.U32 R6, RZ, RZ, RZ ;  /* 0x000000ffff067224 */ /* 0x001fe400078e00ff */
[----:B-1----:R-:W-:-:S04]  /*02a0*/  IMAD.MOV R8, RZ, RZ, -R7 ;  /* 0x000000ffff087224 */ /* 0x002fc800078e0a07 */
[----:B------:R-:W-:Y:S02]  /*02b0*/  IMAD R11, R8, R9, RZ ;  /* 0x00000009080b7224 */ /* 0x000fe400078e02ff */
[----:B------:R-:W-:Y:S02]  /*02c0*/  IMAD.MOV.U32 R8, RZ, RZ, R10 ;  /* 0x000000ffff087224 */ /* 0x000fe400078e000a */
[----:B------:R-:W-:-:S06]  /*02d0*/  IMAD.HI.U32 R7, R7, R11, R6 ;  /* 0x0000000b07077227 */ /* 0x000fcc00078e0006 */
[----:B------:R-:W-:-:S04]  /*02e0*/  IMAD.HI.U32 R7, R7, R8, RZ ;  /* 0x0000000807077227 */ /* 0x000fc800078e00ff */
[----:B------:R-:W-:-:S05]  /*02f0*/  IMAD R4, R7, R4, R8 ;  /* 0x0000000407047224 */ /* 0x000fca00078e0208 */
[----:B------:R-:W-:-:S13]  /*0300*/  ISETP.GT.U32.AND P1, PT, R9, R4, PT ;  /* 0x000000040900720c */ /* 0x000fda0003f24070 */
[----:B------:R-:W-:Y:S02]  /*0310*/  @!P1 IMAD.IADD R4, R4, 0x1, -R9 ;  /* 0x0000000104049824 */ /* 0x000fe400078e0a09 */
[----:B------:R-:W-:Y:S01]  /*0320*/  @!P1 VIADD R7, R7, 0x1 ;  /* 0x0000000107079836 */ /* 0x000fe20000000000 */
[----:B------:R-:W-:Y:S02]  /*0330*/  ISETP.NE.AND P1, PT, R0, RZ, PT ;  /* 0x000000ff0000720c */ /* 0x000fe40003f25270 */
[----:B------:R-:W-:Y:S02]  /*0340*/  ISETP.GE.U32.AND P0, PT, R4, R9, PT ;  /* 0x000000090400720c */ /* 0x000fe40003f06070 */
[----:B------:R-:W-:-:S04]  /*0350*/  LOP3.LUT R4, R5, R0, RZ, 0x3c, !PT ;  /* 0x0000000005047212 */ /* 0x000fc800078e3cff */
[----:B------:R-:W-:Y:S01]  /*0360*/  ISETP.GE.AND P2, PT, R4, RZ, PT ;  /* 0x000000ff0400720c */ /* 0x000fe20003f46270 */
[----:B------:R-:W-:Y:S01]  /*0370*/  VIADD R4, R2, 0x3f ;  /* 0x0000003f02047836 */ /* 0x000fe20000000000 */
[----:B--2---:R-:W-:-:S05]  /*0380*/  LOP3.LUT R2, R29, 0x3f, RZ, 0xc0, !PT ;  /* 0x0000003f1d027812 */ /* 0x004fca00078ec0ff */
[----:B------:R-:W-:-:S04]  /*0390*/  @P0 VIADD R7, R7, 0x1 ;  /* 0x0000000107070836 */ /* 0x000fc80000000000 */
[----:B------:R-:W-:Y:S01]  /*03a0*/  IMAD.MOV.U32 R6, RZ, RZ, R7 ;  /* 0x000000ffff067224 */ /* 0x000fe200078e0007 */
[----:B------:R-:W-:-:S03]  /*03b0*/  SHF.R.S32.HI R7, RZ, 0x1f, R4 ;  /* 0x0000001fff077819 */ /* 0x000fc60000011404 */
[----:B------:R-:W-:Y:S01]  /*03c0*/  @!P2 IMAD.MOV R6, RZ, RZ, -R6 ;  /* 0x000000ffff06a224 */ /* 0x000fe200078e0a06 */
[----:B------:R-:W-:Y:S02]  /*03d0*/  @!P1 LOP3.LUT R6, RZ, R0, RZ, 0x33, !PT ;  /* 0x00000000ff069212 */ /* 0x000fe400078e33ff */
[----:B------:R-:W-:-:S03]  /*03e0*/  LEA.HI R7, R7, R4, RZ, 0x6 ;  /* 0x0000000407077211 */ /* 0x000fc600078f30ff */
[----:B------:R-:W-:Y:S02]  /*03f0*/  IMAD.SHL.U32 R4, R6, 0x8, RZ ;  /* 0x0000000806047824 */ /* 0x000fe400078e00ff */
[----:B------:R-:W-:-:S03]  /*0400*/  IMAD.MOV R6, RZ, RZ, -R6 ;  /* 0x000000ffff067224 */ /* 0x000fc600078e0a06 */
[----:B------:R-:W-:Y:S01]  /*0410*/  LEA.HI.SX32 R7, R7, -R4, 0x1a ;  /* 0x8000000407077211 */ /* 0x000fe200078fd2ff */
[----:B------:R-:W-:Y:S02]  /*0420*/  IMAD R13, R0, R6, R5 ;  /* 0x00000006000d7224 */ /* 0x000fe400078e0205 */
[----:B------:R-:W-:Y:S01]  /*0430*/  IMAD.MOV.U32 R6, RZ, RZ, RZ ;  /* 0x000000ffff067224 */ /* 0x000fe200078e00ff */
[----:B------:R-:W-:-:S04]  /*0440*/  VIMNMX R8, R7, 0x8, PT ;  /* 0x0000000807087848 */ /* 0x000fc80003fe0100 */
[-C--:B------:R-:W-:Y:S02]  /*0450*/  IABS R10, R8.reuse ;  /* 0x00000008000a7213 */ /* 0x080fe40000000000 */
[----:B------:R-:W-:Y:S02]  /*0460*/  IABS R0, R8 ;  /* 0x0000000800007213 */ /* 0x000fe40000000000 */
[----:B------:R-:W0:Y:S08]  /*0470*/  I2F.RP R9, R10 ;  /* 0x0000000a00097306 */ /* 0x000e300000209400 */
[----:B0-----:R-:W0:Y:S02]  /*0480*/  MUFU.RCP R9, R9 ;  /* 0x0000000900097308 */ /* 0x001e240000001000 */
[----:B0-----:R-:W-:-:S06]  /*0490*/  VIADD R7, R9, 0xffffffe ;  /* 0x0ffffffe09077836 */ /* 0x001fcc0000000000 */
[----:B------:R-:W0:Y:S02]  /*04a0*/  F2I.FTZ.U32.TRUNC.NTZ R7, R7 ;  /* 0x0000000700077305 */ /* 0x000e24000021f000 */
[----:B0-----:R-:W-:-:S04]  /*04b0*/  IMAD.MOV R11, RZ, RZ, -R7 ;  /* 0x000000ffff0b7224 */ /* 0x001fc800078e0a07 */
[----:B------:R-:W-:Y:S01]  /*04c0*/  IMAD.MOV.U32 R5, RZ, RZ, R11 ;  /* 0x000000ffff057224 */ /* 0x000fe200078e000b */
[----:B------:R-:W-:-:S03]  /*04d0*/  IABS R11, R13 ;  /* 0x0000000d000b7213 */ /* 0x000fc60000000000 */
[----:B------:R-:W-:-:S04]  /*04e0*/  IMAD R5, R5, R10, RZ ;  /* 0x0000000a05057224 */ /* 0x000fc800078e02ff */
[----:B------:R-:W-:-:S04]  /*04f0*/  IMAD.HI.U32 R6, R7, R5, R6 ;  /* 0x0000000507067227 */ /* 0x000fc800078e0006 */
[----:B------:R-:W-:Y:S02]  /*0500*/  IMAD.MOV R5, RZ, RZ, -R0 ;  /* 0x000000ffff057224 */ /* 0x000fe400078e0a00 */
[----:B------:R-:W-:Y:S01]  /*0510*/  IMAD.HI.U32 R0, R6, R11, RZ ;  /* 0x0000000b06007227 */ /* 0x000fe200078e00ff */
[----:B------:R-:W-:-:S03]  /*0520*/  CS2R R6, SRZ ;  /* 0x0000000000067805 */ /* 0x000fc6000001ff00 */
[----:B------:R-:W-:-:S05]  /*0530*/  IMAD R5, R0, R5, R11 ;  /* 0x0000000500057224 */ /* 0x000fca00078e020b */
[----:B------:R-:W-:-:S13]  /*0540*/  ISETP.GT.U32.AND P1, PT, R10, R5, PT ;  /* 0x000000050a00720c */ /* 0x000fda0003f24070 */
[----:B------:R-:W-:Y:S02]  /*0550*/  @!P1 IMAD.IADD R5, R5, 0x1, -R10 ;  /* 0x0000000105059824 */ /* 0x000fe400078e0a0a */
[----:B------:R-:W-:Y:S01]  /*0560*/  @!P1 VIADD R0, R0, 0x1 ;  /* 0x0000000100009836 */ /* 0x000fe20000000000 */
[----:B------:R-:W-:Y:S02]  /*0570*/  ISETP.NE.AND P1, PT, R8, RZ, PT ;  /* 0x000000ff0800720c */ /* 0x000fe40003f25270 */
[----:B------:R-:W-:Y:S02]  /*0580*/  ISETP.GE.U32.AND P0, PT, R5, R10, PT ;  /* 0x0000000a0500720c */ /* 0x000fe40003f06070 */
[----:B------:R-:W-:Y:S02]  /*0590*/  CS2R R10, SRZ ;  /* 0x00000000000a7805 */ /* 0x000fe4000001ff00 */
[----:B------:R-:W-:-:S04]  /*05a0*/  LOP3.LUT R5, R13, R8, RZ, 0x3c, !PT ;  /* 0x000000080d057212 */ /* 0x000fc800078e3cff */
[----:B------:R-:W-:-:S05]  /*05b0*/  ISETP.GE.AND P2, PT, R5, RZ, PT ;  /* 0x000000ff0500720c */ /* 0x000fca0003f46270 */
[----:B------:R-:W-:Y:S01]  /*05c0*/  @P0 VIADD R0, R0, 0x1 ;  /* 0x0000000100000836 */ /* 0x000fe20000000000 */
[----:B------:R-:W-:-:S07]  /*05d0*/  ISETP.GE.AND P0, PT, R28, 0x80, PT ;  /* 0x000000801c00780c */ /* 0x000fce0003f06270 */
[----:B------:R-:W-:Y:S01]  /*05e0*/  @!P2 IMAD.MOV R0, RZ, RZ, -R0 ;  /* 0x000000ffff00a224 */ /* 0x000fe200078e0a00 */
[----:B------:R-:W-:-:S05]  /*05f0*/  @!P1 LOP3.LUT R0, RZ, R8, RZ, 0x33, !PT ;  /* 0x00000008ff009212 */ /* 0x000fca00078e33ff */
[----:B------:R-:W-:Y:S02]  /*0600*/  IMAD.MOV R5, RZ, RZ, -R0 ;  /* 0x000000ffff057224 */ /* 0x000fe400078e0a00 */
[----:B------:R-:W-:Y:S02]  /*0610*/  IMAD.SHL.U32 R0, R0, 0x40, RZ ;  /* 0x0000004000007824 */ /* 0x000fe400078e00ff */
[----:B------:R-:W-:Y:S01]  /*0620*/  IMAD R5, R8, R5, R13 ;  /* 0x0000000508057224 */ /* 0x000fe200078e020d */
[----:B------:R-:W-:Y:S01]  /*0630*/  CS2R R8, SRZ ;  /* 0x0000000000087805 */ /* 0x000fe2000001ff00 */
[C---:B------:R-:W-:Y:S01]  /*0640*/  VIADD R29, R0.reuse, 0x1 ;  /* 0x00000001001d7836 */ /* 0x040fe20000000000 */
[----:B------:R-:W-:Y:S01]  /*0650*/  STL [R1+0x2c8], R0 ;  /* 0x0002c80001007387 */ /* 0x000fe20000100800 */
[----:B------:R-:W-:Y:S01]  /*0660*/  VIADD R28, R0, 0x2 ;  /* 0x00000002001c7836 */ /* 0x000fe20000000000 */
[----:B------:R-:W-:Y:S01]  /*0670*/  CS2R R12, SRZ ;  /* 0x00000000000c7805 */ /* 0x000fe2000001ff00 */
[----:B------:R-:W-:Y:S01]  /*0680*/  IMAD.IADD R3, R4, 0x1, R5 ;  /* 0x0000000104037824 */ /* 0x000fe200078e0205 */
[----:B------:R0:W-:Y:S01]  /*0690*/  STL [R1+0x13c], R29 ;  /* 0x00013c1d01007387 */ /* 0x0001e20000100800 */
[----:B------:R-:W-:-:S02]  /*06a0*/  CS2R R4, SRZ ;  /* 0x0000000000047805 */ /* 0x000fc4000001ff00 */
[----:B------:R-:W-:Y:S01]  /*06b0*/  IMAD R3, R3, 0x40, R2 ;  /* 0x0000004003037824 */ /* 0x000fe200078e0202 */
[----:B------:R1:W-:Y:S01]  /*06c0*/  STL [R1+0x138], R28 ;  /* 0x0001381c01007387 */ /* 0x0003e20000100800 */
[C---:B0-----:R-:W-:Y:S02]  /*06d0*/  VIADD R29, R0.reuse, 0x3 ;  /* 0x00000003001d7836 */ /* 0x041fe40000000000 */
[----:B-1----:R-:W-:-:S03]  /*06e0*/  VIADD R28, R0, 0x4 ;  /* 0x00000004001c7836 */ /* 0x002fc60000000000 */
[----:B------:R0:W-:Y:S04]  /*06f0*/  STL [R1+0x134], R29 ;  /* 0x0001341d01007387 */ /* 0x0001e80000100800 */
        /* <DEDUP_REMOVED lines=112> */
[----:B------:R1:W-:Y:S04]  /*0e00*/  STL [R1+0x20], R28 ;  /* 0x0000201c01007387 */ /* 0x0003e80000100800 */
[----:B------:R2:W5:Y:S01]  /*0e10*/  LDL.LU R2, [R1+0xb74] ;  /* 0x000b740001027983 */ /* 0x0005620000300800 */
[----:B0-----:R-:W-:-:S03]  /*0e20*/  VIADD R29, R0, 0x3d ;  /* 0x0000003d001d7836 */ /* 0x001fc60000000000 */
[----:B------:R0:W-:Y:S01]  /*0e30*/  STL [R1+0xb6c], R3 ;  /* 0x000b6c0301007387 */ /* 0x0001e20000100800 */
[C---:B-1----:R-:W-:Y:S02]  /*0e40*/  VIADD R28, R0.reuse, 0x3e ;  /* 0x0000003e001c7836 */ /* 0x042fe40000000000 */
[----:B------:R-:W-:Y:S01]  /*0e50*/  VIADD R0, R0, 0x3f ;  /* 0x0000003f00007836 */ /* 0x000fe20000000000 */
[----:B0-----:R2:W5:Y:S01]  /*0e60*/  LDL.LU R3, [R1+0xb70] ;  /* 0x000b700001037983 */ /* 0x0015620000300800 */
[----:B------:R-:W-:Y:S05]  /*0e70*/  @!P0 BRA `(.L_x_0) ;  /* 0x00000250008c8947 */ /* 0x000fea0003800000 */
[----:B------:R-:W3:Y:S01]  /*0e80*/  LDL.LU R13, [R1+0x48] ;  /* 0x00004800010d7983 */ /* 0x000ee20000300800 */
[----:B-----5:R-:W-:Y:S01]  /*0e90*/  IABS R4, R3 ;  /* 0x0000000300047213 */ /* 0x020fe20000000000 */
[----:B------:R-:W-:Y:S01]  /*0ea0*/  IMAD.MOV.U32 R6, RZ, RZ, RZ ;  /* 0x000000ffff067224 */ /* 0x000fe200078e00ff */
[----:B------:R-:W-:Y:S01]  /*0eb0*/  ISETP.GE.AND P3, PT, R28, RZ, PT ;  /* 0x000000ff1c00720c */ /* 0x000fe20003f66270 */
[----:B------:R-:W4:Y:S01]  /*0ec0*/  LDL.LU R9, [R1+0x6c] ;  /* 0x00006c0001097983 */ /* 0x000f220000300800 */
[----:B------:R-:W-:Y:S01]  /*0ed0*/  ISETP.GE.AND P4, PT, R29, RZ, PT ;  /* 0x000000ff1d00720c */ /* 0x000fe20003f86270 */
[----:B------:R-:W-:Y:S01]  /*0ee0*/  ULDC.64 UR8, c[0x0][0x218] ;  /* 0x0000860000087ab9 */ /* 0x000fe20000000a00 */
[----:B------:R-:W-:Y:S01]  /*0ef0*/  ISETP.GE.AND P1, PT, R0, RZ, PT ;  /* 0x000000ff0000720c */ /* 0x000fe20003f26270 */
[----:B------:R-:W2:Y:S01]  /*0f00*/  LDL.LU R10, [R1+0x40] ;  /* 0x00004000010a7983 */ /* 0x000ea20000300800 */
[----:B------:R-:W-:-:S03]  /*0f10*/  ULDC UR5, c[0x0][0x240] ;  /* 0x0000900000057ab9 */ /* 0x000fc60000000800 */
[----:B------:R-:W3:Y:S04]  /*0f20*/  LDL.LU R19, [R1+0x74] ;  /* 0x0000740001137983 */ /* 0x000ee80000300800 */
[----:B------:R-:W3:Y:S04]  /*0f30*/  LDL.LU R11, [R1+0x58] ;  /* 0x00005800010b7983 */ /* 0x000ee80000300800 */
[----:B------:R-:W3:Y:S04]  /*0f40*/  LDL.LU R14, [R1+0x60] ;  /* 0x00006000010e7983 */ /* 0x000ee80000300800 */
[----:B------:R-:W3:Y:S04]  /*0f50*/  LDL.LU R15, [R1+0x80] ;  /* 0x00008000010f7983 */ /* 0x000ee80000300800 */
[----:B------:R-:W3:Y:S04]  /*0f60*/  LDL.LU R18, [R1+0x68] ;  /* 0x0000680001127983 */ /* 0x000ee80000300800 */
[----:B------:R-:W3:Y:S04]  /*0f70*/  LDL.LU R17, [R1+0x64] ;  /* 0x0000640001117983 */ /* 0x000ee80000300800 */
[----:B------:R-:W3:Y:S04]  /*0f80*/  LDL.LU R12, [R1+0x70] ;  /* 0x00007000010c7983 */ /* 0x000ee80000300800 */
[----:B------:R-:W3:Y:S04]  /*0f90*/  LDL.LU R16, [R1+0x7c] ;  /* 0x00007c0001107983 */ /* 0x000ee80000300800 */
[----:B------:R-:W3:Y:S04]  /*0fa0*/  LDL R23, [R1+0xb6c] ;  /* 0x000b6c0001177983 */ /* 0x000ee80000100800 */
[----:B------:R-:W3:Y:S01]  /*0fb0*/  LDL R22, [R1+0x20] ;  /* 0x0000200001167983 */ /* 0x000ee20000100800 */
[----:B------:R-:W0:Y:S03]  /*0fc0*/  I2F.RP R8, R4 ;  /* 0x0000000400087306 */ /* 0x000e260000209400 */
[----:B------:R-:W3:Y:S04]  /*0fd0*/  LDL.LU R20, [R1+0x2c] ;  /* 0x00002c0001147983 */ /* 0x000ee80000300800 */
[----:B------:R-:W3:Y:S01]  /*0fe0*/  LDL.LU R21, [R1+0x30] ;  /* 0x0000300001157983 */ /* 0x000ee20000300800 */
[----:B0-----:R-:W0:Y:S02]  /*0ff0*/  MUFU.RCP R8, R8 ;  /* 0x0000000800087308 */ /* 0x001e240000001000 */
[----:B0-----:R-:W-:Y:S01]  /*1000*/  VIADD R8, R8, 0xffffffe ;  /* 0x0ffffffe08087836 */ /* 0x001fe20000000000 */
[----:B------:R0:W-:Y:S04]  /*1010*/  STL [R1+0xd14], R3 ;  /* 0x000d140301007387 */ /* 0x0001e80000100800 */
[----:B0-----:R-:W3:Y:S01]  /*1020*/  LDL.LU R3, [R1+0x28] ;  /* 0x0000280001037983 */ /* 0x001ee20000300800 */
[----:B----4-:R-:W-:-:S02]  /*1030*/  IMAD.MOV.U32 R24, RZ, RZ, R9 ;  /* 0x000000ffff187224 */ /* 0x010fc400078e0009 */
[----:B--2---:R-:W-:Y:S01]  /*1040*/  IMAD.MOV.U32 R26, RZ, RZ, R10 ;  /* 0x000000ffff1a7224 */ /* 0x004fe200078e000a */
[----:B------:R-:W-:-:S04]  /*1050*/  IABS R10, R2 ;  /* 0x00000002000a7213 */ /* 0x000fc80000000000 */
[----:B------:R-:W0:Y:S01]  /*1060*/  I2F.RP R5, R10 ;  /* 0x0000000a00057306 */ /* 0x000e220000209400 */
[----:B---3--:R-:W-:-:S07]  /*1070*/  IMAD.MOV.U32 R27, RZ, RZ, R11 ;  /* 0x000000ffff1b7224 */ /* 0x008fce00078e000b */
[----:B0-----:R-:W0:Y:S01]  /*1080*/  MUFU.RCP R5, R5 ;  /* 0x0000000500057308 */ /* 0x001e220000001000 */
[----:B------:R-:W-:Y:S02]  /*1090*/  IMAD.MOV.U32 R25, RZ, RZ, R12 ;  /* 0x000000ffff197224 */ /* 0x000fe400078e000c */
[----:B0-----:R-:W-:-:S05]  /*10a0*/  VIADD R5, R5, 0xffffffe ;  /* 0x0ffffffe05057836 */ /* 0x001fca0000000000 */
[----:B------:R-:W0:Y:S08]  /*10b0*/  F2I.FTZ.U32.TRUNC.NTZ R7, R5 ;  /* 0x0000000500077305 */ /* 0x000e30000021f000 */
[----:B------:R1:W2:Y:S01]  /*10c0*/  F2I.FTZ.U32.TRUNC.NTZ R9, R8 ;  /* 0x0000000800097305 */ /* 0x0002a2000021f000 */
[----:B0-----:R-:W-:-:S04]  /*10d0*/  IMAD.MOV R5, RZ, RZ, -R7 ;  /* 0x000000ffff057224 */ /* 0x001fc800078e0a07 */
[----:B------:R-:W-:Y:S01]  /*10e0*/  IMAD R5, R5, R10, RZ ;  /* 0x0000000a05057224 */ /* 0x000fe200078e02ff */
[----:B-1----:R-:W-:-:S03]  /*10f0*/  IABS R8, R23 ;  /* 0x0000001700087213 */ /* 0x002fc60000000000 */
[----:B------:R-:W-:-:S06]  /*1100*/  IMAD.HI.U32 R5, R7, R5, R6 ;  /* 0x0000000507057227 */ /* 0x000fcc00078e0006 */
[----:B------:R-:W-:-:S04]  /*1110*/  IMAD.HI.U32 R6, R5, R8, RZ ;  /* 0x0000000805067227 */ /* 0x000fc800078e00ff */
[----:B------:R-:W-:Y:S02]  /*1120*/  IMAD.MOV R6, RZ, RZ, -R6 ;  /* 0x000000ffff067224 */ /* 0x000fe400078e0a06 */
[----:B--2---:R-:W-:Y:S02]  /*1130*/  IMAD.MOV R5, RZ, RZ, -R9 ;  /* 0x000000ffff057224 */ /* 0x004fe400078e0a09 */
[----:B------:R-:W-:Y:S02]  /*1140*/  IMAD R6, R10, R6, R8 ;  /* 0x000000060a067224 */ /* 0x000fe400078e0208 */
[----:B------:R-:W-:Y:S02]  /*1150*/  IMAD R5, R5, R4, RZ ;  /* 0x0000000405057224 */ /* 0x000fe400078e02ff */
[----:B------:R-:W-:Y:S01]  /*1160*/  IMAD.MOV.U32 R8, RZ, RZ, RZ ;  /* 0x000000ffff087224 */ /* 0x000fe200078e00ff */
[----:B------:R-:W-:-:S03]  /*1170*/  IABS R7, R0 ;  /* 0x0000000000077213 */ /* 0x000fc60000000000 */
[----:B------:R-:W-:Y:S01]  /*1180*/  IMAD.HI.U32 R5, R9, R5, R8 ;  /* 0x0000000509057227 */ /* 0x000fe200078e0008 */
[----:B------:R-:W-:Y:S02]  /*1190*/  IABS R8, R28 ;  /* 0x0000001c00087213 */ /* 0x000fe40000000000 */
[----:B------:R-:W2:Y:S03]  /*11a0*/  LDL.LU R28, [R1+0x24] ;  /* 0x00002400011c7983 */ /* 0x000ea60000300800 */
[----:B------:R-:W-:-:S04]  /*11b0*/  IMAD.HI.U32 R12, R5, R7, RZ ;  /* 0x00000007050c7227 */ /* 0x000fc800078e00ff */
[----:B------:R-:W-:Y:S01]  /*11c0*/  IMAD.MOV R12, RZ, RZ, -R12 ;  /* 0x000000ffff0c7224 */ /* 0x000fe200078e0a0c */
[----:B------:R-:W-:-:S03]  /*11d0*/  IABS R9, R29 ;  /* 0x0000001d00097213 */ /* 0x000fc60000000000 */
[----:B------:R-:W-:Y:S01]  /*11e0*/  IMAD R7, R4, R12, R7 ;  /* 0x0000000c04077224 */ /* 0x000fe200078e0207 */
[----:B------:R-:W-:Y:S02]  /*11f0*/  IABS R12, R22 ;  /* 0x00000016000c7213 */ /* 0x000fe40000000000 */
[----:B------:R-:W3:Y:S04]  /*1200*/  LDL.LU R22, [R1+0x34] ;  /* 0x0000340001167983 */ /* 0x000ee80000300800 */
[----:B------:R-:W4:Y:S01]  /*1210*/  LDL.LU R29, [R1+0x20] ;  /* 0x00002000011d7983 */ /* 0x000f220000300800 */
[----:B------:R-:W-:-:S13]  /*1220*/  ISETP.GT.U32.AND P0, PT, R10, R6, PT ;  /* 0x000000060a00720c */ /* 0x000fda0003f04070 */
[----:B------:R-:W-:-:S05]  /*1230*/  @!P0 IMAD.IADD R6, R6, 0x1, -R10 ;  /* 0x0000000106068824 */ /* 0x000fca00078e0a0a */
[----:B------:R-:W-:Y:S01]  /*1240*/  ISETP.GT.U32.AND P0, PT, R10, R6, PT ;  /* 0x000000060a00720c */ /* 0x000fe20003f04070 */
[----:B------:R-:W-:Y:S01]  /*1250*/  IMAD.HI.U32 R11, R5, R8, RZ ;  /* 0x00000008050b7227 */ /* 0x000fe200078e00ff */
[----:B------:R-:W-:-:S03]  /*1260*/  ISETP.GE.AND P2, PT, R23, RZ, PT ;  /* 0x000000ff1700720c */ /* 0x000fc60003f46270 */
[----:B------:R-:W-:Y:S01]  /*1270*/  IMAD.HI.U32 R0, R5, R9, RZ ;  /* 0x0000000905007227 */ /* 0x000fe200078e00ff */
[----:B------:R-:W-:-:S03]  /*1280*/  ISETP.GT.U32.AND P5, PT, R4, R7, PT ;  /* 0x000000070400720c */ /* 0x000fc60003fa4070 */
[----:B------:R-:W-:Y:S02]  /*1290*/  IMAD.MOV R11, RZ, RZ, -R11 ;  /* 0x000000ffff0b7224 */ /* 0x000fe400078e0a0b */
[----:B------:R-:W-:Y:S02]  /*12a0*/  IMAD.MOV R0, RZ, RZ, -R0 ;  /* 0x000000ffff007224 */ /* 0x000fe400078e0a00 */
[----:B------:R-:W-:Y:S02]  /*12b0*/  @!P0 IMAD.IADD R6, R6, 0x1, -R10 ;  /* 0x0000000106068824 */ /* 0x000fe400078e0a0a */
[----:B------:R-:W-:Y:S02]  /*12c0*/  IMAD.MOV.U32 R23, RZ, RZ, R13 ;  /* 0x000000ffff177224 */ /* 0x000fe400078e000d */
[C---:B------:R-:W-:Y:S02]  /*12d0*/  IMAD R8, R4.reuse, R11, R8 ;  /* 0x0000000b04087224 */ /* 0x040fe400078e0208 */
[----:B------:R-:W-:-:S02]  /*12e0*/  IMAD R0, R4, R0, R9 ;  /* 0x0000000004007224 */ /* 0x000fc400078e0209 */
[----:B------:R-:W-:Y:S01]  /*12f0*/  IMAD.MOV.U32 R13, RZ, RZ, R6 ;  /* 0x000000ffff0d7224 */ /* 0x000fe200078e0006 */
[----:B------:R-:W-:Y:S01]  /*1300*/  ISETP.NE.AND P0, PT, R2, RZ, PT ;  /* 0x000000ff0200720c */ /* 0x000fe20003f05270 */
[----:B------:R-:W-:Y:S01]  /*1310*/  IMAD.HI.U32 R9, R5, R12, RZ ;  /* 0x0000000c05097227 */ /* 0x000fe200078e00ff */
[----:B------:R-:W-:-:S03]  /*1320*/  ISETP.GT.U32.AND P6, PT, R4, R8, PT ;  /* 0x000000080400720c */ /* 0x000fc60003fc4070 */
[----:B------:R-:W-:Y:S01]  /*1330*/  @!P2 IMAD.MOV R13, RZ, RZ, -R13 ;  /* 0x000000ffff0da224 */ /* 0x000fe200078e0a0d */
[C---:B------:R-:W-:Y:S01]  /*1340*/  ISETP.GT.U32.AND P2, PT, R4.reuse, R0, PT ;  /* 0x000000000400720c */ /* 0x040fe20003f44070 */
[----:B------:R-:W-:Y:S02]  /*1350*/  IMAD.MOV R9, RZ, RZ, -R9 ;  /* 0x000000ffff097224 */ /* 0x000fe400078e0a09 */
[----:B------:R-:W-:Y:S02]  /*1360*/  @!P5 IMAD.IADD R7, R7, 0x1, -R4 ;  /* 0x000000010707d824 */ /* 0x000fe400078e0a04 */
[C---:B------:R-:W-:Y:S02]  /*1370*/  IMAD R9, R4.reuse, R9, R12 ;  /* 0x0000000904097224 */ /* 0x040fe400078e020c */
[----:B------:R-:W-:Y:S02]  /*1380*/  @!P0 LOP3.LUT R13, RZ, R2, RZ, 0x33, !PT ;  /* 0x00000002ff0d8212 */ /* 0x000fe400078e33ff */
[----:B------:R-:W-:Y:S01]  /*1390*/  ISETP.GT.U32.AND P5, PT, R4, R7, PT ;  /* 0x000000070400720c */ /* 0x000fe20003fa4070 */
[----:B------:R-:W-:-:S03]  /*13a0*/  @!P6 IMAD.IADD R8, R8, 0x1, -R4 ;  /* 0x000000010808e824 */ /* 0x000fc600078e0a04 */
[----:B------:R-:W-:Y:S01]  /*13b0*/  @!P2 IMAD.IADD R0, R0, 0x1, -R4 ;  /* 0x000000010000a824 */ /* 0x000fe200078e0a04 */
[C---:B------:R-:W-:Y:S02]  /*13c0*/  ISETP.GT.U32.AND P2, PT, R4.reuse, R9, PT ;  /* 0x000000090400720c */ /* 0x040fe40003f44070 */
[----:B------:R-:W-:Y:S01]  /*13d0*/  IABS R6, R3 ;  /* 0x0000000300067213 */ /* 0x000fe20000000000 */
[----:B------:R0:W-:Y:S01]  /*13e0*/  STL [R1+0x2cc], R13 ;  /* 0x0002cc0d01007387 */ /* 0x0001e20000100800 */
[----:B------:R-:W-:-:S03]  /*13f0*/  ISETP.GT.U32.AND P0, PT, R4, R8, PT ;  /* 0x000000080400720c */ /* 0x000fc60003f04070 */
[----:B------:R-:W-:Y:S01]  /*1400*/  IMAD.HI.U32 R11, R5, R6, RZ ;  /* 0x00000006050b7227 */ /* 0x000fe200078e00ff */
[----:B------:R-:W-:-:S03]  /*1410*/  IABS R2, R20 ;  /* 0x0000001400027213 */ /* 0x000fc60000000000 */
[----:B------:R-:W-:Y:S02]  /*1420*/  IMAD.MOV R11, RZ, RZ, -R11 ;  /* 0x000000ffff0b7224 */ /* 0x000fe400078e0a0b */
[--C-:B------:R-:W-:Y:S02]  /*1430*/  @!P5 IMAD.IADD R7, R7, 0x1, -R4.reuse ;  /* 0x000000010707d824 */ /* 0x100fe400078e0a04 */
[----:B------:R-:W-:Y:S02]  /*1440*/  @!P2 IMAD.IADD R9, R9, 0x1, -R4 ;  /* 0x000000010909a824 */ /* 0x000fe400078e0a04 */
[----:B------:R-:W-:Y:S02]  /*1450*/  IMAD R6, R4, R11, R6 ;  /* 0x0000000b04067224 */ /* 0x000fe400078e0206 */
[----:B------:R-:W-:-:S04]  /*1460*/  IMAD.HI.U32 R11, R5, R2, RZ ;  /* 0x00000002050b7227 */ /* 0x000fc800078e00ff */
[----:B------:R-:W-:Y:S02]  /*1470*/  @!P0 IMAD.IADD R8, R8, 0x1, -R4 ;  /* 0x0000000108088824 */ /* 0x000fe400078e0a04 */
[----:B------:R-:W-:Y:S01]  /*1480*/  @!P1 IMAD.MOV R7, RZ, RZ, -R7 ;  /* 0x000000ffff079224 */ /* 0x000fe200078e0a07 */
[C---:B------:R-:W-:Y:S01]  /*1490*/  ISETP.GT.U32.AND P1, PT, R4.reuse, R9, PT ;  /* 0x000000090400720c */ /* 0x040fe20003f24070 */
[----:B------:R-:W-:Y:S01]  /*14a0*/  IMAD.MOV R11, RZ, RZ, -R11 ;  /* 0x000000ffff0b7224 */ /* 0x000fe200078e0a0b */
[----:B------:R-:W-:-:S03]  /*14b0*/  ISETP.GT.U32.AND P6, PT, R4, R0, PT ;  /* 0x000000000400720c */ /* 0x000fc60003fc4070 */
[----:B------:R-:W-:Y:S02]  /*14c0*/  IMAD R2, R4, R11, R2 ;  /* 0x0000000b04027224 */ /* 0x000fe400078e0202 */
[----:B------:R-:W-:-:S04]  /*14d0*/  IMAD.MOV.U32 R11, RZ, RZ, R8 ;  /* 0x000000ffff0b7224 */ /* 0x000fc800078e0008 */
[----:B------:R-:W-:Y:S02]  /*14e0*/  @!P3 IMAD.MOV R11, RZ, RZ, -R11 ;  /* 0x000000ffff0bb224 */ /* 0x000fe400078e0a0b */
[--C-:B------:R-:W-:Y:S02]  /*14f0*/  @!P1 IMAD.IADD R9, R9, 0x1, -R4.reuse ;  /* 0x0000000109099824 */ /* 0x100fe400078e0a04 */
[----:B------:R-:W-:Y:S01]  /*1500*/  @!P6 IMAD.IADD R0, R0, 0x1, -R4 ;  /* 0x000000010000e824 */ /* 0x000fe200078e0a04 */
[----:B------:R-:W-:-:S03]  /*1510*/  ISETP.GT.U32.AND P6, PT, R4, R6, PT ;  /* 0x000000060400720c */ /* 0x000fc60003fc4070 */
[----:B------:R-:W-:Y:S01]  /*1520*/  @!P4 IMAD.MOV R0, RZ, RZ, -R0 ;  /* 0x000000ffff00c224 */ /* 0x000fe200078e0a00 */
[----:B------:R-:W-:Y:S02]  /*1530*/  ISETP.GE.AND P4, PT, R20, RZ, PT ;  /* 0x000000ff1400720c */ /* 0x000fe40003f86270 */
[----:B------:R-:W-:-:S07]  /*1540*/  ISETP.GT.U32.AND P1, PT, R4, R2, PT ;  /* 0x000000020400720c */ /* 0x000fce0003f24070 */
[----:B------:R-:W-:-:S05]  /*1550*/  @!P6 IMAD.IADD R6, R6, 0x1, -R4 ;  /* 0x000000010606e824 */ /* 0x000fca00078e0a04 */
[----:B------:R-:W-:Y:S01]  /*1560*/  ISETP.GT.U32.AND P3, PT, R4, R6, PT ;  /* 0x000000060400720c */ /* 0x000fe20003f64070 */
[----:B------:R-:W-:Y:S01]  /*1570*/  @!P1 IMAD.IADD R2, R2, 0x1, -R4 ;  /* 0x0000000102029824 */ /* 0x000fe200078e0a04 */
[----:B------:R-:W-:-:S11]  /*1580*/  IABS R12, R21 ;  /* 0x00000015000c7213 */ /* 0x000fd60000000000 */
[----:B------:R-:W-:Y:S01]  /*1590*/  @!P3 IMAD.IADD R6, R6, 0x1, -R4 ;  /* 0x000000010606b824 */ /* 0x000fe200078e0a04 */
[----:B------:R-:W-:Y:S01]  /*15a0*/  ISETP.GE.AND P3, PT, R21, RZ, PT ;  /* 0x000000ff1500720c */ /* 0x000fe20003f66270 */
[----:B------:R-:W-:Y:S01]  /*15b0*/  IMAD.MOV.U32 R21, RZ, RZ, R23 ;  /* 0x000000ffff157224 */ /* 0x000fe200078e0017 */
[----:B--2---:R-:W-:-:S05]  /*15c0*/  IABS R10, R28 ;  /* 0x0000001c000a7213 */ /* 0x004fca0000000000 */
[----:B0-----:R-:W-:-:S04]  /*15d0*/  IMAD.HI.U32 R13, R5, R10, RZ ;  /* 0x0000000a050d7227 */ /* 0x001fc800078e00ff */
[----:B------:R-:W-:-:S04]  /*15e0*/  IMAD.MOV R13, RZ, RZ, -R13 ;  /* 0x000000ffff0d7224 */ /* 0x000fc800078e0a0d */
[C---:B------:R-:W-:Y:S01]  /*15f0*/  IMAD R10, R4.reuse, R13, R10 ;  /* 0x0000000d040a7224 */ /* 0x040fe200078e020a */
[----:B----4-:R-:W-:Y:S02]  /*1600*/  ISETP.GE.AND P5, PT, R29, RZ, PT ;  /* 0x000000ff1d00720c */ /* 0x010fe40003fa6270 */
[----:B------:R-:W2:Y:S02]  /*1610*/  LDL.LU R29, [R1+0x38] ;  /* 0x00003800011d7983 */ /* 0x000ea40000300800 */
[----:B------:R-:W-:Y:S02]  /*1620*/  ISETP.GT.U32.AND P0, PT, R4, R10, PT ;  /* 0x0000000a0400720c */ /* 0x000fe40003f04070 */
[----:B------:R-:W-:Y:S02]  /*1630*/  ISETP.GE.AND P2, PT, R28, RZ, PT ;  /* 0x000000ff1c00720c */ /* 0x000fe40003f46270 */
[----:B------:R-:W4:Y:S04]  /*1640*/  LDL.LU R28, [R1+0x3c] ;  /* 0x00003c00011c7983 */ /* 0x000f280000300800 */
[----:B------:R-:W-:Y:S05]  /*1650*/  STL [R1+0xc8], R7 ;  /* 0x0000c80701007387 */ /* 0x000fea0000100800 */
[----:B------:R-:W-:Y:S01]  /*1660*/  @!P0 IMAD.IADD R10, R10, 0x1, -R4 ;  /* 0x000000010a0a8824 */ /* 0x000fe200078e0a04 */
[----:B------:R-:W-:-:S02]  /*1670*/  ISETP.GE.AND P0, PT, R3, RZ, PT ;  /* 0x000000ff0300720c */ /* 0x000fc40003f06270 */
[----:B------:R-:W4:Y:S04]  /*1680*/  LDL.LU R3, [R1+0xd14] ;  /* 0x000d140001037983 */ /* 0x000f280000300800 */
[----:B------:R0:W-:Y:S02]  /*1690*/  STL [R1+0xc4], R11 ;  /* 0x0000c40b01007387 */ /* 0x0001e40000100800 */
[----:B0-----:R-:W-:-:S04]  /*16a0*/  IMAD.MOV.U32 R11, RZ, RZ, R9 ;  /* 0x000000ffff0b7224 */ /* 0x001fc800078e0009 */
[----:B------:R-:W-:Y:S01]  /*16b0*/  @!P5 IMAD.MOV R11, RZ, RZ, -R11 ;  /* 0x000000ffff0bd224 */ /* 0x000fe200078e0a0b */
[----:B------:R-:W-:Y:S01]  /*16c0*/  STL [R1+0xc0], R0 ;  /* 0x0000c00001007387 */ /* 0x000fe20000100800 */
[----:B---3--:R-:W-:-:S03]  /*16d0*/  IABS R7, R22 ;  /* 0x0000001600077213 */ /* 0x008fc60000000000 */
[----:B------:R-:W-:Y:S04]  /*16e0*/  STL [R1+0xbc], R11 ;  /* 0x0000bc0b01007387 */ /* 0x000fe80000100800 */
[----:B------:R-:W3:Y:S01]  /*16f0*/  LDL.LU R20, [R1+0x44] ;  /* 0x0000440001147983 */ /* 0x000ee20000300800 */
[----:B------:R-:W-:Y:S01]  /*1700*/  ISETP.GT.U32.AND P6, PT, R4, R10, PT ;  /* 0x0000000a0400720c */ /* 0x000fe20003fc4070 */
[----:B------:R-:W-:-:S04]  /*1710*/  IMAD.HI.U32 R8, R5, R7, RZ ;  /* 0x0000000705087227 */ /* 0x000fc800078e00ff */
[----:B------:R-:W-:-:S04]  /*1720*/  IMAD.MOV R8, RZ, RZ, -R8 ;  /* 0x000000ffff087224 */ /* 0x000fc800078e0a08 */
[----:B------:R-:W-:-:S04]  /*1730*/  IMAD R7, R4, R8, R7 ;  /* 0x0000000804077224 */ /* 0x000fc800078e0207 */
[----:B------:R-:W-:Y:S01]  /*1740*/  @!P6 IMAD.IADD R10, R10, 0x1, -R4 ;  /* 0x000000010a0ae824 */ /* 0x000fe200078e0a04 */
[----:B------:R-:W-:Y:S02]  /*1750*/  ISETP.GT.U32.AND P6, PT, R4, R7, PT ;  /* 0x000000070400720c */ /* 0x000fe40003fc4070 */
[----:B------:R-:W-:Y:S02]  /*1760*/  ISETP.GE.AND P1, PT, R22, RZ, PT ;  /* 0x000000ff1600720c */ /* 0x000fe40003f26270 */
[----:B------:R-:W3:Y:S04]  /*1770*/  LDL.LU R22, [R1+0x4c] ;  /* 0x00004c0001167983 */ /* 0x000ee80000300800 */
[----:B------:R-:W3:Y:S01]  /*1780*/  LDL.LU R23, [R1+0x50] ;  /* 0x0000500001177983 */ /* 0x000ee20000300800 */
[----:B------:R-:W-:-:S04]  /*1790*/  @!P2 IMAD.MOV R10, RZ, RZ, -R10 ;  /* 0x000000ffff0aa224 */ /* 0x000fc800078e0a0a */
[----:B------:R-:W-:-:S05]  /*17a0*/  @!P6 IMAD.IADD R7, R7, 0x1, -R4 ;  /* 0x000000010707e824 */ /* 0x000fca00078e0a04 */
[----:B------:R-:W-:Y:S01]  /*17b0*/  ISETP.GT.U32.AND P2, PT, R4, R7, PT ;  /* 0x000000070400720c */ /* 0x000fe20003f44070 */
[----:B------:R-:W-:Y:S01]  /*17c0*/  @!P0 IMAD.MOV R6, RZ, RZ, -R6 ;  /* 0x000000ffff068224 */ /* 0x000fe200078e0a06 */
[----:B------:R0:W-:Y:S01]  /*17d0*/  STL [R1+0xb8], R10 ;  /* 0x0000b80a01007387 */ /* 0x0001e20000100800 */
[----:B------:R-:W-:-:S03]  /*17e0*/  IABS R9, R26 ;  /* 0x0000001a00097213 */ /* 0x000fc60000000000 */
[----:B------:R1:W-:Y:S07]  /*17f0*/  STL [R1+0xb4], R6 ;  /* 0x0000b40601007387 */ /* 0x0003ee0000100800 */
[----:B------:R-:W-:Y:S01]  /*1800*/  @!P2 IMAD.IADD R7, R7, 0x1, -R4 ;  /* 0x000000010707a824 */ /* 0x000fe200078e0a04 */
[----:B------:R-:W-:Y:S02]  /*1810*/  ISETP.GE.AND P2, PT, R26, RZ, PT ;  /* 0x000000ff1a00720c */ /* 0x000fe40003f46270 */
[----:B------:R-:W3:Y:S01]  /*1820*/  LDL.LU R26, [R1+0x54] ;  /* 0x00005400011a7983 */ /* 0x000ee20000300800 */
[----:B------:R-:W-:-:S04]  /*1830*/  IMAD.HI.U32 R13, R5, R12, RZ ;  /* 0x0000000c050d7227 */ /* 0x000fc800078e00ff */
[----:B------:R-:W-:-:S04]  /*1840*/  IMAD.MOV R13, RZ, RZ, -R13 ;  /* 0x000000ffff0d7224 */ /* 0x000fc800078e0a0d */
[----:B------:R-:W-:-:S05]  /*1850*/  IMAD R12, R4, R13, R12 ;  /* 0x0000000d040c7224 */ /* 0x000fca00078e020c */
[----:B------:R-:W-:-:S13]  /*1860*/  ISETP.GT.U32.AND P5, PT, R4, R12, PT ;  /* 0x0000000c0400720c */ /* 0x000fda0003fa4070 */
[----:B------:R-:W-:-:S05]  /*1870*/  @!P5 IMAD.IADD R12, R12, 0x1, -R4 ;  /* 0x000000010c0cd824 */ /* 0x000fca00078e0a04 */
[C---:B------:R-:W-:Y:S02]  /*1880*/  ISETP.GT.U32.AND P6, PT, R4.reuse, R12, PT ;  /* 0x0000000c0400720c */ /* 0x040fe40003fc4070 */
[----:B------:R-:W-:-:S11]  /*1890*/  ISETP.GT.U32.AND P5, PT, R4, R2, PT ;  /* 0x000000020400720c */ /* 0x000fd60003fa4070 */
[--C-:B------:R-:W-:Y:S02]  /*18a0*/  @!P6 IMAD.IADD R12, R12, 0x1, -R4.reuse ;  /* 0x000000010c0ce824 */ /* 0x100fe400078e0a04 */
[----:B------:R-:W-:Y:S02]  /*18b0*/  @!P5 IMAD.IADD R2, R2, 0x1, -R4 ;  /* 0x000000010202d824 */ /* 0x000fe400078e0a04 */
[----:B0-----:R-:W-:-:S04]  /*18c0*/  IMAD.HI.U32 R10, R5, R9, RZ ;  /* 0x00000009050a7227 */ /* 0x001fc800078e00ff */
[----:B------:R-:W-:-:S04]  /*18d0*/  IMAD.MOV R10, RZ, RZ, -R10 ;  /* 0x000000ffff0a7224 */ /* 0x000fc800078e0a0a */
[----:B------:R-:W-:Y:S02]  /*18e0*/  IMAD R9, R4, R10, R9 ;  /* 0x0000000a04097224 */ /* 0x000fe400078e0209 */
[----:B------:R-:W-:-:S03]  /*18f0*/  @!P3 IMAD.MOV R12, RZ, RZ, -R12 ;  /* 0x000000ffff0cb224 */ /* 0x000fc600078e0a0c */
[----:B------:R-:W-:Y:S02]  /*1900*/  ISETP.GT.U32.AND P3, PT, R4, R9, PT ;  /* 0x000000090400720c */ /* 0x000fe40003f64070 */
[----:B------:R-:W-:Y:S01]  /*1910*/  IABS R13, R21 ;  /* 0x00000015000d7213 */ /* 0x000fe20000000000 */
[----:B------:R-:W-:-:S10]  /*1920*/  @!P1 IMAD.MOV R7, RZ, RZ, -R7 ;  /* 0x000000ffff079224 */ /* 0x000fd400078e0a07 */
[----:B------:R-:W-:Y:S01]  /*1930*/  @!P3 IMAD.IADD R9, R9, 0x1, -R4 ;  /* 0x000000010909b824 */ /* 0x000fe200078e0a04 */
[----:B------:R-:W-:Y:S02]  /*1940*/  ISETP.GE.AND P3, PT, R21, RZ, PT ;  /* 0x000000ff1500720c */ /* 0x000fe40003f66270 */
[----:B--2---:R-:W-:-:S05]  /*1950*/  IABS R0, R29 ;  /* 0x0000001d00007213 */ /* 0x004fca0000000000 */
[----:B------:R-:W-:-:S04]  /*1960*/  IMAD.HI.U32 R11, R5, R0, RZ ;  /* 0x00000000050b7227 */ /* 0x000fc800078e00ff */
[----:B------:R-:W-:Y:S01]  /*1970*/  IMAD.MOV R11, RZ, RZ, -R11 ;  /* 0x000000ffff0b7224 */ /* 0x000fe200078e0a0b */
[----:B----4-:R-:W-:-:S03]  /*1980*/  IABS R8, R28 ;  /* 0x0000001c00087213 */ /* 0x010fc60000000000 */
[----:B------:R-:W-:Y:S02]  /*1990*/  IMAD R0, R4, R11, R0 ;  /* 0x0000000b04007224 */ /* 0x000fe400078e0200 */
[----:B-1----:R-:W-:-:S03]  /*19a0*/  IMAD.HI.U32 R6, R5, R8, RZ ;  /* 0x0000000805067227 */ /* 0x002fc600078e00ff */
[----:B------:R-:W-:Y:S01]  /*19b0*/  ISETP.GT.U32.AND P6, PT, R4, R0, PT ;  /* 0x000000000400720c */ /* 0x000fe20003fc4070 */
[----:B------:R-:W-:Y:S01]  /*19c0*/  IMAD.MOV R6, RZ, RZ, -R6 ;  /* 0x000000ffff067224 */ /* 0x000fe200078e0a06 */
[----:B------:R-:W-:Y:S01]  /*19d0*/  ISETP.GE.AND P5, PT, R28, RZ, PT ;  /* 0x000000ff1c00720c */ /* 0x000fe20003fa6270 */
[----:B------:R-:W-:Y:S02]  /*19e0*/  IMAD.MOV.U32 R28, RZ, RZ, R2 ;  /* 0x000000ffff1c7224 */ /* 0x000fe400078e0002 */
[----:B------:R-:W-:Y:S02]  /*19f0*/  IMAD R8, R4, R6, R8 ;  /* 0x0000000604087224 */ /* 0x000fe400078e0208 */
[----:B------:R-:W-:-:S03]  /*1a00*/  @!P4 IMAD.MOV R28, RZ, RZ, -R28 ;  /* 0x000000ffff1cc224 */ /* 0x000fc600078e0a1c */
[----:B------:R-:W-:-:S03]  /*1a10*/  ISETP.GT.U32.AND P4, PT, R4, R8, PT ;  /* 0x000000080400720c */ /* 0x000fc60003f84070 */
[----:B------:R-:W-:-:S05]  /*1a20*/  @!P6 IMAD.IADD R0, R0, 0x1, -R4 ;  /* 0x000000010000e824 */ /* 0x000fca00078e0a04 */
[----:B------:R-:W-:Y:S02]  /*1a30*/  ISETP.GT.U32.AND P6, PT, R4, R0, PT ;  /* 0x000000000400720c */ /* 0x000fe40003fc4070 */
[----:B---3--:R-:W-:-:S05]  /*1a40*/  IABS R11, R20 ;  /* 0x00000014000b7213 */ /* 0x008fca0000000000 */
[----:B------:R-:W-:-:S04]  /*1a50*/  IMAD.HI.U32 R2, R5, R11, RZ ;  /* 0x0000000b05027227 */ /* 0x000fc800078e00ff */
[----:B------:R-:W-:Y:S02]  /*1a60*/  IMAD.MOV R2, RZ, RZ, -R2 ;  /* 0x000000ffff027224 */ /* 0x000fe400078e0a02 */
[--C-:B------:R-:W-:Y:S02]  /*1a70*/  @!P4 IMAD.IADD R8, R8, 0x1, -R4.reuse ;  /* 0x000000010808c824 */ /* 0x100fe400078e0a04 */
[----:B------:R-:W-:Y:S02]  /*1a80*/  IMAD R11, R4, R2, R11 ;  /* 0x00000002040b7224 */ /* 0x000fe400078e020b */
[----:B------:R-:W-:Y:S01]  /*1a90*/  @!P6 IMAD.IADD R0, R0, 0x1, -R4 ;  /* 0x000000010000e824 */ /* 0x000fe200078e0a04 */
[C---:B------:R-:W-:Y:S02]  /*1aa0*/  ISETP.GT.U32.AND P4, PT, R4.reuse, R8, PT ;  /* 0x000000080400720c */ /* 0x040fe40003f84070 */
[----:B------:R-:W-:Y:S01]  /*1ab0*/  ISETP.GT.U32.AND P6, PT, R4, R11, PT ;  /* 0x0000000b0400720c */ /* 0x000fe20003fc4070 */
[----:B------:R-:W-:Y:S01]  /*1ac0*/  STL [R1+0xa8], R28 ;  /* 0x0000a81c01007387 */ /* 0x000fe20000100800 */
[----:B------:R-:W-:-:S02]  /*1ad0*/  ISETP.GE.AND P0, PT, R29, RZ, PT ;  /* 0x000000ff1d00720c */ /* 0x000fc40003f06270 */
[----:B------:R-:W-:Y:S01]  /*1ae0*/  IABS R6, R22 ;  /* 0x0000001600067213 */ /* 0x000fe20000000000 */
[----:B------:R0:W-:Y:S01]  /*1af0*/  STL [R1+0xa4], R12 ;  /* 0x0000a40c01007387 */ /* 0x0001e20000100800 */
[----:B------:R-:W-:-:S03]  /*1b00*/  IABS R10, R23 ;  /* 0x00000017000a7213 */ /* 0x000fc60000000000 */
[----:B------:R1:W-:Y:S01]  /*1b10*/  STL [R1+0xa0], R7 ;  /* 0x0000a00701007387 */ /* 0x0003e20000100800 */
[----:B0-----:R-:W-:-:S04]  /*1b20*/  IMAD.HI.U32 R12, R5, R13, RZ ;  /* 0x0000000d050c7227 */ /* 0x001fc800078e00ff */
[----:B-1----:R-:W-:-:S04]  /*1b30*/  IMAD.HI.U32 R7, R5, R6, RZ ;  /* 0x0000000605077227 */ /* 0x002fc800078e00ff */
[----:B------:R-:W-:Y:S02]  /*1b40*/  IMAD.MOV R12, RZ, RZ, -R12 ;  /* 0x000000ffff0c7224 */ /* 0x000fe400078e0a0c */
[----:B------:R-:W-:Y:S01]  /*1b50*/  @!P6 IMAD.IADD R11, R11, 0x1, -R4 ;  /* 0x000000010b0be824 */ /* 0x000fe200078e0a04 */
[----:B------:R-:W-:Y:S01]  /*1b60*/  ISETP.GT.U32.AND P6, PT, R4, R9, PT ;  /* 0x000000090400720c */ /* 0x000fe20003fc4070 */
[----:B------:R-:W-:Y:S02]  /*1b70*/  IMAD.MOV R7, RZ, RZ, -R7 ;  /* 0x000000ffff077224 */ /* 0x000fe400078e0a07 */
[----:B------:R-:W-:-:S04]  /*1b80*/  IMAD.HI.U32 R2, R5, R10, RZ ;  /* 0x0000000a05027227 */ /* 0x000fc800078e00ff */
[----:B------:R-:W-:Y:S02]  /*1b90*/  IMAD R13, R4, R12, R13 ;  /* 0x0000000c040d7224 */ /* 0x000fe400078e020d */
[----:B------:R-:W-:Y:S02]  /*1ba0*/  @!P4 IMAD.IADD R8, R8, 0x1, -R4 ;  /* 0x000000010808c824 */ /* 0x000fe400078e0a04 */
[----:B------:R-:W-:Y:S01]  /*1bb0*/  @!P0 IMAD.MOV R0, RZ, RZ, -R0 ;  /* 0x000000ffff008224 */ /* 0x000fe200078e0a00 */
[C---:B------:R-:W-:Y:S01]  /*1bc0*/  ISETP.GT.U32.AND P0, PT, R4.reuse, R11, PT ;  /* 0x0000000b0400720c */ /* 0x040fe20003f04070 */
[C---:B------:R-:W-:Y:S01]  /*1bd0*/  IMAD R6, R4.reuse, R7, R6 ;  /* 0x0000000704067224 */ /* 0x040fe200078e0206 */
[----:B------:R-:W-:Y:S01]  /*1be0*/  ISETP.GT.U32.AND P4, PT, R4, R13, PT ;  /* 0x0000000d0400720c */ /* 0x000fe20003f84070 */
[----:B------:R-:W-:Y:S02]  /*1bf0*/  IMAD.MOV R2, RZ, RZ, -R2 ;  /* 0x000000ffff027224 */ /* 0x000fe400078e0a02 */
[----:B------:R-:W-:Y:S01]  /*1c00*/  IMAD.MOV.U32 R7, RZ, RZ, R8 ;  /* 0x000000ffff077224 */ /* 0x000fe200078e0008 */
[----:B------:R-:W-:Y:S01]  /*1c10*/  ISETP.GE.AND P1, PT, R20, RZ, PT ;  /* 0x000000ff1400720c */ /* 0x000fe20003f26270 */
[----:B------:R-:W-:-:S02]  /*1c20*/  IMAD R10, R4, R2, R10 ;  /* 0x00000002040a7224 */ /* 0x000fc400078e020a */
[----:B------:R-:W-:Y:S01]  /*1c30*/  @!P5 IMAD.MOV R7, RZ, RZ, -R7 ;  /* 0x000000ffff07d224 */ /* 0x000fe200078e0a07 */
[C---:B------:R-:W-:Y:S01]  /*1c40*/  ISETP.GT.U32.AND P5, PT, R4.reuse, R6, PT ;  /* 0x000000060400720c */ /* 0x040fe20003fa4070 */
[--C-:B------:R-:W-:Y:S01]  /*1c50*/  @!P6 IMAD.IADD R9, R9, 0x1, -R4.reuse ;  /* 0x000000010909e824 */ /* 0x100fe200078e0a04 */
[----:B------:R-:W-:Y:S01]  /*1c60*/  ISETP.GT.U32.AND P6, PT, R4, R10, PT ;  /* 0x0000000a0400720c */ /* 0x000fe20003fc4070 */
[--C-:B------:R-:W-:Y:S01]  /*1c70*/  @!P0 IMAD.IADD R11, R11, 0x1, -R4.reuse ;  /* 0x000000010b0b8824 */ /* 0x100fe200078e0a04 */
[----:B------:R-:W-:Y:S01]  /*1c80*/  IABS R2, R26 ;  /* 0x0000001a00027213 */ /* 0x000fe20000000000 */
[----:B------:R0:W-:Y:S01]  /*1c90*/  STL [R1+0x9c], R0 ;  /* 0x00009c0001007387 */ /* 0x0001e20000100800 */
[----:B------:R-:W-:Y:S02]  /*1ca0*/  @!P4 IMAD.IADD R13, R13, 0x1, -R4 ;  /* 0x000000010d0dc824 */ /* 0x000fe400078e0a04 */
[----:B------:R-:W-:Y:S02]  /*1cb0*/  @!P2 IMAD.MOV R9, RZ, RZ, -R9 ;  /* 0x000000ffff09a224 */ /* 0x000fe400078e0a09 */
[----:B------:R-:W-:Y:S01]  /*1cc0*/  @!P1 IMAD.MOV R11, RZ, RZ, -R11 ;  /* 0x000000ffff0b9224 */ /* 0x000fe200078e0a0b */
[----:B------:R-:W-:-:S02]  /*1cd0*/  IABS R29, R14 ;  /* 0x0000000e001d7213 */ /* 0x000fc40000000000 */
[----:B0-----:R-:W-:Y:S01]  /*1ce0*/  IABS R0, R27 ;  /* 0x0000001b00007213 */ /* 0x001fe20000000000 */
[--C-:B------:R-:W-:Y:S01]  /*1cf0*/  @!P5 IMAD.IADD R6, R6, 0x1, -R4.reuse ;  /* 0x000000010606d824 */ /* 0x100fe200078e0a04 */
[----:B------:R0:W-:Y:S01]  /*1d00*/  STL [R1+0x90], R7 ;  /* 0x0000900701007387 */ /* 0x0001e20000100800 */
[C---:B------:R-:W-:Y:S01]  /*1d10*/  IMAD.HI.U32 R12, R5.reuse, R2, RZ ;  /* 0x00000002050c7227 */ /* 0x040fe200078e00ff */
[----:B------:R-:W-:Y:S02]  /*1d20*/  ISETP.GT.U32.AND P5, PT, R4, R13, PT ;  /* 0x0000000d0400720c */ /* 0x000fe40003fa4070 */
[----:B------:R-:W-:Y:S01]  /*1d30*/  ISETP.GE.AND P0, PT, R22, RZ, PT ;  /* 0x000000ff1600720c */ /* 0x000fe20003f06270 */
[C---:B------:R-:W-:Y:S01]  /*1d40*/  IMAD.HI.U32 R8, R5.reuse, R0, RZ ;  /* 0x0000000005087227 */ /* 0x040fe200078e00ff */
[----:B------:R1:W-:Y:S03]  /*1d50*/  STL [R1+0x5c], R9 ;  /* 0x00005c0901007387 */ /* 0x0003e60000100800 */
[----:B------:R-:W-:Y:S01]  /*1d60*/  IMAD.MOV.U32 R22, RZ, RZ, R25 ;  /* 0x000000ffff167224 */ /* 0x000fe200078e0019 */
[----:B------:R-:W-:Y:S01]  /*1d70*/  STL [R1+0x50], R11 ;  /* 0x0000500b01007387 */ /* 0x000fe20000100800 */
[----:B------:R-:W-:Y:S01]  /*1d80*/  @!P6 IMAD.IADD R10, R10, 0x1, -R4 ;  /* 0x000000010a0ae824 */ /* 0x000fe200078e0a04 */
[----:B------:R-:W-:Y:S01]  /*1d90*/  ISETP.GT.U32.AND P6, PT, R4, R6, PT ;  /* 0x000000060400720c */ /* 0x000fe20003fc4070 */
[----:B------:R-:W-:Y:S01]  /*1da0*/  IMAD.MOV R12, RZ, RZ, -R12 ;  /* 0x000000ffff0c7224 */ /* 0x000fe200078e0a0c */
[----:B------:R-:W2:Y:S01]  /*1db0*/  LDL.LU R25, [R1+0x78] ;  /* 0x0000780001197983 */ /* 0x000ea20000300800 */
[----:B0-----:R-:W-:-:S04]  /*1dc0*/  IMAD.HI.U32 R7, R5, R29, RZ ;  /* 0x0000001d05077227 */ /* 0x001fc800078e00ff */
[----:B------:R-:W-:Y:S02]  /*1dd0*/  IMAD.MOV R8, RZ, RZ, -R8 ;  /* 0x000000ffff087224 */ /* 0x000fe400078e0a08 */
[C---:B------:R-:W-:Y:S02]  /*1de0*/  IMAD R2, R4.reuse, R12, R2 ;  /* 0x0000000c04027224 */ /* 0x040fe400078e0202 */
[----:B------:R-:W-:Y:S02]  /*1df0*/  IMAD.MOV R7, RZ, RZ, -R7 ;  /* 0x000000ffff077224 */ /* 0x000fe400078e0a07 */
[C---:B------:R-:W-:Y:S01]  /*1e00*/  IMAD R0, R4.reuse, R8, R0 ;  /* 0x0000000804007224 */ /* 0x040fe200078e0200 */
[C---:B------:R-:W-:Y:S01]  /*1e10*/  ISETP.GT.U32.AND P1, PT, R4.reuse, R2, PT ;  /* 0x000000020400720c */ /* 0x040fe20003f24070 */
[C---:B------:R-:W-:Y:S02]  /*1e20*/  IMAD R29, R4.reuse, R7, R29 ;  /* 0x00000007041d7224 */ /* 0x040fe400078e021d */
[--C-:B------:R-:W-:Y:S01]  /*1e30*/  @!P5 IMAD.IADD R13, R13, 0x1, -R4.reuse ;  /* 0x000000010d0dd824 */ /* 0x100fe200078e0a04 */
[----:B------:R-:W-:Y:S01]  /*1e40*/  ISETP.GT.U32.AND P5, PT, R4, R0, PT ;  /* 0x000000000400720c */ /* 0x000fe20003fa4070 */
[----:B------:R-:W-:Y:S01]  /*1e50*/  @!P6 IMAD.IADD R6, R6, 0x1, -R4 ;  /* 0x000000010606e824 */ /* 0x000fe200078e0a04 */
[----:B------:R-:W-:-:S02]  /*1e60*/  ISETP.GT.U32.AND P6, PT, R4, R29, PT ;  /* 0x0000001d0400720c */ /* 0x000fc40003fc4070 */
[----:B-1----:R-:W-:Y:S02]  /*1e70*/  IABS R9, R17 ;  /* 0x0000001100097213 */ /* 0x002fe40000000000 */
[----:B------:R-:W-:-:S03]  /*1e80*/  IABS R12, R18 ;  /* 0x00000012000c7213 */ /* 0x000fc60000000000 */
[----:B------:R-:W-:-:S04]  /*1e90*/  @!P1 IMAD.IADD R2, R2, 0x1, -R4 ;  /* 0x0000000102029824 */ /* 0x000fc800078e0a04 */
[--C-:B------:R-:W-:Y:S01]  /*1ea0*/  @!P5 IMAD.IADD R0, R0, 0x1, -R4.reuse ;  /* 0x000000010000d824 */ /* 0x100fe200078e0a04 */
[C---:B------:R-:W-:Y:S01]  /*1eb0*/  ISETP.GT.U32.AND P5, PT, R4.reuse, R2, PT ;  /* 0x000000020400720c */ /* 0x040fe20003fa4070 */
[----:B------:R-:W-:Y:S02]  /*1ec0*/  @!P6 IMAD.IADD R29, R29, 0x1, -R4 ;  /* 0x000000011d1de824 */ /* 0x000fe400078e0a04 */
[----:B------:R-:W-:Y:S01]  /*1ed0*/  IMAD.HI.U32 R8, R5, R9, RZ ;  /* 0x0000000905087227 */ /* 0x000fe200078e00ff */
[----:B------:R-:W-:-:S03]  /*1ee0*/  ISETP.GT.U32.AND P6, PT, R4, R0, PT ;  /* 0x000000000400720c */ /* 0x000fc60003fc4070 */
[----:B------:R-:W-:-:S04]  /*1ef0*/  IMAD.HI.U32 R7, R5, R12, RZ ;  /* 0x0000000c05077227 */ /* 0x000fc800078e00ff */
[----:B------:R-:W-:Y:S02]  /*1f00*/  IMAD.MOV R8, RZ, RZ, -R8 ;  /* 0x000000ffff087224 */ /* 0x000fe400078e0a08 */
[----:B------:R-:W-:Y:S01]  /*1f10*/  IMAD.MOV R7, RZ, RZ, -R7 ;  /* 0x000000ffff077224 */ /* 0x000fe200078e0a07 */
[C---:B------:R-:W-:Y:S01]  /*1f20*/  ISETP.GT.U32.AND P2, PT, R4.reuse, R10, PT ;  /* 0x0000000a0400720c */ /* 0x040fe20003f44070 */
[C---:B------:R-:W-:Y:S02]  /*1f30*/  IMAD R9, R4.reuse, R8, R9 ;  /* 0x0000000804097224 */ /* 0x040fe400078e0209 */
[----:B------:R-:W-:Y:S02]  /*1f40*/  IMAD R12, R4, R7, R12 ;  /* 0x00000007040c7224 */ /* 0x000fe400078e020c */
[--C-:B------:R-:W-:Y:S01]  /*1f50*/  @!P5 IMAD.IADD R2, R2, 0x1, -R4.reuse ;  /* 0x000000010202d824 */ /* 0x100fe200078e0a04 */
[----:B------:R-:W-:Y:S01]  /*1f60*/  ISETP.GT.U32.AND P5, PT, R4, R9, PT ;  /* 0x000000090400720c */ /* 0x000fe20003fa4070 */
[----:B------:R-:W-:Y:S01]  /*1f70*/  @!P6 IMAD.IADD R0, R0, 0x1, -R4 ;  /* 0x000000010000e824 */ /* 0x000fe200078e0a04 */
[----:B------:R-:W-:-:S02]  /*1f80*/  ISETP.GT.U32.AND P6, PT, R4, R12, PT ;  /* 0x0000000c0400720c */ /* 0x000fc40003fc4070 */
[----:B------:R-:W-:Y:S01]  /*1f90*/  ISETP.GE.AND P4, PT, R23, RZ, PT ;  /* 0x000000ff1700720c */ /* 0x000fe20003f86270 */
[----:B------:R-:W-:Y:S01]  /*1fa0*/  @!P0 IMAD.MOV R6, RZ, RZ, -R6 ;  /* 0x000000ffff068224 */ /* 0x000fe200078e0a06 */
[----:B------:R-:W-:Y:S01]  /*1fb0*/  ISETP.GT.U32.AND P0, PT, R4, R29, PT ;  /* 0x0000001d0400720c */ /* 0x000fe20003f04070 */
[----:B------:R-:W-:Y:S01]  /*1fc0*/  @!P2 IMAD.IADD R10, R10, 0x1, -R4 ;  /* 0x000000010a0aa824 */ /* 0x000fe200078e0a04 */
[----:B------:R-:W-:Y:S01]  /*1fd0*/  ISETP.GE.AND P2, PT, R26, RZ, PT ;  /* 0x000000ff1a00720c */ /* 0x000fe20003f46270 */
[----:B------:R-:W-:-:S04]  /*1fe0*/  @!P3 IMAD.MOV R13, RZ, RZ, -R13 ;  /* 0x000000ffff0db224 */ /* 0x000fc800078e0a0d */
[--C-:B------:R-:W-:Y:S02]  /*1ff0*/  @!P5 IMAD.IADD R9, R9, 0x1, -R4.reuse ;  /* 0x000000010909d824 */ /* 0x100fe400078e0a04 */
[----:B------:R-:W-:Y:S01]  /*2000*/  @!P6 IMAD.IADD R12, R12, 0x1, -R4 ;  /* 0x000000010c0ce824 */ /* 0x000fe200078e0a04 */
[----:B------:R-:W-:Y:S01]  /*2010*/  STL [R1+0x4c], R13 ;  /* 0x00004c0d01007387 */ /* 0x000fe20000100800 */
[----:B------:R-:W-:Y:S01]  /*2020*/  IMAD.MOV.U32 R21, RZ, RZ, R24 ;  /* 0x000000ffff157224 */ /* 0x000fe200078e0018 */
[C---:B------:R-:W-:Y:S01]  /*2030*/  ISETP.GT.U32.AND P6, PT, R4.reuse, R9, PT ;  /* 0x000000090400720c */ /* 0x040fe20003fc4070 */
[----:B------:R-:W-:Y:S01]  /*2040*/  @!P4 IMAD.MOV R10, RZ, RZ, -R10 ;  /* 0x000000ffff0ac224 */ /* 0x000fe200078e0a0a */
[----:B------:R-:W-:Y:S01]  /*2050*/  STL [R1+0x14], R6 ;  /* 0x0000140601007387 */ /* 0x000fe20000100800 */
[----:B------:R-:W-:-:S03]  /*2060*/  ISETP.GT.U32.AND P4, PT, R4, R12, PT ;  /* 0x0000000c0400720c */ /* 0x000fc60003f84070 */
[----:B------:R-:W3:Y:S01]  /*2070*/  LDL.LU R24, [R1+0x84] ;  /* 0x0000840001187983 */ /* 0x000ee20000300800 */
[----:B------:R-:W-:Y:S01]  /*2080*/  ISETP.GE.AND P1, PT, R27, RZ, PT ;  /* 0x000000ff1b00720c */ /* 0x000fe20003f26270 */
[----:B------:R-:W-:Y:S01]  /*2090*/  @!P0 IMAD.IADD R29, R29, 0x1, -R4 ;  /* 0x000000011d1d8824 */ /* 0x000fe200078e0a04 */
[----:B------:R-:W-:Y:S01]  /*20a0*/  ISETP.GE.AND P3, PT, R14, RZ, PT ;  /* 0x000000ff0e00720c */ /* 0x000fe20003f66270 */
[----:B------:R-:W-:Y:S01]  /*20b0*/  @!P2 IMAD.MOV R2, RZ, RZ, -R2 ;  /* 0x000000ffff02a224 */ /* 0x000fe200078e0a02 */
[----:B------:R-:W-:Y:S02]  /*20c0*/  ISETP.GE.AND P0, PT, R17, RZ, PT ;  /* 0x000000ff1100720c */ /* 0x000fe40003f06270 */
[----:B------:R-:W-:Y:S01]  /*20d0*/  ISETP.GE.AND P2, PT, R18, RZ, PT ;  /* 0x000000ff1200720c */ /* 0x000fe20003f46270 */
[----:B------:R0:W-:Y:S01]  /*20e0*/  STL [R1+0x10], R10 ;  /* 0x0000100a01007387 */ /* 0x0001e20000100800 */
[----:B------:R-:W-:-:S03]  /*20f0*/  @!P6 IMAD.IADD R9, R9, 0x1, -R4 ;  /* 0x000000010909e824 */ /* 0x000fc600078e0a04 */
[----:B------:R-:W4:Y:S01]  /*2100*/  LDL.LU R27, [R1+0x88] ;  /* 0x00008800011b7983 */ /* 0x000f220000300800 */
[----:B------:R-:W-:Y:S02]  /*2110*/  @!P4 IMAD.IADD R12, R12, 0x1, -R4 ;  /* 0x000000010c0cc824 */ /* 0x000fe400078e0a04 */
[----:B0-----:R-:W-:Y:S02]  /*2120*/  IMAD.MOV.U32 R10, RZ, RZ, R0 ;  /* 0x000000ffff0a7224 */ /* 0x001fe400078e0000 */
[----:B------:R-:W-:Y:S02]  /*2130*/  @!P3 IMAD.MOV R29, RZ, RZ, -R29 ;  /* 0x000000ffff1db224 */ /* 0x000fe400078e0a1d */
[----:B------:R-:W-:Y:S02]  /*2140*/  @!P1 IMAD.MOV R10, RZ, RZ, -R10 ;  /* 0x000000ffff0a9224 */ /* 0x000fe400078e0a0a */
[----:B------:R-:W-:Y:S01]  /*2150*/  @!P0 IMAD.MOV R9, RZ, RZ, -R9 ;  /* 0x000000ffff098224 */ /* 0x000fe200078e0a09 */
[----:B------:R3:W-:Y:S01]  /*2160*/  STL [R1+0x4], R2 ;  /* 0x0000040201007387 */ /* 0x0007e20000100800 */
[----:B------:R-:W-:-:S03]  /*2170*/  @!P2 IMAD.MOV R12, RZ, RZ, -R12 ;  /* 0x000000ffff0ca224 */ /* 0x000fc600078e0a0c */
[----:B------:R-:W-:Y:S01]  /*2180*/  STL [R1], R10 ;  /* 0x0000000a01007387 */ /* 0x000fe20000100800 */
[----:B------:R-:W-:Y:S01]  /*2190*/  IMAD.MOV.U32 R23, RZ, RZ, R15 ;  /* 0x000000ffff177224 */ /* 0x000fe200078e000f */
[----:B------:R-:W-:Y:S02]  /*21a0*/  IABS R15, R19 ;  /* 0x00000013000f7213 */ /* 0x000fe40000000000 */
[----:B------:R-:W-:Y:S01]  /*21b0*/  STL [R1+0xcdc], R29 ;  /* 0x000cdc1d01007387 */ /* 0x000fe20000100800 */
[----:B------:R-:W-:-:S03]  /*21c0*/  ISETP.GE.AND P2, PT, R19, RZ, PT ;  /* 0x000000ff1300720c */ /* 0x000fc60003f46270 */
[----:B------:R-:W-:Y:S04]  /*21d0*/  STL [R1+0xce0], R9 ;  /* 0x000ce00901007387 */ /* 0x000fe80000100800 */
[----:B------:R0:W-:Y:S04]  /*21e0*/  STL [R1+0xce4], R12 ;  /* 0x000ce40c01007387 */ /* 0x0001e80000100800 */
[----:B------:R-:W4:Y:S01]  /*21f0*/  LDL.LU R19, [R1+0x8c] ;  /* 0x00008c0001137983 */ /* 0x000f220000300800 */
[----:B------:R-:W-:-:S05]  /*2200*/  IABS R11, R21 ;  /* 0x00000015000b7213 */ /* 0x000fca0000000000 */
[----:B------:R-:W-:-:S04]  /*2210*/  IMAD.MOV.U32 R13, RZ, RZ, R11 ;  /* 0x000000ffff0d7224 */ /* 0x000fc800078e000b */
[----:B------:R-:W-:-:S04]  /*2220*/  IMAD.HI.U32 R6, R5, R13, RZ ;  /* 0x0000000d05067227 */ /* 0x000fc800078e00ff */
[----:B------:R-:W-:-:S04]  /*2230*/  IMAD.MOV R6, RZ, RZ, -R6 ;  /* 0x000000ffff067224 */ /* 0x000fc800078e0a06 */
[----:B------:R-:W-:-:S05]  /*2240*/  IMAD R13, R4, R6, R13 ;  /* 0x00000006040d7224 */ /* 0x000fca00078e020d */
[----:B------:R-:W-:Y:S02]  /*2250*/  ISETP.GT.U32.AND P5, PT, R4, R13, PT ;  /* 0x0000000d0400720c */ /* 0x000fe40003fa4070 */
[----:B------:R-:W-:Y:S01]  /*2260*/  IABS R14, R22 ;  /* 0x00000016000e7213 */ /* 0x000fe20000000000 */
[----:B------:R-:W-:-:S04]  /*2270*/  IMAD.MOV.U32 R26, RZ, RZ, R16 ;  /* 0x000000ffff1a7224 */ /* 0x000fc800078e0010 */
[----:B------:R-:W-:-:S06]  /*2280*/  IMAD.HI.U32 R8, R5, R14, RZ ;  /* 0x0000000e05087227 */ /* 0x000fcc00078e00ff */
[----:B------:R-:W-:-:S05]  /*2290*/  @!P5 IMAD.IADD R13, R13, 0x1, -R4 ;  /* 0x000000010d0dd824 */ /* 0x000fca00078e0a04 */
[----:B------:R-:W-:Y:S01]  /*22a0*/  ISETP.GT.U32.AND P5, PT, R4, R13, PT ;  /* 0x0000000d0400720c */ /* 0x000fe20003fa4070 */
[----:B------:R-:W-:-:S04]  /*22b0*/  IMAD.MOV R8, RZ, RZ, -R8 ;  /* 0x000000ffff087224 */ /* 0x000fc800078e0a08 */
[----:B------:R-:W-:-:S05]  /*22c0*/  IMAD R14, R4, R8, R14 ;  /* 0x00000008040e7224 */ /* 0x000fca00078e020e */
[----:B------:R-:W-:-:S03]  /*22d0*/  ISETP.GT.U32.AND P6, PT, R4, R14, PT ;  /* 0x0000000e0400720c */ /* 0x000fc60003fc4070 */
[----:B------:R-:W-:Y:S02]  /*22e0*/  @!P5 IMAD.IADD R13, R13, 0x1, -R4 ;  /* 0x000000010d0dd824 */ /* 0x000fe400078e0a04 */
[----:B------:R-:W-:Y:S01]  /*22f0*/  IMAD.HI.U32 R7, R5, R15, RZ ;  /* 0x0000000f05077227 */ /* 0x000fe200078e00ff */
[----:B------:R-:W-:-:S03]  /*2300*/  IABS R18, R23 ;  /* 0x0000001700127213 */ /* 0x000fc60000000000 */
[----:B------:R-:W-:-:S04]  /*2310*/  IMAD.MOV R7, RZ, RZ, -R7 ;  /* 0x000000ffff077224 */ /* 0x000fc800078e0a07 */
[----:B------:R-:W-:Y:S01]  /*2320*/  @!P6 IMAD.IADD R14, R14, 0x1, -R4 ;  /* 0x000000010e0ee824 */ /* 0x000fe200078e0a04 */
[----:B------:R-:W-:Y:S01]  /*2330*/  ISETP.GE.AND P6, PT, R21, RZ, PT ;  /* 0x000000ff1500720c */ /* 0x000fe20003fc6270 */
[----:B------:R-:W-:Y:S02]  /*2340*/  IMAD R15, R4, R7, R15 ;  /* 0x00000007040f7224 */ /* 0x000fe400078e020f */
[----:B------:R-:W-:-:S03]  /*2350*/  IMAD.HI.U32 R7, R5, R18, RZ ;  /* 0x0000001205077227 */ /* 0x000fc600078e00ff */
[----:B------:R-:W-:Y:S01]  /*2360*/  ISETP.GT.U32.AND P4, PT, R4, R15, PT ;  /* 0x0000000f0400720c */ /* 0x000fe20003f84070 */
[----:B------:R-:W-:Y:S01]  /*2370*/  IMAD.MOV R7, RZ, RZ, -R7 ;  /* 0x000000ffff077224 */ /* 0x000fe200078e0a07 */
[----:B------:R-:W-:-:S03]  /*2380*/  IABS R17, R26 ;  /* 0x0000001a00117213 */ /* 0x000fc60000000000 */
[C---:B------:R-:W-:Y:S02]  /*2390*/  IMAD R18, R4.reuse, R7, R18 ;  /* 0x0000000704127224 */ /* 0x040fe400078e0212 */
[----:B------:R-:W-:Y:S01]  /*23a0*/  @!P6 IMAD.MOV R13, RZ, RZ, -R13 ;  /* 0x000000ffff0de224 */ /* 0x000fe200078e0a0d */
[C---:B------:R-:W-:Y:S02]  /*23b0*/  ISETP.GT.U32.AND P1, PT, R4.reuse, R14, PT ;  /* 0x0000000e0400720c */ /* 0x040fe40003f24070 */
[----:B------:R-:W-:Y:S02]  /*23c0*/  ISETP.GT.U32.AND P6, PT, R4, R18, PT ;  /* 0x000000120400720c */ /* 0x000fe40003fc4070 */
[----:B------:R1:W-:Y:S01]  /*23d0*/  STL [R1+0xce8], R13 ;  /* 0x000ce80d01007387 */ /* 0x0003e20000100800 */
[----:B------:R-:W-:Y:S01]  /*23e0*/  @!P4 IMAD.IADD R15, R15, 0x1, -R4 ;  /* 0x000000010f0fc824 */ /* 0x000fe200078e0a04 */
[----:B------:R-:W-:-:S07]  /*23f0*/  ISETP.GE.AND P4, PT, R22, RZ, PT ;  /* 0x000000ff1600720c */ /* 0x000fce0003f86270 */
[--C-:B------:R-:W-:Y:S02]  /*2400*/  @!P1 IMAD.IADD R14, R14, 0x1, -R4.reuse ;  /* 0x000000010e0e9824 */ /* 0x100fe400078e0a04 */
[----:B------:R-:W-:-:S05]  /*2410*/  @!P6 IMAD.IADD R18, R18, 0x1, -R4 ;  /* 0x000000011212e824 */ /* 0x000fca00078e0a04 */
[----:B------:R-:W-:Y:S01]  /*2420*/  ISETP.GT.U32.AND P6, PT, R4, R18, PT ;  /* 0x000000120400720c */ /* 0x000fe20003fc4070 */
[----:B------:R-:W-:Y:S01]  /*2430*/  @!P4 IMAD.MOV R14, RZ, RZ, -R14 ;  /* 0x000000ffff0ec224 */ /* 0x000fe200078e0a0e */
[----:B--2---:R-:W-:-:S05]  /*2440*/  IABS R6, R25 ;  /* 0x0000001900067213 */ /* 0x004fca0000000000 */
[----:B------:R-:W-:-:S04]  /*2450*/  IMAD.HI.U32 R16, R5, R6, RZ ;  /* 0x0000000605107227 */ /* 0x000fc800078e00ff */
[----:B------:R-:W-:-:S04]  /*2460*/  IMAD.MOV R16, RZ, RZ, -R16 ;  /* 0x000000ffff107224 */ /* 0x000fc800078e0a10 */
[----:B------:R-:W-:-:S05]  /*2470*/  IMAD R16, R4, R16, R6 ;  /* 0x0000001004107224 */ /* 0x000fca00078e0206 */
[----:B------:R-:W-:-:S13]  /*2480*/  ISETP.GT.U32.AND P5, PT, R4, R16, PT ;  /* 0x000000100400720c */ /* 0x000fda0003fa4070 */
[----:B------:R-:W-:-:S05]  /*2490*/  @!P5 IMAD.IADD R16, R16, 0x1, -R4 ;  /* 0x000000011010d824 */ /* 0x000fca00078e0a04 */
[----:B------:R-:W-:-:S13]  /*24a0*/  ISETP.GT.U32.AND P3, PT, R4, R16, PT ;  /* 0x000000100400720c */ /* 0x000fda0003f64070 */
[----:B------:R-:W-:Y:S01]  /*24b0*/  @!P3 IMAD.IADD R16, R16, 0x1, -R4 ;  /* 0x000000011010b824 */ /* 0x000fe200078e0a04 */
[----:B------:R-:W-:Y:S02]  /*24c0*/  ISETP.GE.AND P3, PT, R26, RZ, PT ;  /* 0x000000ff1a00720c */ /* 0x000fe40003f66270 */
[----:B------:R-:W2:Y:S01]  /*24d0*/  LDL.LU R26, [R1+0x94] ;  /* 0x00009400011a7983 */ /* 0x000ea20000300800 */
[----:B------:R-:W-:Y:S02]  /*24e0*/  ISETP.GT.U32.AND P5, PT, R4, R15, PT ;  /* 0x0000000f0400720c */ /* 0x000fe40003fa4070 */
[----:B------:R-:W-:Y:S02]  /*24f0*/  ISETP.GE.AND P1, PT, R25, RZ, PT ;  /* 0x000000ff1900720c */ /* 0x000fe40003f26270 */
[----:B------:R-:W2:Y:S01]  /*2500*/  LDL.LU R25, [R1+0x98] ;  /* 0x0000980001197983 */ /* 0x000ea20000300800 */
[----:B---3--:R-:W-:-:S05]  /*2510*/  IABS R2, R24 ;  /* 0x0000001800027213 */ /* 0x008fca0000000000 */
[----:B------:R-:W-:-:S04]  /*2520*/  IMAD.HI.U32 R6, R5, R2, RZ ;  /* 0x0000000205067227 */ /* 0x000fc800078e00ff */
[----:B------:R-:W-:Y:S01]  /*2530*/  IMAD.MOV R0, RZ, RZ, -R6 ;  /* 0x000000ffff007224 */ /* 0x000fe200078e0a06 */
[----:B----4-:R-:W-:-:S03]  /*2540*/  IABS R6, R27 ;  /* 0x0000001b00067213 */ /* 0x010fc60000000000 */
[----:B------:R-:W-:Y:S02]  /*2550*/  IMAD R2, R4, R0, R2 ;  /* 0x0000000004027224 */ /* 0x000fe400078e0202 */
[----:B------:R-:W-:Y:S02]  /*2560*/  @!P5 IMAD.IADD R15, R15, 0x1, -R4 ;  /* 0x000000010f0fd824 */ /* 0x000fe400078e0a04 */
[----:B------:R-:W-:-:S04]  /*2570*/  IMAD.HI.U32 R0, R5, R6, RZ ;  /* 0x0000000605007227 */ /* 0x000fc800078e00ff */
[----:B------:R-:W-:Y:S02]  /*2580*/  @!P2 IMAD.MOV R15, RZ, RZ, -R15 ;  /* 0x000000ffff0fa224 */ /* 0x000fe400078e0a0f */
[----:B------:R-:W-:Y:S02]  /*2590*/  IMAD.MOV R0, RZ, RZ, -R0 ;  /* 0x000000ffff007224 */ /* 0x000fe400078e0a00 */
[----:B------:R-:W-:Y:S01]  /*25a0*/  @!P1 IMAD.MOV R16, RZ, RZ, -R16 ;  /* 0x000000ffff109224 */ /* 0x000fe200078e0a10 */
[----:B------:R3:W-:Y:S01]  /*25b0*/  STL [R1+0xcec], R14 ;  /* 0x000cec0e01007387 */ /* 0x0007e20000100800 */
[----:B------:R-:W-:Y:S02]  /*25c0*/  IMAD R6, R4, R0, R6 ;  /* 0x0000000004067224 */ /* 0x000fe400078e0206 */
[----:B------:R-:W-:Y:S01]  /*25d0*/  @!P6 IMAD.IADD R18, R18, 0x1, -R4 ;  /* 0x000000011212e824 */ /* 0x000fe200078e0a04 */
[----:B------:R-:W-:Y:S01]  /*25e0*/  STL [R1+0xcf0], R15 ;  /* 0x000cf00f01007387 */ /* 0x000fe20000100800 */
[----:B------:R-:W-:-:S03]  /*25f0*/  ISETP.GE.AND P1, PT, R27, RZ, PT ;  /* 0x000000ff1b00720c */ /* 0x000fc60003f26270 */
[----:B------:R-:W-:Y:S01]  /*2600*/  STL [R1+0xcf4], R16 ;  /* 0x000cf41001007387 */ /* 0x000fe20000100800 */
[----:B------:R-:W-:Y:S02]  /*2610*/  IABS R0, R19 ;  /* 0x0000001300007213 */ /* 0x000fe40000000000 */
[----:B------:R-:W-:Y:S02]  /*2620*/  ISETP.GE.AND P6, PT, R19, RZ, PT ;  /* 0x000000ff1300720c */ /* 0x000fe40003fc6270 */
[----:B------:R-:W4:Y:S04]  /*2630*/  LDL.LU R19, [R1+0xac] ;  /* 0x0000ac0001137983 */ /* 0x000f280000300800 */
[----:B------:R-:W3:Y:S01]  /*2640*/  LDL.LU R27, [R1+0xb0] ;  /* 0x0000b000011b7983 */ /* 0x000ee20000300800 */
[----:B------:R-:W-:-:S04]  /*2650*/  IMAD.HI.U32 R8, R5, R17, RZ ;  /* 0x0000001105087227 */ /* 0x000fc800078e00ff */
[----:B------:R-:W-:Y:S01]  /*2660*/  IMAD.MOV R8, RZ, RZ, -R8 ;  /* 0x000000ffff087224 */ /* 0x000fe200078e0a08 */
[----:B------:R-:W-:-:S03]  /*2670*/  ISETP.GT.U32.AND P5, PT, R4, R2, PT ;  /* 0x000000020400720c */ /* 0x000fc60003fa4070 */
[----:B------:R-:W-:-:S05]  /*2680*/  IMAD R17, R4, R8, R17 ;  /* 0x0000000804117224 */ /* 0x000fca00078e0211 */
[----:B------:R-:W-:-:S05]  /*2690*/  ISETP.GT.U32.AND P0, PT, R4, R17, PT ;  /* 0x000000110400720c */ /* 0x000fca0003f04070 */
[----:B------:R-:W-:-:S05]  /*26a0*/  @!P5 IMAD.IADD R2, R2, 0x1, -R4 ;  /* 0x000000010202d824 */ /* 0x000fca00078e0a04 */
[----:B------:R-:W-:-:S03]  /*26b0*/  ISETP.GT.U32.AND P5, PT, R4, R2, PT ;  /* 0x000000020400720c */ /* 0x000fc60003fa4070 */
[----:B------:R-:W-:-:S05]  /*26c0*/  @!P0 IMAD.IADD R17, R17, 0x1, -R4 ;  /* 0x0000000111118824 */ /* 0x000fca00078e0a04 */
[----:B------:R-:W-:-:S05]  /*26d0*/  ISETP.GT.U32.AND P4, PT, R4, R17, PT ;  /* 0x000000110400720c */ /* 0x000fca0003f84070 */
[----:B------:R-:W-:-:S08]  /*26e0*/  @!P5 IMAD.IADD R2, R2, 0x1, -R4 ;  /* 0x000000010202d824 */ /* 0x000fd000078e0a04 */
[----:B------:R-:W-:Y:S01]  /*26f0*/  @!P4 IMAD.IADD R17, R17, 0x1, -R4 ;  /* 0x000000011111c824 */ /* 0x000fe200078e0a04 */
[----:B------:R-:W-:Y:S02]  /*2700*/  ISETP.GT.U32.AND P4, PT, R4, R6, PT ;  /* 0x000000060400720c */ /* 0x000fe40003f84070 */
[----:B------:R-:W-:Y:S02]  /*2710*/  ISETP.GE.AND P0, PT, R23, RZ, PT ;  /* 0x000000ff1700720c */ /* 0x000fe40003f06270 */
[----:B------:R-:W-:Y:S01]  /*2720*/  ISETP.GE.AND P2, PT, R24, RZ, PT ;  /* 0x000000ff1800720c */ /* 0x000fe20003f46270 */
[----:B------:R-:W-:-:S08]  /*2730*/  @!P3 IMAD.MOV R17, RZ, RZ, -R17 ;  /* 0x000000ffff11b224 */ /* 0x000fd000078e0a11 */
[----:B------:R-:W-:-:S05]  /*2740*/  @!P4 IMAD.IADD R6, R6, 0x1, -R4 ;  /* 0x000000010606c824 */ /* 0x000fca00078e0a04 */
[----:B------:R-:W-:Y:S01]  /*2750*/  ISETP.GT.U32.AND P3, PT, R4, R6, PT ;  /* 0x000000060400720c */ /* 0x000fe20003f64070 */
[----:B------:R-:W-:Y:S02]  /*2760*/  @!P0 IMAD.MOV R18, RZ, RZ, -R18 ;  /* 0x000000ffff128224 */ /* 0x000fe400078e0a12 */
[----:B------:R-:W-:-:S10]  /*2770*/  @!P2 IMAD.MOV R2, RZ, RZ, -R2 ;  /* 0x000000ffff02a224 */ /* 0x000fd400078e0a02 */
[----:B------:R-:W-:Y:S01]  /*2780*/  @!P3 IMAD.IADD R6, R6, 0x1, -R4 ;  /* 0x000000010606b824 */ /* 0x000fe200078e0a04 */
[----:B--2---:R-:W-:Y:S02]  /*2790*/  IABS R22, R26 ;  /* 0x0000001a00167213 */ /* 0x004fe40000000000 */
[----:B------:R-:W-:Y:S02]  /*27a0*/  ISETP.GE.AND P5, PT, R26, RZ, PT ;  /* 0x000000ff1a00720c */ /* 0x000fe40003fa6270 */
[----:B------:R-:W2:Y:S04]  /*27b0*/  LDL.LU R26, [R1+0xcc] ;  /* 0x0000cc00011a7983 */ /* 0x000ea80000300800 */
[----:B0-----:R-:W2:Y:S04]  /*27c0*/  LDL.LU R12, [R1+0xd0] ;  /* 0x0000d000010c7983 */ /* 0x001ea80000300800 */
[----:B------:R-:W2:Y:S04]  /*27d0*/  LDL.LU R28, [R1+0xd4] ;  /* 0x0000d400011c7983 */ /* 0x000ea80000300800 */
[----:B------:R-:W-:Y:S04]  /*27e0*/  STL [R1+0xcf8], R17 ;  /* 0x000cf81101007387 */ /* 0x000fe80000100800 */
[----:B------:R-:W-:Y:S04]  /*27f0*/  STL [R1+0xcfc], R18 ;  /* 0x000cfc1201007387 */ /* 0x000fe80000100800 */
[----:B------:R-:W-:Y:S04]  /*2800*/  STL [R1+0x40], R2 ;  /* 0x0000400201007387 */ /* 0x000fe80000100800 */
[----:B------:R-:W2:Y:S01]  /*2810*/  LDL.LU R24, [R1+0xd8] ;  /* 0x0000d80001187983 */ /* 0x000ea20000300800 */
[----:B---3--:R-:W-:-:S02]  /*2820*/  ISETP.GE.AND P3, PT, R27, RZ, PT ;  /* 0x000000ff1b00720c */ /* 0x008fc40003f66270 */
[----:B------:R-:W-:Y:S02]  /*2830*/  IABS R20, R27 ;  /* 0x0000001b00147213 */ /* 0x000fe40000000000 */
[----:B------:R-:W3:Y:S04]  /*2840*/  LDL.LU R27, [R1+0xdc] ;  /* 0x0000dc00011b7983 */ /* 0x000ee80000300800 */
[----:B------:R-:W3:Y:S01]  /*2850*/  LDL.LU R9, [R1+0xe0] ;  /* 0x0000e00001097983 */ /* 0x000ee20000300800 */
[----:B------:R-:W-:Y:S02]  /*2860*/  IABS R21, R25 ;  /* 0x0000001900157213 */ /* 0x000fe40000000000 */
[----:B------:R-:W-:Y:S01]  /*2870*/  ISETP.GE.AND P4, PT, R25, RZ, PT ;  /* 0x000000ff1900720c */ /* 0x000fe20003f86270 */
[----:B------:R-:W3:Y:S04]  /*2880*/  LDL.LU R29, [R1+0xe4] ;  /* 0x0000e400011d7983 */ /* 0x000ee80000300800 */
[----:B------:R-:W3:Y:S01]  /*2890*/  LDL.LU R25, [R1+0xe8] ;  /* 0x0000e80001197983 */ /* 0x000ee20000300800 */
[----:B------:R-:W-:-:S04]  /*28a0*/  IMAD.HI.U32 R10, R5, R0, RZ ;  /* 0x00000000050a7227 */ /* 0x000fc800078e00ff */
[----:B------:R-:W-:-:S04]  /*28b0*/  IMAD.MOV R10, RZ, RZ, -R10 ;  /* 0x000000ffff0a7224 */ /* 0x000fc800078e0a0a */
[----:B------:R-:W-:Y:S02]  /*28c0*/  IMAD R0, R4, R10, R0 ;  /* 0x0000000a04007224 */ /* 0x000fe400078e0200 */
[----:B------:R-:W-:-:S03]  /*28d0*/  IMAD.HI.U32 R7, R5, R21, RZ ;  /* 0x0000001505077227 */ /* 0x000fc600078e00ff */
[----:B------:R-:W-:Y:S01]  /*28e0*/  ISETP.GT.U32.AND P0, PT, R4, R0, PT ;  /* 0x000000000400720c */ /* 0x000fe20003f04070 */
[----:B------:R-:W-:-:S04]  /*28f0*/  IMAD.HI.U32 R8, R5, R22, RZ ;  /* 0x0000001605087227 */ /* 0x000fc800078e00ff */
[----:B------:R-:W-:Y:S02]  /*2900*/  IMAD.MOV R7, RZ, RZ, -R7 ;  /* 0x000000ffff077224 */ /* 0x000fe400078e0a07 */
[----:B------:R-:W-:Y:S02]  /*2910*/  IMAD.MOV R8, RZ, RZ, -R8 ;  /* 0x000000ffff087224 */ /* 0x000fe400078e0a08 */
[C---:B------:R-:W-:Y:S02]  /*2920*/  IMAD R21, R4.reuse, R7, R21 ;  /* 0x0000000704157224 */ /* 0x040fe400078e0215 */
[----:B------:R-:W-:Y:S02]  /*2930*/  IMAD R22, R4, R8, R22 ;  /* 0x0000000804167224 */ /* 0x000fe400078e0216 */
[----:B------:R-:W-:Y:S02]  /*2940*/  IMAD.MOV.U32 R7, RZ, RZ, R6 ;  /* 0x000000ffff077224 */ /* 0x000fe400078e0006 */
[----:B------:R-:W-:-:S02]  /*2950*/  @!P0 IMAD.IADD R0, R0, 0x1, -R4 ;  /* 0x0000000100008824 */ /* 0x000fc400078e0a04 */
[----:B------:R-:W-:Y:S01]  /*2960*/  @!P1 IMAD.MOV R7, RZ, RZ, -R7 ;  /* 0x000000ffff079224 */ /* 0x000fe200078e0a07 */
[C---:B------:R-:W-:Y:S02]  /*2970*/  ISETP.GT.U32.AND P1, PT, R4.reuse, R22, PT ;  /* 0x000000160400720c */ /* 0x040fe40003f24070 */
[----:B------:R-:W-:Y:S02]  /*2980*/  ISETP.GT.U32.AND P0, PT, R4, R0, PT ;  /* 0x000000000400720c */ /* 0x000fe40003f04070 */
[----:B----4-:R-:W-:Y:S02]  /*2990*/  ISETP.GE.AND P2, PT, R19, RZ, PT ;  /* 0x000000ff1300720c */ /* 0x010fe40003f46270 */
[----:B------:R-:W-:-:S07]  /*29a0*/  IABS R19, R19 ;  /* 0x0000001300137213 */ /* 0x000fce0000000000 */
[--C-:B------:R-:W-:Y:S02]  /*29b0*/  @!P1 IMAD.IADD R22, R22, 0x1, -R4.reuse ;  /* 0x0000000116169824 */ /* 0x100fe400078e0a04 */
[----:B------:R-:W-:Y:S01]  /*29c0*/  @!P0 IMAD.IADD R0, R0, 0x1, -R4 ;  /* 0x0000000100008824 */ /* 0x000fe200078e0a04 */
[C---:B------:R-:W-:Y:S01]  /*29d0*/  ISETP.GT.U32.AND P0, PT, R4.reuse, R21, PT ;  /* 0x000000150400720c */ /* 0x040fe20003f04070 */
[----:B------:R-:W-:Y:S01]  /*29e0*/  IMAD.HI.U32 R6, R5, R19, RZ ;  /* 0x0000001305067227 */ /* 0x000fe200078e00ff */
[----:B------:R-:W-:-:S03]  /*29f0*/  ISETP.GT.U32.AND P1, PT, R4, R22, PT ;  /* 0x000000160400720c */ /* 0x000fc60003f24070 */
[----:B------:R-:W-:-:S04]  /*2a00*/  IMAD.MOV R6, RZ, RZ, -R6 ;  /* 0x000000ffff067224 */ /* 0x000fc800078e0a06 */
[----:B------:R-:W-:-:S04]  /*2a10*/  IMAD R19, R4, R6, R19 ;  /* 0x0000000604137224 */ /* 0x000fc800078e0213 */
[--C-:B------:R-:W-:Y:S02]  /*2a20*/  @!P0 IMAD.IADD R21, R21, 0x1, -R4.reuse ;  /* 0x0000000115158824 */ /* 0x100fe400078e0a04 */
[----:B------:R-:W-:Y:S01]  /*2a30*/  @!P1 IMAD.IADD R22, R22, 0x1, -R4 ;  /* 0x0000000116169824 */ /* 0x000fe200078e0a04 */
[C---:B------:R-:W-:Y:S01]  /*2a40*/  ISETP.GT.U32.AND P1, PT, R4.reuse, R19, PT ;  /* 0x000000130400720c */ /* 0x040fe20003f24070 */
[----:B------:R-:W-:Y:S01]  /*2a50*/  IMAD.HI.U32 R23, R5, R20, RZ ;  /* 0x0000001405177227 */ /* 0x000fe200078e00ff */
[----:B------:R-:W-:Y:S01]  /*2a60*/  STL [R1+0x48], R7 ;  /* 0x0000480701007387 */ /* 0x000fe20000100800 */
[----:B------:R-:W-:Y:S02]  /*2a70*/  ISETP.GT.U32.AND P0, PT, R4, R21, PT ;  /* 0x000000150400720c */ /* 0x000fe40003f04070 */
[----:B------:R-:W-:Y:S02]  /*2a80*/  IMAD.MOV R23, RZ, RZ, -R23 ;  /* 0x000000ffff177224 */ /* 0x000fe400078e0a17 */
[----:B-1----:R-:W-:-:S02]  /*2a90*/  IMAD.MOV.U32 R13, RZ, RZ, R22 ;  /* 0x000000ffff0d7224 */ /* 0x002fc400078e0016 */
[C---:B------:R-:W-:Y:S02]  /*2aa0*/  IMAD R20, R4.reuse, R23, R20 ;  /* 0x0000001704147224 */ /* 0x040fe400078e0214 */
[----:B------:R-:W-:Y:S02]  /*2ab0*/  IMAD.MOV.U32 R14, RZ, RZ, R0 ;  /* 0x000000ffff0e7224 */ /* 0x000fe400078e0000 */
[----:B------:R-:W-:Y:S02]  /*2ac0*/  @!P5 IMAD.MOV R13, RZ, RZ, -R13 ;  /* 0x000000ffff0dd224 */ /* 0x000fe400078e0a0d */
[----:B------:R-:W-:Y:S02]  /*2ad0*/  @!P1 IMAD.IADD R19, R19, 0x1, -R4 ;  /* 0x0000000113139824 */ /* 0x000fe400078e0a04 */
[----:B------:R-:W-:Y:S01]  /*2ae0*/  @!P6 IMAD.MOV R14, RZ, RZ, -R14 ;  /* 0x000000ffff0ee224 */ /* 0x000fe200078e0a0e */
[----:B------:R-:W-:Y:S01]  /*2af0*/  ISETP.GT.U32.AND P6, PT, R4, R20, PT ;  /* 0x000000140400720c */ /* 0x000fe20003fc4070 */
[----:B------:R-:W-:-:S03]  /*2b00*/  @!P0 IMAD.IADD R21, R21, 0x1, -R4 ;  /* 0x0000000115158824 */ /* 0x000fc600078e0a04 */
[----:B------:R-:W-:Y:S04]  /*2b10*/  STL [R1+0x38], R14 ;  /* 0x0000380e01007387 */ /* 0x000fe80000100800 */
[----:B------:R0:W-:Y:S05]  /*2b20*/  STL [R1+0x24], R13 ;  /* 0x0000240d01007387 */ /* 0x0001ea0000100800 */
[----:B------:R-:W-:Y:S01]  /*2b30*/  @!P6 IMAD.IADD R20, R20, 0x1, -R4 ;  /* 0x000000011414e824 */ /* 0x000fe200078e0a04 */
[----:B------:R-:W-:Y:S01]  /*2b40*/  ISETP.GT.U32.AND P6, PT, R4, R19, PT ;  /* 0x000000130400720c */ /* 0x000fe20003fc4070 */
[----:B0-----:R-:W-:-:S04]  /*2b50*/  IMAD.MOV.U32 R13, RZ, RZ, R21 ;  /* 0x000000ffff0d7224 */ /* 0x001fc800078e0015 */
[----:B------:R-:W-:-:S08]  /*2b60*/  @!P4 IMAD.MOV R13, RZ, RZ, -R13 ;  /* 0x000000ffff0dc224 */ /* 0x000fd000078e0a0d */
[----:B------:R-:W-:Y:S01]  /*2b70*/  @!P6 IMAD.IADD R19, R19, 0x1, -R4 ;  /* 0x000000011313e824 */ /* 0x000fe200078e0a04 */
[----:B------:R-:W-:Y:S03]  /*2b80*/  STL [R1+0x20], R13 ;  /* 0x0000200d01007387 */ /* 0x000fe60000100800 */
[----:B------:R-:W-:Y:S01]  /*2b90*/  @!P2 IMAD.MOV R19, RZ, RZ, -R19 ;  /* 0x000000ffff13a224 */ /* 0x000fe200078e0a13 */
[----:B--2---:R-:W-:Y:S02]  /*2ba0*/  IABS R11, R26 ;  /* 0x0000001a000b7213 */ /* 0x004fe40000000000 */
[----:B------:R-:W-:Y:S02]  /*2bb0*/  IABS R10, R12 ;  /* 0x0000000c000a7213 */ /* 0x000fe40000000000 */
[----:B------:R-:W-:Y:S01]  /*2bc0*/  IABS R2, R28 ;  /* 0x0000001c00027213 */ /* 0x000fe20000000000 */
[----:B------:R-:W-:-:S04]  /*2bd0*/  IMAD.HI.U32 R8, R5, R11, RZ ;  /* 0x0000000b05087227 */ /* 0x000fc800078e00ff */
[----:B------:R-:W-:-:S04]  /*2be0*/  IMAD.HI.U32 R6, R5, R2, RZ ;  /* 0x0000000205067227 */ /* 0x000fc800078e00ff */
[----:B------:R-:W-:-:S04]  /*2bf0*/  IMAD.HI.U32 R7, R5, R10, RZ ;  /* 0x0000000a05077227 */ /* 0x000fc800078e00ff */
[----:B------:R-:W-:Y:S02]  /*2c00*/  IMAD.MOV R8, RZ, RZ, -R8 ;  /* 0x000000ffff087224 */ /* 0x000fe400078e0a08 */
[----:B------:R-:W-:Y:S02]  /*2c10*/  IMAD.MOV R6, RZ, RZ, -R6 ;  /* 0x000000ffff067224 */ /* 0x000fe400078e0a06 */
[----:B------:R-:W-:Y:S02]  /*2c20*/  IMAD.MOV R7, RZ, RZ, -R7 ;  /* 0x000000ffff077224 */ /* 0x000fe400078e0a07 */
[C---:B------:R-:W-:Y:S02]  /*2c30*/  IMAD R11, R4.reuse, R8, R11 ;  /* 0x00000008040b7224 */ /* 0x040fe400078e020b */
[C---:B------:R-:W-:Y:S02]  /*2c40*/  IMAD R2, R4.reuse, R6, R2 ;  /* 0x0000000604027224 */ /* 0x040fe400078e0202 */
[C---:B------:R-:W-:Y:S01]  /*2c50*/  IMAD R10, R4.reuse, R7, R10 ;  /* 0x00000007040a7224 */ /* 0x040fe200078e020a */
[----:B------:R-:W-:-:S02]  /*2c60*/  ISETP.GT.U32.AND P5, PT, R4, R11, PT ;  /* 0x0000000b0400720c */ /* 0x000fc40003fa4070 */
[C---:B------:R-:W-:Y:S02]  /*2c70*/  ISETP.GT.U32.AND P1, PT, R4.reuse, R2, PT ;  /* 0x000000020400720c */ /* 0x040fe40003f24070 */
[----:B------:R-:W-:Y:S02]  /*2c80*/  ISETP.GT.U32.AND P0, PT, R4, R10, PT ;  /* 0x0000000a0400720c */ /* 0x000fe40003f04070 */
[----:B------:R-:W-:-:S07]  /*2c90*/  IABS R6, R24 ;  /* 0x0000001800067213 */ /* 0x000fce0000000000 */
[--C-:B------:R-:W-:Y:S02]  /*2ca0*/  @!P5 IMAD.IADD R11, R11, 0x1, -R4.reuse ;  /* 0x000000010b0bd824 */ /* 0x100fe400078e0a04 */
[--C-:B------:R-:W-:Y:S02]  /*2cb0*/  @!P1 IMAD.IADD R2, R2, 0x1, -R4.reuse ;  /* 0x0000000102029824 */ /* 0x100fe400078e0a04 */
[----:B------:R-:W-:Y:S01]  /*2cc0*/  @!P0 IMAD.IADD R10, R10, 0x1, -R4 ;  /* 0x000000010a0a8824 */ /* 0x000fe200078e0a04 */
[C---:B------:R-:W-:Y:S01]  /*2cd0*/  ISETP.GT.U32.AND P0, PT, R4.reuse, R11, PT ;  /* 0x0000000b0400720c */ /* 0x040fe20003f04070 */
[----:B------:R-:W-:Y:S01]  /*2ce0*/  IMAD.HI.U32 R23, R5, R6, RZ ;  /* 0x0000000605177227 */ /* 0x000fe200078e00ff */
[C---:B------:R-:W-:Y:S02]  /*2cf0*/  ISETP.GT.U32.AND P1, PT, R4.reuse, R2, PT ;  /* 0x000000020400720c */ /* 0x040fe40003f24070 */
[C---:B------:R-:W-:Y:S01]  /*2d00*/  ISETP.GT.U32.AND P5, PT, R4.reuse, R20, PT ;  /* 0x000000140400720c */ /* 0x040fe20003fa4070 */
[----:B------:R-:W-:Y:S01]  /*2d10*/  IMAD.MOV R23, RZ, RZ, -R23 ;  /* 0x000000ffff177224 */ /* 0x000fe200078e0a17 */
[----:B------:R-:W-:-:S03]  /*2d20*/  ISETP.GT.U32.AND P4, PT, R4, R10, PT ;  /* 0x0000000a0400720c */ /* 0x000fc60003f84070 */
[----:B------:R-:W-:Y:S01]  /*2d30*/  IMAD R6, R4, R23, R6 ;  /* 0x0000001704067224 */ /* 0x000fe200078e0206 */
[----:B---3--:R-:W-:-:S05]  /*2d40*/  IABS R8, R27 ;  /* 0x0000001b00087213 */ /* 0x008fca0000000000 */
[----:B------:R-:W-:-:S04]  /*2d50*/  IMAD.HI.U32 R0, R5, R8, RZ ;  /* 0x0000000805007227 */ /* 0x000fc800078e00ff */
[----:B------:R-:W-:Y:S01]  /*2d60*/  IMAD.MOV R0, RZ, RZ, -R0 ;  /* 0x000000ffff007224 */ /* 0x000fe200078e0a00 */
[C---:B------:R-:W-:Y:S01]  /*2d70*/  ISETP.GT.U32.AND P6, PT, R4.reuse, R6, PT ;  /* 0x000000060400720c */ /* 0x040fe20003fc4070 */
[----:B------:R-:W-:Y:S02]  /*2d80*/  @!P0 IMAD.IADD R11, R11, 0x1, -R4 ;  /* 0x000000010b0b8824 */ /* 0x000fe400078e0a04 */
[----:B------:R-:W-:Y:S01]  /*2d90*/  IMAD R8, R4, R0, R8 ;  /* 0x0000000004087224 */ /* 0x000fe200078e0208 */
[----:B------:R-:W-:Y:S01]  /*2da0*/  ISETP.GE.AND P0, PT, R26, RZ, PT ;  /* 0x000000ff1a00720c */ /* 0x000fe20003f06270 */
[--C-:B------:R-:W-:Y:S01]  /*2db0*/  @!P1 IMAD.IADD R2, R2, 0x1, -R4.reuse ;  /* 0x0000000102029824 */ /* 0x100fe200078e0a04 */
[----:B------:R-:W-:Y:S01]  /*2dc0*/  ISETP.GE.AND P1, PT, R12, RZ, PT ;  /* 0x000000ff0c00720c */ /* 0x000fe20003f26270 */
[--C-:B------:R-:W-:Y:S01]  /*2dd0*/  @!P5 IMAD.IADD R20, R20, 0x1, -R4.reuse ;  /* 0x000000011414d824 */ /* 0x100fe200078e0a04 */
[----:B------:R-:W-:Y:S01]  /*2de0*/  ISETP.GT.U32.AND P5, PT, R4, R8, PT ;  /* 0x000000080400720c */ /* 0x000fe20003fa4070 */
[----:B------:R-:W-:Y:S01]  /*2df0*/  @!P4 IMAD.IADD R10, R10, 0x1, -R4 ;  /* 0x000000010a0ac824 */ /* 0x000fe200078e0a04 */
[----:B------:R-:W2:Y:S01]  /*2e00*/  LDL.LU R26, [R1+0xec] ;  /* 0x0000ec00011a7983 */ /* 0x000ea20000300800 */
[----:B------:R-:W-:-:S02]  /*2e10*/  @!P3 IMAD.MOV R20, RZ, RZ, -R20 ;  /* 0x000000ffff14b224 */ /* 0x000fc400078e0a14 */
[----:B------:R-:W-:Y:S02]  /*2e20*/  IMAD.MOV.U32 R12, RZ, RZ, R10 ;  /* 0x000000ffff0c7224 */ /* 0x000fe400078e000a */
[----:B------:R-:W-:Y:S01]  /*2e30*/  @!P6 IMAD.IADD R6, R6, 0x1, -R4 ;  /* 0x000000010606e824 */ /* 0x000fe200078e0a04 */
[----:B------:R-:W-:Y:S01]  /*2e40*/  ISETP.GE.AND P6, PT, R28, RZ, PT ;  /* 0x000000ff1c00720c */ /* 0x000fe20003fc6270 */
[----:B------:R-:W-:Y:S01]  /*2e50*/  @!P0 IMAD.MOV R11, RZ, RZ, -R11 ;  /* 0x000000ffff0b8224 */ /* 0x000fe200078e0a0b */
[----:B------:R-:W3:Y:S01]  /*2e60*/  LDL.LU R28, [R1+0xf0] ;  /* 0x0000f000011c7983 */ /* 0x000ee20000300800 */
[----:B------:R-:W-:Y:S02]  /*2e70*/  @!P1 IMAD.MOV R12, RZ, RZ, -R12 ;  /* 0x000000ffff0c9224 */ /* 0x000fe400078e0a0c */
[----:B------:R-:W-:Y:S01]  /*2e80*/  @!P5 IMAD.IADD R8, R8, 0x1, -R4 ;  /* 0x000000010808d824 */ /* 0x000fe200078e0a04 */
[----:B------:R-:W-:Y:S01]  /*2e90*/  STL [R1+0xd00], R19 ;  /* 0x000d001301007387 */ /* 0x000fe20000100800 */
[----:B------:R-:W-:-:S03]  /*2ea0*/  ISETP.GE.AND P5, PT, R24, RZ, PT ;  /* 0x000000ff1800720c */ /* 0x000fc60003fa6270 */
[----:B------:R-:W-:Y:S01]  /*2eb0*/  STL [R1+0xd04], R20 ;  /* 0x000d041401007387 */ /* 0x000fe20000100800 */
[----:B------:R-:W-:-:S03]  /*2ec0*/  ISETP.GE.AND P1, PT, R27, RZ, PT ;  /* 0x000000ff1b00720c */ /* 0x000fc60003f26270 */
[----:B------:R-:W4:Y:S04]  /*2ed0*/  LDL.LU R24, [R1+0xf4] ;  /* 0x0000f40001187983 */ /* 0x000f280000300800 */
[----:B------:R-:W-:Y:S04]  /*2ee0*/  STL [R1+0x80], R11 ;  /* 0x0000800b01007387 */ /* 0x000fe80000100800 */
[----:B------:R0:W-:Y:S04]  /*2ef0*/  STL [R1+0x84], R12 ;  /* 0x0000840c01007387 */ /* 0x0001e80000100800 */
[----:B------:R-:W3:Y:S01]  /*2f00*/  LDL.LU R27, [R1+0xf8] ;  /* 0x0000f800011b7983 */ /* 0x000ee20000300800 */
[----:B------:R-:W-:-:S05]  /*2f10*/  IABS R7, R9 ;  /* 0x0000000900077213 */ /* 0x000fca0000000000 */
[----:B------:R-:W-:-:S04]  /*2f20*/  IMAD.HI.U32 R22, R5, R7, RZ ;  /* 0x0000000705167227 */ /* 0x000fc800078e00ff */
[----:B------:R-:W-:-:S04]  /*2f30*/  IMAD.MOV R22, RZ, RZ, -R22 ;  /* 0x000000ffff167224 */ /* 0x000fc800078e0a16 */
[----:B------:R-:W-:-:S05]  /*2f40*/  IMAD R7, R4, R22, R7 ;  /* 0x0000001604077224 */ /* 0x000fca00078e0207 */
[----:B------:R-:W-:Y:S01]  /*2f50*/  ISETP.GT.U32.AND P4, PT, R4, R7, PT ;  /* 0x000000070400720c */ /* 0x000fe20003f84070 */
[----:B------:R-:W-:-:S12]  /*2f60*/  IMAD.MOV.U32 R10, RZ, RZ, R2 ;  /* 0x000000ffff0a7224 */ /* 0x000fd800078e0002 */
[----:B------:R-:W-:-:S05]  /*2f70*/  @!P4 IMAD.IADD R7, R7, 0x1, -R4 ;  /* 0x000000010707c824 */ /* 0x000fca00078e0a04 */
[----:B------:R-:W-:Y:S01]  /*2f80*/  ISETP.GT.U32.AND P0, PT, R4, R7, PT ;  /* 0x000000070400720c */ /* 0x000fe20003f04070 */
[----:B------:R-:W-:Y:S01]  /*2f90*/  @!P6 IMAD.MOV R10, RZ, RZ, -R10 ;  /* 0x000000ffff0ae224 */ /* 0x000fe200078e0a0a */
[----:B------:R-:W-:-:S04]  /*2fa0*/  IABS R22, R25 ;  /* 0x0000001900167213 */ /* 0x000fc80000000000 */
[----:B------:R-:W-:Y:S07]  /*2fb0*/  STL [R1+0x88], R10 ;  /* 0x0000880a01007387 */ /* 0x000fee0000100800 */
[----:B------:R-:W-:Y:S01]  /*2fc0*/  @!P0 IMAD.IADD R7, R7, 0x1, -R4 ;  /* 0x0000000107078824 */ /* 0x000fe200078e0a04 */
[----:B------:R-:W-:Y:S02]  /*2fd0*/  ISETP.GE.AND P0, PT, R25, RZ, PT ;  /* 0x000000ff1900720c */ /* 0x000fe40003f06270 */
[----:B------:R-:W4:Y:S01]  /*2fe0*/  LDL.LU R25, [R1+0xfc] ;  /* 0x0000fc0001197983 */ /* 0x000f220000300800 */
[----:B------:R-:W-:-:S05]  /*2ff0*/  IABS R0, R29 ;  /* 0x0000001d00007213 */ /* 0x000fca0000000000 */
[----:B------:R-:W-:-:S04]  /*3000*/  IMAD.HI.U32 R23, R5, R0, RZ ;  /* 0x0000000005177227 */ /* 0x000fc800078e00ff */
[----:B------:R-:W-:Y:S01]  /*3010*/  IMAD.MOV R23, RZ, RZ, -R23 ;  /* 0x000000ffff177224 */ /* 0x000fe200078e0a17 */
[----:B------:R-:W-:-:S03]  /*3020*/  ISETP.GT.U32.AND P2, PT, R4, R6, PT ;  /* 0x000000060400720c */ /* 0x000fc60003f44070 */
[----:B------:R-:W-:-:S05]  /*3030*/  IMAD R0, R4, R23, R0 ;  /* 0x0000001704007224 */ /* 0x000fca00078e0200 */
[C---:B------:R-:W-:Y:S02]  /*3040*/  ISETP.GT.U32.AND P4, PT, R4.reuse, R0, PT ;  /* 0x000000000400720c */ /* 0x040fe40003f84070 */
[----:B------:R-:W-:-:S03]  /*3050*/  ISETP.GT.U32.AND P3, PT, R4, R8, PT ;  /* 0x000000080400720c */ /* 0x000fc60003f64070 */
[----:B------:R-:W-:Y:S01]  /*3060*/  @!P2 IMAD.IADD R6, R6, 0x1, -R4 ;  /* 0x000000010606a824 */ /* 0x000fe200078e0a04 */
[----:B------:R-:W-:-:S03]  /*3070*/  ISETP.GE.AND P2, PT, R9, RZ, PT ;  /* 0x000000ff0900720c */ /* 0x000fc60003f46270 */
[----:B------:R-:W-:-:S04]  /*3080*/  IMAD.MOV.U32 R9, RZ, RZ, R6 ;  /* 0x000000ffff097224 */ /* 0x000fc800078e0006 */
[----:B------:R-:W-:Y:S02]  /*3090*/  @!P4 IMAD.IADD R0, R0, 0x1, -R4 ;  /* 0x000000010000c824 */ /* 0x000fe400078e0a04 */
[----:B------:R-:W-:-:S03]  /*30a0*/  @!P5 IMAD.MOV R9, RZ, RZ, -R9 ;  /* 0x000000ffff09d224 */ /* 0x000fc600078e0a09 */
[----:B------:R-:W-:Y:S01]  /*30b0*/  ISETP.GT.U32.AND P5, PT, R4, R0, PT ;  /* 0x000000000400720c */ /* 0x000fe20003fa4070 */
[----:B------:R-:W-:Y:S02]  /*30c0*/  @!P3 IMAD.IADD R8, R8, 0x1, -R4 ;  /* 0x000000010808b824 */ /* 0x000fe400078e0a04 */
[----:B------:R-:W-:Y:S02]  /*30d0*/  @!P2 IMAD.MOV R7, RZ, RZ, -R7 ;  /* 0x000000ffff07a224 */ /* 0x000fe400078e0a07 */
[----:B------:R-:W-:-:S08]  /*30e0*/  @!P1 IMAD.MOV R8, RZ, RZ, -R8 ;  /* 0x000000ffff089224 */ /* 0x000fd000078e0a08 */
[----:B------:R-:W-:Y:S02]  /*30f0*/  @!P5 IMAD.IADD R0, R0, 0x1, -R4 ;  /* 0x000000010000d824 */ /* 0x000fe400078e0a04 */
[----:B------:R-:W-:-:S04]  /*3100*/  IMAD.HI.U32 R21, R5, R22, RZ ;  /* 0x0000001605157227 */ /* 0x000fc800078e00ff */
[----:B------:R-:W-:-:S04]  /*3110*/  IMAD.MOV R21, RZ, RZ, -R21 ;  /* 0x000000ffff157224 */ /* 0x000fc800078e0a15 */
[----:B------:R-:W-:Y:S01]  /*3120*/  IMAD R22, R4, R21, R22 ;  /* 0x0000001504167224 */ /* 0x000fe200078e0216 */
[----:B------:R-:W-:-:S04]  /*3130*/  ISETP.GE.AND P3, PT, R29, RZ, PT ;  /* 0x000000ff1d00720c */ /* 0x000fc80003f66270 */
[----:B------:R-:W-:-:S13]  /*3140*/  ISETP.GT.U32.AND P6, PT, R4, R22, PT ;  /* 0x000000160400720c */ /* 0x000fda0003fc4070 */
[----:B------:R-:W-:-:S05]  /*3150*/  @!P6 IMAD.IADD R22, R22, 0x1, -R4 ;  /* 0x000000011616e824 */ /* 0x000fca00078e0a04 */
[----:B------:R-:W-:Y:S01]  /*3160*/  ISETP.GT.U32.AND P6, PT, R4, R22, PT ;  /* 0x000000160400720c */ /* 0x000fe20003fc4070 */
[----:B0-----:R-:W-:-:S04]  /*3170*/  IMAD.MOV.U32 R12, RZ, RZ, R0 ;  /* 0x000000ffff0c7224 */ /* 0x001fc800078e0000 */
[----:B------:R-:W-:-:S08]  /*3180*/  @!P3 IMAD.MOV R12, RZ, RZ, -R12 ;  /* 0x000000ffff0cb224 */ /* 0x000fd000078e0a0c */
[----:B------:R-:W-:Y:S01]  /*3190*/  @!P6 IMAD.IADD R22, R22, 0x1, -R4 ;  /* 0x000000011616e824 */ /* 0x000fe200078e0a04 */
[----:B--2---:R-:W-:Y:S02]  /*31a0*/  IABS R2, R26 ;  /* 0x0000001a00027213 */ /* 0x004fe40000000000 */
[----:B------:R-:W-:Y:S02]  /*31b0*/  ISETP.GE.AND P4, PT, R26, RZ, PT ;  /* 0x000000ff1a00720c */ /* 0x000fe40003f86270 */
[----:B------:R-:W2:Y:S04]  /*31c0*/  LDL.LU R26, [R1+0x100] ;  /* 0x00010000011a7983 */ /* 0x000ea80000300800 */
[----:B------:R0:W-:Y:S04]  /*31d0*/  STL [R1+0x8c], R9 ;  /* 0x00008c0901007387 */ /* 0x0001e80000100800 */
[----:B------:R-:W-:Y:S04]  /*31e0*/  STL [R1+0x94], R8 ;  /* 0x0000940801007387 */ /* 0x000fe80000100800 */
[----:B------:R1:W-:Y:S01]  /*31f0*/  STL [R1+0x98], R7 ;  /* 0x0000980701007387 */ /* 0x0003e20000100800 */
[----:B---3--:R-:W-:-:S02]  /*3200*/  ISETP.GE.AND P5, PT, R27, RZ, PT ;  /* 0x000000ff1b00720c */ /* 0x008fc40003fa6270 */
[----:B------:R-:W-:Y:S02]  /*3210*/  IABS R11, R27 ;  /* 0x0000001b000b7213 */ /* 0x000fe40000000000 */
[----:B------:R-:W3:Y:S04]  /*3220*/  LDL.LU R27, [R1+0x104] ;  /* 0x00010400011b7983 */ /* 0x000ee80000300800 */
[----:B0-----:R-:W3:Y:S04]  /*3230*/  LDL.LU R9, [R1+0x108] ;  /* 0x0001080001097983 */ /* 0x001ee80000300800 */
[----:B------:R-:W3:Y:S01]  /*3240*/  LDL.LU R29, [R1+0x10c] ;  /* 0x00010c00011d7983 */ /* 0x000ee20000300800 */
[----:B------:R-:W-:-:S04]  /*3250*/  IMAD.HI.U32 R6, R5, R2, RZ ;  /* 0x0000000205067227 */ /* 0x000fc800078e00ff */
[----:B------:R-:W-:Y:S01]  /*3260*/  IMAD.MOV R6, RZ, RZ, -R6 ;  /* 0x000000ffff067224 */ /* 0x000fe200078e0a06 */
[----:B------:R-:W-:-:S03]  /*3270*/  IABS R21, R28 ;  /* 0x0000001c00157213 */ /* 0x000fc60000000000 */
[----:B------:R-:W-:Y:S02]  /*3280*/  IMAD R2, R4, R6, R2 ;  /* 0x0000000604027224 */ /* 0x000fe400078e0202 */
[----:B-1----:R-:W-:-:S03]  /*3290*/  IMAD.HI.U32 R7, R5, R21, RZ ;  /* 0x0000001505077227 */ /* 0x002fc600078e00ff */
[----:B------:R-:W-:Y:S01]  /*32a0*/  ISETP.GT.U32.AND P6, PT, R4, R2, PT ;  /* 0x000000020400720c */ /* 0x000fe20003fc4070 */
[----:B------:R-:W-:Y:S01]  /*32b0*/  IMAD.MOV R7, RZ, RZ, -R7 ;  /* 0x000000ffff077224 */ /* 0x000fe200078e0a07 */
[----:B------:R-:W-:Y:S01]  /*32c0*/  ISETP.GE.AND P1, PT, R28, RZ, PT ;  /* 0x000000ff1c00720c */ /* 0x000fe20003f26270 */
[----:B------:R0:W-:Y:S02]  /*32d0*/  STL [R1+0x78], R12 ;  /* 0x0000780c01007387 */ /* 0x0001e40000100800 */
[C---:B------:R-:W-:Y:S02]  /*32e0*/  IMAD R21, R4.reuse, R7, R21 ;  /* 0x0000000704157224 */ /* 0x040fe400078e0215 */
[----:B------:R-:W3:Y:S01]  /*32f0*/  LDL.LU R28, [R1+0x110] ;  /* 0x00011000011c7983 */ /* 0x000ee20000300800 */
[----:B----4-:R-:W-:Y:S02]  /*3300*/  IABS R23, R24 ;  /* 0x0000001800177213 */ /* 0x010fe40000000000 */
[----:B------:R-:W-:-:S03]  /*3310*/  ISETP.GT.U32.AND P3, PT, R4, R21, PT ;  /* 0x000000150400720c */ /* 0x000fc60003f64070 */
[----:B------:R-:W-:Y:S02]  /*3320*/  @!P6 IMAD.IADD R2, R2, 0x1, -R4 ;  /* 0x000000010202e824 */ /* 0x000fe400078e0a04 */
[----:B------:R-:W-:-:S03]  /*3330*/  IMAD.HI.U32 R6, R5, R23, RZ ;  /* 0x0000001705067227 */ /* 0x000fc600078e00ff */
[C---:B------:R-:W-:Y:S01]  /*3340*/  ISETP.GT.U32.AND P6, PT, R4.reuse, R2, PT ;  /* 0x000000020400720c */ /* 0x040fe20003fc4070 */
[----:B------:R-:W-:Y:S02]  /*3350*/  IMAD.MOV R6, RZ, RZ, -R6 ;  /* 0x000000ffff067224 */ /* 0x000fe400078e0a06 */
[----:B0-----:R-:W-:Y:S02]  /*3360*/  IMAD.MOV.U32 R12, RZ, RZ, R22 ;  /* 0x000000ffff0c7224 */ /* 0x001fe400078e0016 */
[C---:B------:R-:W-:Y:S01]  /*3370*/  IMAD R23, R4.reuse, R6, R23 ;  /* 0x0000000604177224 */ /* 0x040fe200078e0217 */
[----:B------:R-:W-:Y:S01]  /*3380*/  IABS R8, R25 ;  /* 0x0000001900087213 */ /* 0x000fe20000000000 */
[----:B------:R-:W-:Y:S02]  /*3390*/  @!P3 IMAD.IADD R21, R21, 0x1, -R4 ;  /* 0x000000011515b824 */ /* 0x000fe400078e0a04 */
[----:B------:R-:W-:Y:S02]  /*33a0*/  @!P0 IMAD.MOV R12, RZ, RZ, -R12 ;  /* 0x000000ffff0c8224 */ /* 0x000fe400078e0a0c */
[----:B------:R-:W-:Y:S01]  /*33b0*/  IMAD.HI.U32 R6, R5, R8, RZ ;  /* 0x0000000805067227 */ /* 0x000fe200078e00ff */
[----:B------:R-:W-:-:S03]  /*33c0*/  ISETP.GT.U32.AND P3, PT, R4, R21, PT ;  /* 0x000000150400720c */ /* 0x000fc60003f64070 */
[----:B------:R-:W-:Y:S02]  /*33d0*/  IMAD.MOV R6, RZ, RZ, -R6 ;  /* 0x000000ffff067224 */ /* 0x000fe400078e0a06 */
[----:B------:R-:W-:Y:S01]  /*33e0*/  @!P6 IMAD.IADD R2, R2, 0x1, -R4 ;  /* 0x000000010202e824 */ /* 0x000fe200078e0a04 */
[----:B------:R0:W-:Y:S01]  /*33f0*/  STL [R1+0x68], R12 ;  /* 0x0000680c01007387 */ /* 0x0001e20000100800 */
[----:B------:R-:W-:Y:S02]  /*3400*/  IMAD R8, R4, R6, R8 ;  /* 0x0000000604087224 */ /* 0x000fe400078e0208 */
[----:B0-----:R-:W-:-:S04]  /*3410*/  IMAD.MOV.U32 R12, RZ, RZ, R2 ;  /* 0x000000ffff0c7224 */ /* 0x001fc800078e0002 */
[----:B------:R-:W-:Y:S01]  /*3420*/  @!P4 IMAD.MOV R12, RZ, RZ, -R12 ;  /* 0x000000ffff0cc224 */ /* 0x000fe200078e0a0c */
[----:B------:R-:W-:Y:S01]  /*3430*/  ISETP.GT.U32.AND P4, PT, R4, R8, PT ;  /* 0x000000080400720c */ /* 0x000fe20003f84070 */
[----:B------:R-:W-:-:S04]  /*3440*/  @!P3 IMAD.IADD R21, R21, 0x1, -R4 ;  /* 0x000000011515b824 */ /* 0x000fc800078e0a04 */
[----:B------:R-:W-:Y:S01]  /*3450*/  @!P1 IMAD.MOV R21, RZ, RZ, -R21 ;  /* 0x000000ffff159224 */ /* 0x000fe200078e0a15 */
[----:B------:R0:W-:Y:S01]  /*3460*/  STL [R1+0x64], R12 ;  /* 0x0000640c01007387 */ /* 0x0001e20000100800 */
[----:B------:R-:W-:-:S03]  /*3470*/  ISETP.GE.AND P2, PT, R24, RZ, PT ;  /* 0x000000ff1800720c */ /* 0x000fc60003f46270 */
[----:B------:R-:W-:Y:S03]  /*3480*/  STL [R1+0xd08], R21 ;  /* 0x000d081501007387 */ /* 0x000fe60000100800 */
[----:B------:R-:W-:Y:S01]  /*3490*/  @!P4 IMAD.IADD R8, R8, 0x1, -R4 ;  /* 0x000000010808c824 */ /* 0x000fe200078e0a04 */
[----:B------:R-:W-:Y:S01]  /*34a0*/  ISETP.GE.AND P4, PT, R25, RZ, PT ;  /* 0x000000ff1900720c */ /* 0x000fe20003f86270 */
[----:B------:R-:W4:Y:S04]  /*34b0*/  LDL.LU R24, [R1+0x114] ;  /* 0x0001140001187983 */ /* 0x000f280000300800 */
[----:B------:R-:W4:Y:S01]  /*34c0*/  LDL.LU R25, [R1+0x118] ;  /* 0x0001180001197983 */ /* 0x000f220000300800 */
[----:B------:R-:W-:Y:S01]  /*34d0*/  ISETP.GT.U32.AND P0, PT, R4, R23, PT ;  /* 0x000000170400720c */ /* 0x000fe20003f04070 */
[----:B------:R-:W-:-:S04]  /*34e0*/  IMAD.HI.U32 R7, R5, R11, RZ ;  /* 0x0000000b05077227 */ /* 0x000fc800078e00ff */
[----:B------:R-:W-:-:S04]  /*34f0*/  IMAD.MOV R7, RZ, RZ, -R7 ;  /* 0x000000ffff077224 */ /* 0x000fc800078e0a07 */
[----:B------:R-:W-:-:S04]  /*3500*/  IMAD R11, R4, R7, R11 ;  /* 0x00000007040b7224 */ /* 0x000fc800078e020b */
[----:B------:R-:W-:Y:S01]  /*3510*/  @!P0 IMAD.IADD R23, R23, 0x1, -R4 ;  /* 0x0000000117178824 */ /* 0x000fe200078e0a04 */
[----:B------:R-:W-:-:S04]  /*3520*/  ISETP.GT.U32.AND P6, PT, R4, R11, PT ;  /* 0x0000000b0400720c */ /* 0x000fc80003fc4070 */
[C---:B------:R-:W-:Y:S02]  /*3530*/  ISETP.GT.U32.AND P0, PT, R4.reuse, R23, PT ;  /* 0x000000170400720c */ /* 0x040fe40003f04070 */
[----:B------:R-:W-:-:S07]  /*3540*/  ISETP.GT.U32.AND P1, PT, R4, R8, PT ;  /* 0x000000080400720c */ /* 0x000fce0003f24070 */
[----:B------:R-:W-:-:S04]  /*3550*/  @!P6 IMAD.IADD R11, R11, 0x1, -R4 ;  /* 0x000000010b0be824 */ /* 0x000fc800078e0a04 */
[----:B------:R-:W-:Y:S01]  /*3560*/  @!P0 IMAD.IADD R23, R23, 0x1, -R4 ;  /* 0x0000000117178824 */ /* 0x000fe200078e0a04 */
[----:B------:R-:W-:-:S03]  /*3570*/  ISETP.GT.U32.AND P6, PT, R4, R11, PT ;  /* 0x0000000b0400720c */ /* 0x000fc60003fc4070 */
[----:B0-----:R-:W-:-:S04]  /*3580*/  IMAD.MOV.U32 R12, RZ, RZ, R23 ;  /* 0x000000ffff0c7224 */ /* 0x001fc800078e0017 */
[----:B------:R-:W-:Y:S02]  /*3590*/  @!P2 IMAD.MOV R12, RZ, RZ, -R12 ;  /* 0x000000ffff0ca224 */ /* 0x000fe400078e0a0c */
[----:B------:R-:W-:-:S04]  /*35a0*/  @!P1 IMAD.IADD R8, R8, 0x1, -R4 ;  /* 0x0000000108089824 */ /* 0x000fc800078e0a04 */
[----:B------:R-:W-:-:S04]  /*35b0*/  @!P6 IMAD.IADD R11, R11, 0x1, -R4 ;  /* 0x000000010b0be824 */ /* 0x000fc800078e0a04 */
[----:B------:R-:W-:Y:S01]  /*35c0*/  @!P5 IMAD.MOV R11, RZ, RZ, -R11 ;  /* 0x000000ffff0bd224 */ /* 0x000fe200078e0a0b */
[----:B--2---:R-:W-:-:S05]  /*35d0*/  IABS R10, R26 ;  /* 0x0000001a000a7213 */ /* 0x004fca0000000000 */
[----:B------:R-:W-:-:S04]  /*35e0*/  IMAD.HI.U32 R0, R5, R10, RZ ;  /* 0x0000000a05007227 */ /* 0x000fc800078e00ff */
[----:B------:R-:W-:-:S04]  /*35f0*/  IMAD.MOV R0, RZ, RZ, -R0 ;  /* 0x000000ffff007224 */ /* 0x000fc800078e0a00 */
[----:B------:R-:W-:-:S05]  /*3600*/  IMAD R10, R4, R0, R10 ;  /* 0x00000000040a7224 */ /* 0x000fca00078e020a */
[----:B------:R-:W-:Y:S02]  /*3610*/  ISETP.GT.U32.AND P3, PT, R4, R10, PT ;  /* 0x0000000a0400720c */ /* 0x000fe40003f64070 */
[----:B---3--:R-:W-:-:S05]  /*3620*/  IABS R7, R27 ;  /* 0x0000001b00077213 */ /* 0x008fca0000000000 */
[----:B------:R-:W-:-:S04]  /*3630*/  IMAD.HI.U32 R22, R5, R7, RZ ;  /* 0x0000000705167227 */ /* 0x000fc800078e00ff */
[----:B------:R-:W-:-:S04]  /*3640*/  IMAD.MOV R22, RZ, RZ, -R22 ;  /* 0x000000ffff167224 */ /* 0x000fc800078e0a16 */
[----:B------:R-:W-:-:S05]  /*3650*/  IMAD R7, R4, R22, R7 ;  /* 0x0000001604077224 */ /* 0x000fca00078e0207 */
[----:B------:R-:W-:Y:S01]  /*3660*/  ISETP.GT.U32.AND P0, PT, R4, R7, PT ;  /* 0x000000070400720c */ /* 0x000fe20003f04070 */
[----:B------:R-:W-:Y:S01]  /*3670*/  @!P3 IMAD.IADD R10, R10, 0x1, -R4 ;  /* 0x000000010a0ab824 */ /* 0x000fe200078e0a04 */
[----:B------:R-:W-:Y:S02]  /*3680*/  IABS R0, R29 ;  /* 0x0000001d00007213 */ /* 0x000fe40000000000 */
[----:B------:R-:W-:Y:S02]  /*3690*/  IABS R6, R9 ;  /* 0x0000000900067213 */ /* 0x000fe40000000000 */
[----:B------:R-:W-:Y:S02]  /*36a0*/  ISETP.GE.AND P3, PT, R26, RZ, PT ;  /* 0x000000ff1a00720c */ /* 0x000fe40003f66270 */
[----:B------:R-:W2:Y:S01]  /*36b0*/  LDL.LU R26, [R1+0x11c] ;  /* 0x00011c00011a7983 */ /* 0x000ea20000300800 */
[----:B------:R-:W-:Y:S01]  /*36c0*/  ISETP.GT.U32.AND P2, PT, R4, R10, PT ;  /* 0x0000000a0400720c */ /* 0x000fe20003f44070 */
[----:B------:R-:W-:-:S04]  /*36d0*/  IMAD.HI.U32 R22, R5, R0, RZ ;  /* 0x0000000005167227 */ /* 0x000fc800078e00ff */
[----:B------:R-:W-:-:S04]  /*36e0*/  IMAD.HI.U32 R2, R5, R6, RZ ;  /* 0x0000000605027227 */ /* 0x000fc800078e00ff */
[----:B------:R-:W-:Y:S02]  /*36f0*/  @!P0 IMAD.IADD R7, R7, 0x1, -R4 ;  /* 0x0000000107078824 */ /* 0x000fe400078e0a04 */
[----:B------:R-:W-:Y:S02]  /*3700*/  IMAD.MOV R22, RZ, RZ, -R22 ;  /* 0x000000ffff167224 */ /* 0x000fe400078e0a16 */
[----:B------:R-:W-:Y:S01]  /*3710*/  IMAD.MOV R2, RZ, RZ, -R2 ;  /* 0x000000ffff027224 */ /* 0x000fe200078e0a02 */
[C---:B------:R-:W-:Y:S01]  /*3720*/  ISETP.GT.U32.AND P0, PT, R4.reuse, R7, PT ;  /* 0x000000070400720c */ /* 0x040fe20003f04070 */
[C---:B------:R-:W-:Y:S01]  /*3730*/  IMAD R0, R4.reuse, R22, R0 ;  /* 0x0000001604007224 */ /* 0x040fe200078e0200 */
[----:B------:R0:W-:Y:S01]  /*3740*/  STL [R1+0x18], R12 ;  /* 0x0000180c01007387 */ /* 0x0001e20000100800 */
[----:B------:R-:W-:Y:S01]  /*3750*/  IMAD R6, R4, R2, R6 ;  /* 0x0000000204067224 */ /* 0x000fe200078e0206 */
[----:B------:R-:W-:Y:S01]  /*3760*/  ISETP.GE.AND P5, PT, R27, RZ, PT ;  /* 0x000000ff1b00720c */ /* 0x000fe20003fa6270 */
[----:B------:R-:W-:Y:S01]  /*3770*/  @!P2 IMAD.IADD R10, R10, 0x1, -R4 ;  /* 0x000000010a0aa824 */ /* 0x000fe200078e0a04 */
[C---:B------:R-:W-:Y:S01]  /*3780*/  ISETP.GT.U32.AND P1, PT, R4.reuse, R0, PT ;  /* 0x000000000400720c */ /* 0x040fe20003f24070 */
[----:B------:R-:W3:Y:S01]  /*3790*/  LDL.LU R27, [R1+0x120] ;  /* 0x00012000011b7983 */ /* 0x000ee20000300800 */
[----:B------:R-:W-:Y:S01]  /*37a0*/  ISETP.GT.U32.AND P6, PT, R4, R6, PT ;  /* 0x000000060400720c */ /* 0x000fe20003fc4070 */
[----:B0-----:R-:W-:-:S04]  /*37b0*/  IMAD.MOV.U32 R12, RZ, RZ, R8 ;  /* 0x000000ffff0c7224 */ /* 0x001fc800078e0008 */
[----:B------:R-:W-:Y:S01]  /*37c0*/  @!P4 IMAD.MOV R12, RZ, RZ, -R12 ;  /* 0x000000ffff0cc224 */ /* 0x000fe200078e0a0c */
[----:B------:R-:W-:Y:S01]  /*37d0*/  ISETP.GE.AND P4, PT, R9, RZ, PT ;  /* 0x000000ff0900720c */ /* 0x000fe20003f86270 */
[----:B------:R-:W-:Y:S02]  /*37e0*/  IMAD.MOV.U32 R9, RZ, RZ, R10 ;  /* 0x000000ffff097224 */ /* 0x000fe400078e000a */
[----:B------:R-:W-:Y:S02]  /*37f0*/  @!P0 IMAD.IADD R7, R7, 0x1, -R4 ;  /* 0x0000000107078824 */ /* 0x000fe400078e0a04 */
[----:B------:R-:W-:Y:S01]  /*3800*/  @!P3 IMAD.MOV R9, RZ, RZ, -R9 ;  /* 0x000000ffff09b224 */ /* 0x000fe200078e0a09 */
[----:B------:R-:W-:Y:S01]  /*3810*/  STL [R1+0x2c], R11 ;  /* 0x00002c0b01007387 */ /* 0x000fe20000100800 */
[----:B------:R-:W-:-:S03]  /*3820*/  @!P5 IMAD.MOV R7, RZ, RZ, -R7 ;  /* 0x000000ffff07d224 */ /* 0x000fc600078e0a07 */
[----:B------:R0:W-:Y:S01]  /*3830*/  STL [R1+0x30], R12 ;  /* 0x0000300c01007387 */ /* 0x0001e20000100800 */
[----:B------:R-:W-:-:S03]  /*3840*/  @!P1 IMAD.IADD R0, R0, 0x1, -R4 ;  /* 0x0000000100009824 */ /* 0x000fc600078e0a04 */
[----:B------:R1:W-:Y:S01]  /*3850*/  STL [R1+0x34], R9 ;  /* 0x0000340901007387 */ /* 0x0003e20000100800 */
[----:B------:R-:W-:-:S03]  /*3860*/  @!P6 IMAD.IADD R6, R6, 0x1, -R4 ;  /* 0x000000010606e824 */ /* 0x000fc600078e0a04 */
[----:B------:R-:W3:Y:S01]  /*3870*/  LDL.LU R18, [R1+0x124] ;  /* 0x0001240001127983 */ /* 0x000ee20000300800 */
[----:B------:R-:W-:-:S03]  /*3880*/  ISETP.GT.U32.AND P1, PT, R4, R0, PT ;  /* 0x000000000400720c */ /* 0x000fc60003f24070 */
[----:B------:R4:W-:Y:S01]  /*3890*/  STL [R1+0x3c], R7 ;  /* 0x00003c0701007387 */ /* 0x0009e20000100800 */
[----:B------:R-:W-:-:S03]  /*38a0*/  ISETP.GT.U32.AND P6, PT, R4, R6, PT ;  /* 0x000000060400720c */ /* 0x000fc60003fc4070 */
[----:B0-----:R-:W3:Y:S01]  /*38b0*/  LDL.LU R12, [R1+0x128] ;  /* 0x00012800010c7983 */ /* 0x001ee20000300800 */
[----:B------:R-:W-:Y:S02]  /*38c0*/  IABS R2, R28 ;  /* 0x0000001c00027213 */ /* 0x000fe40000000000 */
[----:B------:R-:W-:-:S03]  /*38d0*/  ISETP.GE.AND P2, PT, R29, RZ, PT ;  /* 0x000000ff1d00720c */ /* 0x000fc60003f46270 */
[----:B------:R-:W-:-:S04]  /*38e0*/  IMAD.HI.U32 R8, R5, R2, RZ ;  /* 0x0000000205087227 */ /* 0x000fc800078e00ff */
[----:B------:R-:W-:Y:S02]  /*38f0*/  IMAD.MOV R8, RZ, RZ, -R8 ;  /* 0x000000ffff087224 */ /* 0x000fe400078e0a08 */
[--C-:B------:R-:W-:Y:S02]  /*3900*/  @!P1 IMAD.IADD R0, R0, 0x1, -R4.reuse ;  /* 0x0000000100009824 */ /* 0x100fe400078e0a04 */
[----:B------:R-:W-:Y:S02]  /*3910*/  @!P6 IMAD.IADD R6, R6, 0x1, -R4 ;  /* 0x000000010606e824 */ /* 0x000fe400078e0a04 */
[----:B------:R-:W-:Y:S02]  /*3920*/  IMAD R2, R4, R8, R2 ;  /* 0x0000000804027224 */ /* 0x000fe400078e0202 */
[----:B------:R-:W-:Y:S02]  /*3930*/  IMAD.MOV.U32 R8, RZ, RZ, R0 ;  /* 0x000000ffff087224 */ /* 0x000fe400078e0000 */
[----:B------:R-:W-:-:S02]  /*3940*/  @!P4 IMAD.MOV R6, RZ, RZ, -R6 ;  /* 0x000000ffff06c224 */ /* 0x000fc400078e0a06 */
[----:B------:R-:W-:-:S03]  /*3950*/  @!P2 IMAD.MOV R8, RZ, RZ, -R8 ;  /* 0x000000ffff08a224 */ /* 0x000fc600078e0a08 */
[----:B------:R0:W-:Y:S04]  /*3960*/  STL [R1+0x44], R6 ;  /* 0x0000440601007387 */ /* 0x0001e80000100800 */
[----:B-1----:R-:W3:Y:S04]  /*3970*/  LDL.LU R9, [R1+0x12c] ;  /* 0x00012c0001097983 */ /* 0x002ee80000300800 */
[----:B------:R-:W3:Y:S04]  /*3980*/  LDL.LU R14, [R1+0x130] ;  /* 0x00013000010e7983 */ /* 0x000ee80000300800 */
[----:B------:R-:W-:Y:S01]  /*3990*/  STL [R1+0x28], R8 ;  /* 0x0000280801007387 */ /* 0x000fe20000100800 */
[----:B------:R-:W-:-:S03]  /*39a0*/  ISETP.GT.U32.AND P6, PT, R4, R2, PT ;  /* 0x000000020400720c */ /* 0x000fc60003fc4070 */
[----:B------:R-:W3:Y:S04]  /*39b0*/  LDL.LU R13, [R1+0x134] ;  /* 0x00013400010d7983 */ /* 0x000ee80000300800 */
[----:B------:R-:W3:Y:S04]  /*39c0*/  LDL.LU R16, [R1+0x138] ;  /* 0x0001380001107983 */ /* 0x000ee80000300800 */
[----:B------:R-:W3:Y:S02]  /*39d0*/  LDL.LU R15, [R1+0x13c] ;  /* 0x00013c00010f7983 */ /* 0x000ee40000300800 */
[----:B------:R-:W-:Y:S01]  /*39e0*/  @!P6 IMAD.IADD R2, R2, 0x1, -R4 ;  /* 0x000000010202e824 */ /* 0x000fe200078e0a04 */
[----:B----4-:R-:W-:-:S04]  /*39f0*/  IABS R7, R25 ;  /* 0x0000001900077213 */ /* 0x010fc80000000000 */
[----:B------:R-:W-:Y:S01]  /*3a00*/  ISETP.GT.U32.AND P6, PT, R4, R2, PT ;  /* 0x000000020400720c */ /* 0x000fe20003fc4070 */
[----:B------:R-:W-:Y:S01]  /*3a10*/  IMAD.HI.U32 R23, R5, R7, RZ ;  /* 0x0000000705177227 */ /* 0x000fe200078e00ff */
[----:B------:R-:W-:-:S03]  /*3a20*/  ISETP.GE.AND P0, PT, R28, RZ, PT ;  /* 0x000000ff1c00720c */ /* 0x000fc60003f06270 */
[----:B------:R-:W-:-:S04]  /*3a30*/  IMAD.MOV R23, RZ, RZ, -R23 ;  /* 0x000000ffff177224 */ /* 0x000fc800078e0a17 */
[----:B------:R-:W-:-:S04]  /*3a40*/  IMAD R23, R4, R23, R7 ;  /* 0x0000001704177224 */ /* 0x000fc800078e0207 */
[----:B------:R-:W-:-:S04]  /*3a50*/  @!P6 IMAD.IADD R2, R2, 0x1, -R4 ;  /* 0x000000010202e824 */ /* 0x000fc800078e0a04 */
[----:B------:R-:W-:-:S04]  /*3a60*/  IMAD.MOV.U32 R7, RZ, RZ, R2 ;  /* 0x000000ffff077224 */ /* 0x000fc800078e0002 */
[----:B------:R-:W-:-:S05]  /*3a70*/  @!P0 IMAD.MOV R7, RZ, RZ, -R7 ;  /* 0x000000ffff078224 */ /* 0x000fca00078e0a07 */
[----:B------:R1:W-:Y:S04]  /*3a80*/  STL [R1+0x1c], R7 ;  /* 0x00001c0701007387 */ /* 0x0003e80000100800 */
[----:B------:R-:W4:Y:S01]  /*3a90*/  LDL R29, [R1+0x2c8] ;  /* 0x0002c800011d7983 */ /* 0x000f220000100800 */
[----:B------:R-:W-:Y:S02]  /*3aa0*/  IABS R22, R24 ;  /* 0x0000001800167213 */ /* 0x000fe40000000000 */
[----:B------:R-:W-:-:S03]  /*3ab0*/  ISETP.GE.AND P3, PT, R24, RZ, PT ;  /* 0x000000ff1800720c */ /* 0x000fc60003f66270 */
[----:B0-----:R-:W-:-:S04]  /*3ac0*/  IMAD.HI.U32 R6, R5, R22, RZ ;  /* 0x0000001605067227 */ /* 0x001fc800078e00ff */
[----:B------:R-:W-:-:S04]  /*3ad0*/  IMAD.MOV R6, RZ, RZ, -R6 ;  /* 0x000000ffff067224 */ /* 0x000fc800078e0a06 */
[C---:B------:R-:W-:Y:S01]  /*3ae0*/  IMAD R22, R4.reuse, R6, R22 ;  /* 0x0000000604167224 */ /* 0x040fe200078e0216 */
[----:B------:R-:W-:Y:S02]  /*3af0*/  ISETP.GT.U32.AND P6, PT, R4, R23, PT ;  /* 0x000000170400720c */ /* 0x000fe40003fc4070 */
[----:B------:R-:W-:-:S11]  /*3b00*/  ISETP.GE.AND P5, PT, R25, RZ, PT ;  /* 0x000000ff1900720c */ /* 0x000fd60003fa6270 */
[----:B------:R-:W-:-:S05]  /*3b10*/  @!P6 IMAD.IADD R23, R23, 0x1, -R4 ;  /* 0x000000011717e824 */ /* 0x000fca00078e0a04 */
[----:B------:R-:W-:-:S13]  /*3b20*/  ISETP.GT.U32.AND P6, PT, R4, R23, PT ;  /* 0x000000170400720c */ /* 0x000fda0003fc4070 */
[----:B------:R-:W-:Y:S01]  /*3b30*/  @!P6 IMAD.IADD R23, R23, 0x1, -R4 ;  /* 0x000000011717e824 */ /* 0x000fe200078e0a04 */
[----:B------:R-:W-:-:S13]  /*3b40*/  ISETP.GT.U32.AND P2, PT, R4, R22, PT ;  /* 0x000000160400720c */ /* 0x000fda0003f44070 */
[----:B------:R-:W-:Y:S01]  /*3b50*/  @!P2 IMAD.IADD R22, R22, 0x1, -R4 ;  /* 0x000000011616a824 */ /* 0x000fe200078e0a04 */
[----:B--2---:R-:W-:-:S05]  /*3b60*/  IABS R24, R26 ;  /* 0x0000001a00187213 */ /* 0x004fca0000000000 */
[----:B------:R-:W-:-:S04]  /*3b70*/  IMAD.HI.U32 R6, R5, R24, RZ ;  /* 0x0000001805067227 */ /* 0x000fc800078e00ff */
[----:B------:R-:W-:-:S04]  /*3b80*/  IMAD.MOV R6, RZ, RZ, -R6 ;  /* 0x000000ffff067224 */ /* 0x000fc800078e0a06 */
[----:B------:R-:W-:-:S05]  /*3b90*/  IMAD R24, R4, R6, R24 ;  /* 0x0000000604187224 */ /* 0x000fca00078e0218 */
[----:B------:R-:W-:Y:S02]  /*3ba0*/  ISETP.GT.U32.AND P0, PT, R4, R24, PT ;  /* 0x000000180400720c */ /* 0x000fe40003f04070 */
[----:B---3--:R-:W-:Y:S02]  /*3bb0*/  IABS R25, R27 ;  /* 0x0000001b00197213 */ /* 0x008fe40000000000 */
[----:B------:R-:W-:-:S03]  /*3bc0*/  ISETP.GE.AND P4, PT, R26, RZ, PT ;  /* 0x000000ff1a00720c */ /* 0x000fc60003f86270 */
[----:B------:R-:W-:Y:S01]  /*3bd0*/  IMAD.HI.U32 R0, R5, R25, RZ ;  /* 0x0000001905007227 */ /* 0x000fe200078e00ff */
[----:B------:R-:W-:-:S03]  /*3be0*/  ISETP.GE.AND P1, PT, R27, RZ, PT ;  /* 0x000000ff1b00720c */ /* 0x000fc60003f26270 */
[----:B------:R-:W-:Y:S02]  /*3bf0*/  IMAD.MOV R0, RZ, RZ, -R0 ;  /* 0x000000ffff007224 */ /* 0x000fe400078e0a00 */
[----:B------:R-:W-:Y:S02]  /*3c00*/  @!P0 IMAD.IADD R24, R24, 0x1, -R4 ;  /* 0x0000000118188824 */ /* 0x000fe400078e0a04 */
[----:B------:R-:W-:-:S03]  /*3c10*/  IMAD R25, R4, R0, R25 ;  /* 0x0000000004197224 */ /* 0x000fc600078e0219 */
[----:B------:R-:W-:Y:S02]  /*3c20*/  ISETP.GT.U32.AND P0, PT, R4, R24, PT ;  /* 0x000000180400720c */ /* 0x000fe40003f04070 */
[----:B------:R-:W-:-:S05]  /*3c30*/  IABS R26, R18 ;  /* 0x00000012001a7213 */ /* 0x000fca0000000000 */
[----:B------:R-:W-:Y:S01]  /*3c40*/  IMAD.HI.U32 R0, R5, R26, RZ ;  /* 0x0000001a05007227 */ /* 0x000fe200078e00ff */
[----:B------:R-:W-:-:S03]  /*3c50*/  IABS R27, R12 ;  /* 0x0000000c001b7213 */ /* 0x000fc60000000000 */
[----:B------:R-:W-:Y:S02]  /*3c60*/  IMAD.MOV R0, RZ, RZ, -R0 ;  /* 0x000000ffff007224 */ /* 0x000fe400078e0a00 */
[----:B------:R-:W-:-:S04]  /*3c70*/  IMAD.HI.U32 R6, R5, R27, RZ ;  /* 0x0000001b05067227 */ /* 0x000fc800078e00ff */
[----:B------:R-:W-:Y:S02]  /*3c80*/  IMAD R26, R4, R0, R26 ;  /* 0x00000000041a7224 */ /* 0x000fe400078e021a */
[----:B------:R-:W-:-:S03]  /*3c90*/  IMAD.MOV R6, RZ, RZ, -R6 ;  /* 0x000000ffff067224 */ /* 0x000fc600078e0a06 */
[C---:B------:R-:W-:Y:S01]  /*3ca0*/  ISETP.GT.U32.AND P6, PT, R4.reuse, R26, PT ;  /* 0x0000001a0400720c */ /* 0x040fe20003fc4070 */
[----:B------:R-:W-:Y:S02]  /*3cb0*/  IMAD R27, R4, R6, R27 ;  /* 0x00000006041b7224 */ /* 0x000fe400078e021b */
[----:B------:R-:W-:-:S03]  /*3cc0*/  @!P0 IMAD.IADD R24, R24, 0x1, -R4 ;  /* 0x0000000118188824 */ /* 0x000fc600078e0a04 */
[----:B------:R-:W-:-:S07]  /*3cd0*/  ISETP.GT.U32.AND P0, PT, R4, R27, PT ;  /* 0x0000001b0400720c */ /* 0x000fce0003f04070 */
[----:B------:R-:W-:Y:S01]  /*3ce0*/  @!P6 IMAD.IADD R26, R26, 0x1, -R4 ;  /* 0x000000011a1ae824 */ /* 0x000fe200078e0a04 */
[----:B------:R-:W-:-:S05]  /*3cf0*/  IABS R28, R9 ;  /* 0x00000009001c7213 */ /* 0x000fca0000000000 */
[----:B------:R-:W-:Y:S01]  /*3d00*/  @!P0 IMAD.IADD R27, R27, 0x1, -R4 ;  /* 0x000000011b1b8824 */ /* 0x000fe200078e0a04 */
[----:B------:R-:W-:Y:S01]  /*3d10*/  ISETP.GT.U32.AND P0, PT, R4, R26, PT ;  /* 0x0000001a0400720c */ /* 0x000fe20003f04070 */
[----:B------:R-:W-:Y:S01]  /*3d20*/  IMAD.HI.U32 R2, R5, R28, RZ ;  /* 0x0000001c05027227 */ /* 0x000fe200078e00ff */
[----:B-1----:R-:W-:-:S03]  /*3d30*/  IABS R7, R13 ;  /* 0x0000000d00077213 */ /* 0x002fc60000000000 */
[----:B------:R-:W-:Y:S02]  /*3d40*/  IMAD.MOV R2, RZ, RZ, -R2 ;  /* 0x000000ffff027224 */ /* 0x000fe400078e0a02 */
[----:B------:R-:W-:-:S04]  /*3d50*/  IMAD.HI.U32 R10, R5, R7, RZ ;  /* 0x00000007050a7227 */ /* 0x000fc800078e00ff */
[----:B------:R-:W-:Y:S02]  /*3d60*/  IMAD.MOV R10, RZ, RZ, -R10 ;  /* 0x000000ffff0a7224 */ /* 0x000fe400078e0a0a */
[C---:B------:R-:W-:Y:S01]  /*3d70*/  IMAD R28, R4.reuse, R2, R28 ;  /* 0x00000002041c7224 */ /* 0x040fe200078e021c */
[----:B------:R-:W-:Y:S01]  /*3d80*/  IABS R2, R15 ;  /* 0x0000000f00027213 */ /* 0x000fe20000000000 */
[----:B------:R-:W-:Y:S02]  /*3d90*/  IMAD R7, R4, R10, R7 ;  /* 0x0000000a04077224 */ /* 0x000fe400078e0207 */
[----:B------:R-:W-:Y:S02]  /*3da0*/  @!P0 IMAD.IADD R26, R26, 0x1, -R4 ;  /* 0x000000011a1a8824 */ /* 0x000fe400078e0a04 */
[----:B------:R-:W-:Y:S01]  /*3db0*/  IMAD.HI.U32 R19, R5, R2, RZ ;  /* 0x0000000205137227 */ /* 0x000fe200078e00ff */
[----:B------:R-:W-:-:S03]  /*3dc0*/  ISETP.GT.U32.AND P0, PT, R4, R7, PT ;  /* 0x000000070400720c */ /* 0x000fc60003f04070 */
[----:B------:R-:W-:-:S04]  /*3dd0*/  IMAD.MOV R10, RZ, RZ, -R19 ;  /* 0x000000ffff0a7224 */ /* 0x000fc800078e0a13 */
[----:B------:R-:W-:Y:S02]  /*3de0*/  IMAD R2, R4, R10, R2 ;  /* 0x0000000a04027224 */ /* 0x000fe400078e0202 */
[----:B------:R-:W-:Y:S01]  /*3df0*/  @!P4 IMAD.MOV R24, RZ, RZ, -R24 ;  /* 0x000000ffff18c224 */ /* 0x000fe200078e0a18 */
[----:B------:R-:W-:Y:S02]  /*3e00*/  ISETP.GE.AND P4, PT, R12, RZ, PT ;  /* 0x000000ff0c00720c */ /* 0x000fe40003f86270 */
[C---:B------:R-:W-:Y:S01]  /*3e10*/  ISETP.GT.U32.AND P2, PT, R4.reuse, R22, PT ;  /* 0x000000160400720c */ /* 0x040fe20003f44070 */
[----:B------:R-:W-:Y:S01]  /*3e20*/  @!P0 IMAD.IADD R7, R7, 0x1, -R4 ;  /* 0x0000000107078824 */ /* 0x000fe200078e0a04 */
[C---:B------:R-:W-:Y:S01]  /*3e30*/  ISETP.GT.U32.AND P0, PT, R4.reuse, R2, PT ;  /* 0x000000020400720c */ /* 0x040fe20003f04070 */
[----:B------:R-:W0:Y:S01]  /*3e40*/  S2R R12, SR_TID.X ;  /* 0x00000000000c7919 */ /* 0x000e220000002100 */
[----:B------:R-:W-:Y:S02]  /*3e50*/  IABS R8, R14 ;  /* 0x0000000e00087213 */ /* 0x000fe40000000000 */
[----:B------:R-:W-:-:S03]  /*3e60*/  ISETP.GT.U32.AND P6, PT, R4, R28, PT ;  /* 0x0000001c0400720c */ /* 0x000fc60003fc4070 */
[----:B------:R-:W-:Y:S01]  /*3e70*/  IMAD.HI.U32 R0, R5, R8, RZ ;  /* 0x0000000805007227 */ /* 0x000fe200078e00ff */
[----:B------:R-:W-:-:S03]  /*3e80*/  IABS R6, R16 ;  /* 0x0000001000067213 */ /* 0x000fc60000000000 */
[----:B------:R-:W-:Y:S02]  /*3e90*/  IMAD.MOV R0, RZ, RZ, -R0 ;  /* 0x000000ffff007224 */ /* 0x000fe400078e0a00 */
[--C-:B------:R-:W-:Y:S01]  /*3ea0*/  @!P2 IMAD.IADD R22, R22, 0x1, -R4.reuse ;  /* 0x000000011616a824 */ /* 0x100fe200078e0a04 */
[----:B------:R-:W-:Y:S01]  /*3eb0*/  ISETP.GT.U32.AND P2, PT, R4, R25, PT ;  /* 0x000000190400720c */ /* 0x000fe20003f44070 */
[----:B------:R-:W-:Y:S01]  /*3ec0*/  @!P0 IMAD.IADD R2, R2, 0x1, -R4 ;  /* 0x0000000102028824 */ /* 0x000fe200078e0a04 */
[----:B------:R-:W-:Y:S01]  /*3ed0*/  ISETP.GE.AND P0, PT, R14, RZ, PT ;  /* 0x000000ff0e00720c */ /* 0x000fe20003f06270 */
[----:B------:R-:W-:Y:S01]  /*3ee0*/  IMAD R8, R4, R0, R8 ;  /* 0x0000000004087224 */ /* 0x000fe200078e0208 */
[----:B------:R-:W1:Y:S01]  /*3ef0*/  LDC R14, c[0x0][0x230] ;  /* 0x00008c00ff0e7b82 */ /* 0x000e620000000800 */
[----:B----4-:R-:W-:Y:S01]  /*3f00*/  IABS R0, R29 ;  /* 0x0000001d00007213 */ /* 0x010fe20000000000 */
[----:B------:R-:W-:Y:S02]  /*3f10*/  @!P6 IMAD.IADD R28, R28, 0x1, -R4 ;  /* 0x000000011c1ce824 */ /* 0x000fe400078e0a04 */
[----:B------:R-:W-:-:S04]  /*3f20*/  IMAD.HI.U32 R11, R5, R6, RZ ;  /* 0x00000006050b7227 */ /* 0x000fc800078e00ff */
[----:B------:R-:W-:Y:S01]  /*3f30*/  IMAD.HI.U32 R17, R5, R0, RZ ;  /* 0x0000000005117227 */ /* 0x000fe200078e00ff */
[----:B------:R-:W-:-:S03]  /*3f40*/  ISETP.GT.U32.AND P6, PT, R4, R28, PT ;  /* 0x0000001c0400720c */ /* 0x000fc60003fc4070 */
[----:B------:R-:W-:Y:S01]  /*3f50*/  @!P5 IMAD.MOV R23, RZ, RZ, -R23 ;  /* 0x000000ffff17d224 */ /* 0x000fe200078e0a17 */
[C---:B------:R-:W-:Y:S01]  /*3f60*/  ISETP.GT.U32.AND P5, PT, R4.reuse, R7, PT ;  /* 0x000000070400720c */ /* 0x040fe20003fa4070 */
[----:B------:R-:W-:Y:S02]  /*3f70*/  IMAD.MOV R5, RZ, RZ, -R11 ;  /* 0x000000ffff057224 */ /* 0x000fe400078e0a0b */
[----:B------:R-:W-:Y:S02]  /*3f80*/  @!P2 IMAD.IADD R25, R25, 0x1, -R4 ;  /* 0x000000011919a824 */ /* 0x000fe400078e0a04 */
[C---:B------:R-:W-:Y:S02]  /*3f90*/  IMAD R6, R4.reuse, R5, R6 ;  /* 0x0000000504067224 */ /* 0x040fe400078e0206 */
[----:B------:R-:W-:Y:S02]  /*3fa0*/  IMAD.MOV R5, RZ, RZ, -R17 ;  /* 0x000000ffff057224 */ /* 0x000fe400078e0a11 */
[----:B------:R-:W-:Y:S01]  /*3fb0*/  @!P3 IMAD.MOV R22, RZ, RZ, -R22 ;  /* 0x000000ffff16b224 */ /* 0x000fe200078e0a16 */
[C---:B------:R-:W-:Y:S01]  /*3fc0*/  ISETP.GT.U32.AND P3, PT, R4.reuse, R27, PT ;  /* 0x0000001b0400720c */ /* 0x040fe20003f64070 */
[C---:B------:R-:W-:Y:S01]  /*3fd0*/  IMAD R0, R4.reuse, R5, R0 ;  /* 0x0000000504007224 */ /* 0x040fe200078e0200 */
[----:B------:R-:W-:-:S02]  /*3fe0*/  ISETP.GT.U32.AND P2, PT, R4, R25, PT ;  /* 0x000000190400720c */ /* 0x000fc40003f44070 */
[----:B0-----:R-:W-:Y:S01]  /*3ff0*/  LOP3.LUT R5, R12, 0x7, RZ, 0xc0, !PT ;  /* 0x000000070c057812 */ /* 0x001fe200078ec0ff */
[--C-:B------:R-:W-:Y:S01]  /*4000*/  @!P5 IMAD.IADD R7, R7, 0x1, -R4.reuse ;  /* 0x000000010707d824 */ /* 0x100fe200078e0a04 */
[----:B------:R-:W-:Y:S01]  /*4010*/  ISETP.GE.AND P5, PT, R13, RZ, PT ;  /* 0x000000ff0d00720c */ /* 0x000fe20003fa6270 */
[----:B------:R-:W-:Y:S01]  /*4020*/  @!P6 IMAD.IADD R28, R28, 0x1, -R4 ;  /* 0x000000011c1ce824 */ /* 0x000fe200078e0a04 */
[----:B------:R-:W-:Y:S01]  /*4030*/  ISETP.GT.U32.AND P6, PT, R4, R6, PT ;  /* 0x000000060400720c */ /* 0x000fe20003fc4070 */
[----:B------:R-:W-:Y:S02]  /*4040*/  IMAD.SHL.U32 R10, R12, 0x2, RZ ;  /* 0x000000020c0a7824 */ /* 0x000fe400078e00ff */
[C---:B------:R-:W-:Y:S02]  /*4050*/  IMAD R13, R5.reuse, 0x90, RZ ;  /* 0x00000090050d7824 */ /* 0x040fe400078e02ff */
[----:B------:R-:W-:Y:S02]  /*4060*/  IMAD R11, R5, 0x110, RZ ;  /* 0x00000110050b7824 */ /* 0x000fe400078e02ff */
[----:B-1----:R-:W-:Y:S01]  /*4070*/  VIADD R14, R14, 0x7f ;  /* 0x0000007f0e0e7836 */ /* 0x002fe20000000000 */
[----:B------:R-:W-:Y:S01]  /*4080*/  LOP3.LUT R5, R13, 0x10, R10, 0x78, !PT ;  /* 0x000000100d057812 */ /* 0x000fe200078e780a */
[----:B------:R-:W-:Y:S01]  /*4090*/  @!P3 IMAD.IADD R27, R27, 0x1, -R4 ;  /* 0x000000011b1bb824 */ /* 0x000fe200078e0a04 */
[----:B------:R-:W-:-:S02]  /*40a0*/  ISETP.GE.AND P3, PT, R18, RZ, PT ;  /* 0x000000ff1200720c */ /* 0x000fc40003f66270 */
[----:B------:R-:W-:Y:S01]  /*40b0*/  LOP3.LUT R10, R11, 0x30, R10, 0x78, !PT ;  /* 0x000000300b0a7812 */ /* 0x000fe200078e780a */
[----:B------:R-:W-:Y:S01]  /*40c0*/  IMAD.SHL.U32 R11, R12, 0x40, RZ ;  /* 0x000000400c0b7824 */ /* 0x000fe200078e00ff */
[----:B------:R-:W-:Y:S01]  /*40d0*/  SHF.R.S32.HI R13, RZ, 0x1f, R14 ;  /* 0x0000001fff0d7819 */ /* 0x000fe2000001140e */
[----:B------:R-:W-:-:S03]  /*40e0*/  @!P2 IMAD.IADD R25, R25, 0x1, -R4 ;  /* 0x000000011919a824 */ /* 0x000fc600078e0a04 */
[----:B------:R-:W-:Y:S01]  /*40f0*/  LEA.HI R14, R13, R14, RZ, 0x7 ;  /* 0x0000000e0d0e7211 */ /* 0x000fe200078f38ff */
[----:B------:R-:W-:Y:S01]  /*4100*/  @!P1 IMAD.MOV R25, RZ, RZ, -R25 ;  /* 0x000000ffff199224 */ /* 0x000fe200078e0a19 */
[--C-:B------:R-:W-:Y:S01]  /*4110*/  LOP3.LUT R13, R5, 0x400, R11.reuse, 0xf8, !PT ;  /* 0x00000400050d7812 */ /* 0x100fe200078ef80b */
[----:B------:R-:W-:Y:S01]  /*4120*/  @!P6 IMAD.IADD R6, R6, 0x1, -R4 ;  /* 0x000000010606e824 */ /* 0x000fe200078e0a04 */
[----:B------:R-:W-:Y:S02]  /*4130*/  ISETP.GE.AND P1, PT, R9, RZ, PT ;  /* 0x000000ff0900720c */ /* 0x000fe40003f26270 */
[----:B------:R-:W-:Y:S01]  /*4140*/  LOP3.LUT R10, R10, 0x800, R11, 0xf8, !PT ;  /* 0x000008000a0a7812 */ /* 0x000fe200078ef80b */
[----:B------:R-:W0:Y:S01]  /*4150*/  LDC R9, c[0x0][0x23c] ;  /* 0x00008f00ff097b82 */ /* 0x000e220000000800 */
[----:B------:R-:W-:Y:S01]  /*4160*/  STL [R1+0xd0c], R22 ;  /* 0x000d0c1601007387 */ /* 0x000fe20000100800 */
[----:B------:R-:W-:-:S03]  /*4170*/  ISETP.GT.U32.AND P6, PT, R4, R6, PT ;  /* 0x000000060400720c */ /* 0x000fc60003fc4070 */
[----:B------:R1:W-:Y:S01]  /*4180*/  STL [R1+0xd10], R23 ;  /* 0x000d101701007387 */ /* 0x0003e20000100800 */
[----:B------:R-:W-:-:S03]  /*4190*/  @!P3 IMAD.MOV R26, RZ, RZ, -R26 ;  /* 0x000000ffff1ab224 */ /* 0x000fc600078e0a1a */
[----:B------:R2:W-:Y:S01]  /*41a0*/  STL [R1+0x204], R13 ;  /* 0x0002040d01007387 */ /* 0x0005e20000100800 */
[----:B------:R-:W-:-:S03]  /*41b0*/  ISETP.GT.U32.AND P3, PT, R4, R2, PT ;  /* 0x000000020400720c */ /* 0x000fc60003f64070 */
[----:B------:R3:W-:Y:S04]  /*41c0*/  STL [R1+0x228], R10 ;  /* 0x0002280a01007387 */ /* 0x0007e80000100800 */
[----:B-1----:R-:W4:Y:S04]  /*41d0*/  LDL.LU R23, [R1+0xc8] ;  /* 0x0000c80001177983 */ /* 0x002f280000300800 */
[----:B------:R-:W4:Y:S04]  /*41e0*/  LDL.LU R22, [R1+0xc4] ;  /* 0x0000c40001167983 */ /* 0x000f280000300800 */
[----:B------:R-:W4:Y:S04]  /*41f0*/  LDL.LU R21, [R1+0xc0] ;  /* 0x0000c00001157983 */ /* 0x000f280000300800 */
[----:B------:R-:W4:Y:S04]  /*4200*/  LDL.LU R20, [R1+0xbc] ;  /* 0x0000bc0001147983 */ /* 0x000f280000300800 */
[----:B------:R-:W4:Y:S01]  /*4210*/  LDL.LU R19, [R1+0xb8] ;  /* 0x0000b80001137983 */ /* 0x000f220000300800 */
[----:B------:R-:W-:-:S03]  /*4220*/  @!P6 IMAD.IADD R6, R6, 0x1, -R4 ;  /* 0x000000010606e824 */ /* 0x000fc600078e0a04 */
[----:B------:R-:W4:Y:S01]  /*4230*/  LDL.LU R18, [R1+0xb4] ;  /* 0x0000b40001127983 */ /* 0x000f220000300800 */
[----:B------:R-:W-:Y:S01]  /*4240*/  ISETP.GE.AND P6, PT, R16, RZ, PT ;  /* 0x000000ff1000720c */ /* 0x000fe20003fc6270 */
[----:B------:R-:W-:Y:S02]  /*4250*/  @!P3 IMAD.IADD R2, R2, 0x1, -R4 ;  /* 0x000000010202b824 */ /* 0x000fe400078e0a04 */
[----:B------:R-:W4:Y:S01]  /*4260*/  LDL.LU R17, [R1+0xa8] ;  /* 0x0000a80001117983 */ /* 0x000f220000300800 */
[----:B------:R-:W-:Y:S02]  /*4270*/  LOP3.LUT R12, R12, 0x3f, RZ, 0xc0, !PT ;  /* 0x0000003f0c0c7812 */ /* 0x000fe400078ec0ff */
[----:B------:R-:W-:Y:S01]  /*4280*/  ISETP.GE.AND P3, PT, R15, RZ, PT ;  /* 0x000000ff0f00720c */ /* 0x000fe20003f66270 */
[----:B------:R-:W4:Y:S04]  /*4290*/  LDL.LU R16, [R1+0xa4] ;  /* 0x0000a40001107983 */ /* 0x000f280000300800 */
[----:B------:R-:W4:Y:S01]  /*42a0*/  LDL.LU R15, [R1+0xa0] ;  /* 0x0000a000010f7983 */ /* 0x000f220000300800 */
[----:B0-----:R-:W-:-:S03]  /*42b0*/  IMAD R5, R12, R9, RZ ;  /* 0x000000090c057224 */ /* 0x001fc600078e02ff */
[----:B------:R-:W4:Y:S01]  /*42c0*/  LDL.LU R14, [R1+0x9c] ;  /* 0x00009c00010e7983 */ /* 0x000f220000300800 */
[----:B------:R-:W-:-:S03]  /*42d0*/  IMAD R11, R9, 0x40, R5 ;  /* 0x00000040090b7824 */ /* 0x000fc600078e0205 */
[----:B--2---:R-:W2:Y:S01]  /*42e0*/  LDL.LU R13, [R1+0x90] ;  /* 0x00009000010d7983 */ /* 0x004ea20000300800 */
[----:B------:R-:W-:-:S03]  /*42f0*/  @!P1 IMAD.MOV R28, RZ, RZ, -R28 ;  /* 0x000000ffff1c9224 */ /* 0x000fc600078e0a1c */
[----:B------:R-:W2:Y:S01]  /*4300*/  LDL.LU R12, [R1+0x5c] ;  /* 0x00005c00010c7983 */ /* 0x000ea20000300800 */
[----:B------:R-:W-:-:S03]  /*4310*/  ISETP.GE.AND P1, PT, R29, RZ, PT ;  /* 0x000000ff1d00720c */ /* 0x000fc60003f26270 */
[----:B------:R-:W2:Y:S04]  /*4320*/  LDL.LU R9, [R1+0x50] ;  /* 0x0000500001097983 */ /* 0x000ea80000300800 */
[----:B------:R-:W2:Y:S01]  /*4330*/  LDL.LU R29, [R1+0x4c] ;  /* 0x00004c00011d7983 */ /* 0x000ea20000300800 */
[----:B------:R-:W-:-:S13]  /*4340*/  ISETP.GT.U32.AND P2, PT, R4, R8, PT ;  /* 0x000000080400720c */ /* 0x000fda0003f44070 */
[----:B------:R-:W-:-:S05]  /*4350*/  @!P2 IMAD.IADD R8, R8, 0x1, -R4 ;  /* 0x000000010808a824 */ /* 0x000fca00078e0a04 */
[----:B------:R-:W-:-:S13]  /*4360*/  ISETP.GT.U32.AND P2, PT, R4, R8, PT ;  /* 0x000000080400720c */ /* 0x000fda0003f44070 */
[----:B------:R-:W-:Y:S01]  /*4370*/  @!P2 IMAD.IADD R8, R8, 0x1, -R4 ;  /* 0x000000010808a824 */ /* 0x000fe200078e0a04 */
[----:B------:R-:W-:-:S13]  /*4380*/  ISETP.GT.U32.AND P2, PT, R4, R0, PT ;  /* 0x000000000400720c */ /* 0x000fda0003f44070 */
[----:B------:R-:W-:-:S05]  /*4390*/  @!P2 IMAD.IADD R0, R0, 0x1, -R4 ;  /* 0x000000010000a824 */ /* 0x000fca00078e0a04 */
[----:B------:R-:W-:Y:S01]  /*43a0*/  ISETP.GT.U32.AND P2, PT, R4, R0, PT ;  /* 0x000000000400720c */ /* 0x000fe20003f44070 */
[----:B------:R-:W-:Y:S01]  /*43b0*/  @!P4 IMAD.MOV R27, RZ, RZ, -R27 ;  /* 0x000000ffff1bc224 */ /* 0x000fe200078e0a1b */
[----:B---3--:R-:W-:-:S11]  /*43c0*/  LEA R10, P4, R11, UR8, 0x1 ;  /* 0x000000080b0a7c11 */ /* 0x008fd6000f8808ff */
[----:B------:R-:W-:Y:S01]  /*43d0*/  @!P2 IMAD.IADD R0, R0, 0x1, -R4 ;  /* 0x000000010000a824 */ /* 0x000fe200078e0a04 */
[----:B------:R-:W-:-:S04]  /*43e0*/  LEA R4, P2, R5, UR8, 0x1 ;  /* 0x0000000805047c11 */ /* 0x000fc8000f8408ff */
[----:B------:R-:W-:Y:S02]  /*43f0*/  LEA.HI.X.SX32 R5, R5, UR9, 0x1, P2 ;  /* 0x0000000905057c11 */ /* 0x000fe400090f0eff */
[----:B------:R-:W-:Y:S01]  /*4400*/  ISETP.NE.AND P2, PT, R3, RZ, PT ;  /* 0x000000ff0300720c */ /* 0x000fe20003f45270 */
[----:B------:R0:W-:Y:S01]  /*4410*/  STL [R1+0xbfc], R4 ;  /* 0x000bfc0401007387 */ /* 0x0001e20000100800 */
[----:B------:R-:W-:Y:S02]  /*4420*/  LOP3.LUT R3, RZ, R3, RZ, 0x33, !PT ;  /* 0x00000003ff037212 */ /* 0x000fe400078e33ff */
[----:B------:R-:W-:Y:S01]  /*4430*/  LEA.HI.X.SX32 R11, R11, UR9, 0x1, P4 ;  /* 0x000000090b0b7c11 */ /* 0x000fe2000a0f0eff */
[----:B------:R-:W-:Y:S01]  /*4440*/  @!P0 IMAD.MOV R8, RZ, RZ, -R8 ;  /* 0x000000ffff088224 */ /* 0x000fe200078e0a08 */
[----:B0-----:R-:W3:Y:S01]  /*4450*/  LDL.LU R4, [R1] ;  /* 0x0000000001047983 */ /* 0x001ee20000300800 */
[C---:B------:R-:W-:Y:S01]  /*4460*/  SEL R24, R3.reuse, R24, !P2 ;  /* 0x0000001803187207 */ /* 0x040fe20005000000 */
[----:B------:R-:W-:Y:S01]  /*4470*/  @!P5 IMAD.MOV R7, RZ, RZ, -R7 ;  /* 0x000000ffff07d224 */ /* 0x000fe200078e0a07 */
[C---:B------:R-:W-:Y:S01]  /*4480*/  SEL R25, R3.reuse, R25, !P2 ;  /* 0x0000001903197207 */ /* 0x040fe20005000000 */
[----:B------:R0:W-:Y:S01]  /*4490*/  STL [R1+0xbf8], R5 ;  /* 0x000bf80501007387 */ /* 0x0001e20000100800 */
[----:B------:R-:W-:Y:S01]  /*44a0*/  @!P6 IMAD.MOV R6, RZ, RZ, -R6 ;  /* 0x000000ffff06e224 */ /* 0x000fe200078e0a06 */
[C---:B------:R-:W-:Y:S01]  /*44b0*/  SEL R26, R3.reuse, R26, !P2 ;  /* 0x0000001a031a7207 */ /* 0x040fe20005000000 */
[----:B------:R-:W-:Y:S01]  /*44c0*/  @!P3 IMAD.MOV R2, RZ, RZ, -R2 ;  /* 0x000000ffff02b224 */ /* 0x000fe200078e0a02 */
[C---:B------:R-:W-:Y:S01]  /*44d0*/  SEL R27, R3.reuse, R27, !P2 ;  /* 0x0000001b031b7207 */ /* 0x040fe20005000000 */
[----:B------:R-:W-:Y:S01]  /*44e0*/  @!P1 IMAD.MOV R0, RZ, RZ, -R0 ;  /* 0x000000ffff009224 */ /* 0x000fe200078e0a00 */
[C---:B------:R-:W-:Y:S01]  /*44f0*/  SEL R28, R3.reuse, R28, !P2 ;  /* 0x0000001c031c7207 */ /* 0x040fe20005000000 */
[----:B------:R-:W-:Y:S01]  /*4500*/  ULDC.64 UR8, c[0x0][0x210] ;  /* 0x0000840000087ab9 */ /* 0x000fe20000000a00 */
[----:B0-----:R-:W3:Y:S04]  /*4510*/  LDL.LU R5, [R1+0x4] ;  /* 0x0000040001057983 */ /* 0x001ee80000300800 */
[----:B------:R0:W-:Y:S04]  /*4520*/  STL [R1+0xc60], R10 ;  /* 0x000c600a01007387 */ /* 0x0001e80000100800 */
[----:B0-----:R-:W3:Y:S04]  /*4530*/  LDL.LU R10, [R1+0x10] ;  /* 0x00001000010a7983 */ /* 0x001ee80000300800 */
[----:B------:R0:W-:Y:S04]  /*4540*/  STL [R1+0xc5c], R11 ;  /* 0x000c5c0b01007387 */ /* 0x0001e80000100800 */
[----:B0-----:R-:W3:Y:S01]  /*4550*/  LDL.LU R11, [R1+0x14] ;  /* 0x00001400010b7983 */ /* 0x001ee20000300800 */
[----:B----4-:R-:W-:-:S02]  /*4560*/  SEL R23, R3, R23, !P2 ;  /* 0x0000001703177207 */ /* 0x010fc40005000000 */
[----:B------:R-:W-:-:S03]  /*4570*/  SEL R22, R3, R22, !P2 ;  /* 0x0000001603167207 */ /* 0x000fc60005000000 */
[----:B------:R0:W-:Y:S01]  /*4580*/  STL [R1+0xe0], R23 ;  /* 0x0000e01701007387 */ /* 0x0001e20000100800 */
[C---:B------:R-:W-:Y:S02]  /*4590*/  SEL R21, R3.reuse, R21, !P2 ;  /* 0x0000001503157207 */ /* 0x040fe40005000000 */
[C---:B------:R-:W-:Y:S01]  /*45a0*/  SEL R20, R3.reuse, R20, !P2 ;  /* 0x0000001403147207 */ /* 0x040fe20005000000 */
[----:B0-----:R-:W4:Y:S01]  /*45b0*/  LDL.LU R23, [R1+0xd10] ;  /* 0x000d100001177983 */ /* 0x001f220000300800 */
[----:B------:R-:W-:-:S03]  /*45c0*/  SEL R19, R3, R19, !P2 ;  /* 0x0000001303137207 */ /* 0x000fc60005000000 */
[----:B------:R0:W-:Y:S01]  /*45d0*/  STL [R1+0xdc], R22 ;  /* 0x0000dc1601007387 */ /* 0x0001e20000100800 */
[C---:B------:R-:W-:Y:S02]  /*45e0*/  SEL R18, R3.reuse, R18, !P2 ;  /* 0x0000001203127207 */ /* 0x040fe40005000000 */
[C---:B------:R-:W-:Y:S01]  /*45f0*/  SEL R17, R3.reuse, R17, !P2 ;  /* 0x0000001103117207 */ /* 0x040fe20005000000 */
[----:B0-----:R-:W4:Y:S04]  /*4600*/  LDL.LU R22, [R1+0xd0c] ;  /* 0x000d0c0001167983 */ /* 0x001f280000300800 */
[----:B------:R0:W-:Y:S01]  /*4610*/  STL [R1+0xd8], R21 ;  /* 0x0000d81501007387 */ /* 0x0001e20000100800 */
[C---:B------:R-:W-:Y:S02]  /*4620*/  SEL R16, R3.reuse, R16, !P2 ;  /* 0x0000001003107207 */ /* 0x040fe40005000000 */
[C---:B------:R-:W-:Y:S01]  /*4630*/  SEL R15, R3.reuse, R15, !P2 ;  /* 0x0000000f030f7207 */ /* 0x040fe20005000000 */
[----:B0-----:R-:W4:Y:S04]  /*4640*/  LDL.LU R21, [R1+0xd08] ;  /* 0x000d080001157983 */ /* 0x001f280000300800 */
[----:B------:R0:W-:Y:S01]  /*4650*/  STL [R1+0xd4], R20 ;  /* 0x0000d41401007387 */ /* 0x0001e20000100800 */
[----:B------:R-:W-:-:S03]  /*4660*/  SEL R14, R3, R14, !P2 ;  /* 0x0000000e030e7207 */ /* 0x000fc60005000000 */
[----:B0-----:R-:W4:Y:S04]  /*4670*/  LDL.LU R20, [R1+0xd04] ;  /* 0x000d040001147983 */ /* 0x001f280000300800 */
[----:B------:R0:W-:Y:S01]  /*4680*/  STL [R1+0xd0], R19 ;  /* 0x0000d01301007387 */ /* 0x0001e20000100800 */
[----:B--2---:R-:W-:-:S03]  /*4690*/  SEL R13, R3, R13, !P2 ;  /* 0x0000000d030d7207 */ /* 0x004fc60005000000 */
[----:B0-----:R-:W2:Y:S04]  /*46a0*/  LDL.LU R19, [R1+0xd00] ;  /* 0x000d000001137983 */ /* 0x001ea80000300800 */
[----:B------:R0:W-:Y:S01]  /*46b0*/  STL [R1+0xcc], R18 ;  /* 0x0000cc1201007387 */ /* 0x0001e20000100800 */
[----:B------:R-:W-:-:S03]  /*46c0*/  SEL R12, R3, R12, !P2 ;  /* 0x0000000c030c7207 */ /* 0x000fc60005000000 */
[----:B0-----:R-:W4:Y:S04]  /*46d0*/  LDL.LU R18, [R1+0xcfc] ;  /* 0x000cfc0001127983 */ /* 0x001f280000300800 */
[----:B------:R0:W-:Y:S01]  /*46e0*/  STL [R1+0xc8], R17 ;  /* 0x0000c81101007387 */ /* 0x0001e20000100800 */
[----:B------:R-:W-:-:S03]  /*46f0*/  SEL R9, R3, R9, !P2 ;  /* 0x0000000903097207 */ /* 0x000fc60005000000 */
[----:B0-----:R-:W2:Y:S04]  /*4700*/  LDL.LU R17, [R1+0xcf8] ;  /* 0x000cf80001117983 */ /* 0x001ea80000300800 */
[----:B------:R0:W-:Y:S01]  /*4710*/  STL [R1+0xc4], R16 ;  /* 0x0000c41001007387 */ /* 0x0001e20000100800 */
[----:B------:R-:W-:-:S03]  /*4720*/  SEL R29, R3, R29, !P2 ;  /* 0x0000001d031d7207 */ /* 0x000fc60005000000 */
[----:B0-----:R-:W4:Y:S04]  /*4730*/  LDL.LU R16, [R1+0xcf4] ;  /* 0x000cf40001107983 */ /* 0x001f280000300800 */
[----:B------:R0:W-:Y:S04]  /*4740*/  STL [R1+0xc0], R15 ;  /* 0x0000c00f01007387 */ /* 0x0001e80000100800 */
[----:B0-----:R-:W2:Y:S04]  /*4750*/  LDL.LU R15, [R1+0xcf0] ;  /* 0x000cf000010f7983 */ /* 0x001ea80000300800 */
        /* <DEDUP_REMOVED lines=9> */
[----:B0-----:R-:W2:Y:S01]  /*47f0*/  LDL.LU R29, [R1+0xcdc] ;  /* 0x000cdc00011d7983 */ /* 0x001ea20000300800 */
[----:B---3--:R-:W-:-:S02]  /*4800*/  SEL R11, R3, R11, !P2 ;  /* 0x0000000b030b7207 */ /* 0x008fc40005000000 */
[----:B------:R-:W-:-:S03]  /*4810*/  SEL R10, R3, R10, !P2 ;  /* 0x0000000a030a7207 */ /* 0x000fc60005000000 */
[----:B------:R0:W-:Y:S04]  /*4820*/  STL [R1+0xa8], R11 ;  /* 0x0000a80b01007387 */ /* 0x0001e80000100800 */
[----:B------:R1:W-:Y:S01]  /*4830*/  STL [R1+0xa4], R10 ;  /* 0x0000a40a01007387 */ /* 0x0003e20000100800 */
[C---:B0-----:R-:W-:Y:S02]  /*4840*/  SEL R11, R3.reuse, R5, !P2 ;  /* 0x00000005030b7207 */ /* 0x041fe40005000000 */
[----:B-1----:R-:W-:-:S03]  /*4850*/  SEL R10, R3, R4, !P2 ;  /* 0x00000004030a7207 */ /* 0x002fc60005000000 */
[----:B------:R-:W-:Y:S04]  /*4860*/  STL [R1+0xa0], R11 ;  /* 0x0000a00b01007387 */ /* 0x000fe80000100800 */
[----:B------:R0:W-:Y:S01]  /*4870*/  STL [R1+0x9c], R10 ;  /* 0x00009c0a01007387 */ /* 0x0001e20000100800 */
[C---:B----4-:R-:W-:Y:S02]  /*4880*/  SEL R16, R3.reuse, R16, !P2 ;  /* 0x0000001003107207 */ /* 0x050fe40005000000 */
[C---:B--2---:R-:W-:Y:S02]  /*4890*/  SEL R17, R3.reuse, R17, !P2 ;  /* 0x0000001103117207 */ /* 0x044fe40005000000 */
[C---:B------:R-:W-:Y:S02]  /*48a0*/  SEL R4, R3.reuse, R9, !P2 ;  /* 0x0000000903047207 */ /* 0x040fe40005000000 */
[----:B------:R-:W2:Y:S01]  /*48b0*/  LDL.LU R9, [R1+0x84] ;  /* 0x0000840001097983 */ /* 0x000ea20000300800 */
[----:B------:R-:W-:-:S05]  /*48c0*/  SEL R5, R3, R29, !P2 ;  /* 0x0000001d03057207 */ /* 0x000fca0005000000 */
[----:B------:R-:W-:Y:S04]  /*48d0*/  STL [R1+0x90], R5 ;  /* 0x0000900501007387 */ /* 0x000fe80000100800 */
[----:B0-----:R-:W3:Y:S04]  /*48e0*/  LDL.LU R10, [R1+0x88] ;  /* 0x00008800010a7983 */ /* 0x001ee80000300800 */
[----:B------:R0:W-:Y:S01]  /*48f0*/  STL [R1+0x7c], R4 ;  /* 0x00007c0401007387 */ /* 0x0001e20000100800 */
[C---:B------:R-:W-:Y:S02]  /*4900*/  SEL R29, R3.reuse, R14, !P2 ;  /* 0x0000000e031d7207 */ /* 0x040fe40005000000 */
[----:B0-----:R-:W-:-:S02]  /*4910*/  SEL R4, R3, R12, !P2 ;  /* 0x0000000c03047207 */ /* 0x001fc40005000000 */
[----:B------:R-:W4:Y:S04]  /*4920*/  LDL.LU R12, [R1+0x20] ;  /* 0x00002000010c7983 */ /* 0x000f280000300800 */
[----:B------:R-:W3:Y:S04]  /*4930*/  LDL.LU R11, [R1+0x8c] ;  /* 0x00008c00010b7983 */ /* 0x000ee80000300800 */
[----:B------:R0:W-:Y:S02]  /*4940*/  STL [R1+0x74], R4 ;  /* 0x0000740401007387 */ /* 0x0001e40000100800 */
[----:B0-----:R-:W-:-:S02]  /*4950*/  SEL R4, R3, R13, !P2 ;  /* 0x0000000d03047207 */ /* 0x001fc40005000000 */
[----:B------:R-:W2:Y:S04]  /*4960*/  LDL.LU R13, [R1+0x38] ;  /* 0x00003800010d7983 */ /* 0x000ea80000300800 */
[----:B------:R-:W3:Y:S04]  /*4970*/  LDL.LU R5, [R1+0x94] ;  /* 0x0000940001057983 */ /* 0x000ee80000300800 */
[----:B------:R0:W-:Y:S04]  /*4980*/  STL [R1+0x70], R4 ;  /* 0x0000700401007387 */ /* 0x0001e80000100800 */
[----:B------:R-:W4:Y:S04]  /*4990*/  LDL.LU R14, [R1+0x24] ;  /* 0x00002400010e7983 */ /* 0x000f280000300800 */
[----:B0-----:R-:W3:Y:S04]  /*49a0*/  LDL.LU R4, [R1+0x98] ;  /* 0x0000980001047983 */ /* 0x001ee80000300800 */
[----:B------:R0:W-:Y:S02]  /*49b0*/  STL [R1+0x6c], R29 ;  /* 0x00006c1d01007387 */ /* 0x0001e40000100800 */
[----:B0-----:R-:W-:-:S02]  /*49c0*/  SEL R29, R3, R15, !P2 ;  /* 0x0000000f031d7207 */ /* 0x001fc40005000000 */
[----:B------:R-:W2:Y:S04]  /*49d0*/  LDL.LU R15, [R1+0x48] ;  /* 0x00004800010f7983 */ /* 0x000ea80000300800 */
[----:B------:R0:W-:Y:S04]  /*49e0*/  STL [R1+0x60], R29 ;  /* 0x0000601d01007387 */ /* 0x0001e80000100800 */
[----:B0-----:R-:W3:Y:S04]  /*49f0*/  LDL.LU R29, [R1+0x78] ;  /* 0x00007800011d7983 */ /* 0x001ee80000300800 */
[----:B------:R0:W-:Y:S04]  /*4a00*/  STL [R1+0x5c], R16 ;  /* 0x00005c1001007387 */ /* 0x0001e80000100800 */
[----:B0-----:R-:W2:Y:S04]  /*4a10*/  LDL.LU R16, [R1+0x40] ;  /* 0x0000400001107983 */ /* 0x001ea80000300800 */
[----:B------:R0:W-:Y:S04]  /*4a20*/  STL [R1+0x58], R17 ;  /* 0x0000581101007387 */ /* 0x0001e80000100800 */
[----:B0-----:R-:W3:Y:S01]  /*4a30*/  LDL.LU R17, [R1+0x80] ;  /* 0x0000800001117983 */ /* 0x001ee20000300800 */
[----:B------:R-:W-:-:S05]  /*4a40*/  SEL R18, R3, R18, !P2 ;  /* 0x0000001203127207 */ /* 0x000fca0005000000 */
[----:B------:R2:W-:Y:S01]  /*4a50*/  STL [R1+0x54], R18 ;  /* 0x0000541201007387 */ /* 0x0005e20000100800 */
[C---:B----4-:R-:W-:Y:S02]  /*4a60*/  SEL R14, R3.reuse, R14, !P2 ;  /* 0x0000000e030e7207 */ /* 0x050fe40005000000 */
[C---:B--2---:R-:W-:Y:S02]  /*4a70*/  SEL R18, R3.reuse, R16, !P2 ;  /* 0x0000001003127207 */ /* 0x044fe40005000000 */
[C---:B------:R-:W-:Y:S02]  /*4a80*/  SEL R16, R3.reuse, R15, !P2 ;  /* 0x0000000f03107207 */ /* 0x040fe40005000000 */
[C---:B------:R-:W-:Y:S01]  /*4a90*/  SEL R15, R3.reuse, R13, !P2 ;  /* 0x0000000d030f7207 */ /* 0x040fe20005000000 */
[----:B------:R0:W-:Y:S04]  /*4aa0*/  STL [R1+0x50], R18 ;  /* 0x0000501201007387 */ /* 0x0001e80000100800 */
[----:B0-----:R-:W2:Y:S04]  /*4ab0*/  LDL.LU R18, [R1+0x18] ;  /* 0x0000180001127983 */ /* 0x001ea80000300800 */
[----:B------:R0:W-:Y:S04]  /*4ac0*/  STL [R1+0x4c], R16 ;  /* 0x00004c1001007387 */ /* 0x0001e80000100800 */
[----:B------:R-:W4:Y:S04]  /*4ad0*/  LDL.LU R13, [R1+0x2c] ;  /* 0x00002c00010d7983 */ /* 0x000f280000300800 */
[----:B------:R1:W-:Y:S01]  /*4ae0*/  STL [R1+0x48], R15 ;  /* 0x0000480f01007387 */ /* 0x0003e20000100800 */
[----:B0-----:R-:W-:-:S03]  /*4af0*/  SEL R16, R3, R12, !P2 ;  /* 0x0000000c03107207 */ /* 0x001fc60005000000 */
[----:B-1----:R-:W4:Y:S04]  /*4b00*/  LDL.LU R15, [R1+0x30] ;  /* 0x00003000010f7983 */ /* 0x002f280000300800 */
[----:B------:R0:W-:Y:S04]  /*4b10*/  STL [R1+0x40], R14 ;  /* 0x0000400e01007387 */ /* 0x0001e80000100800 */
[----:B------:R-:W4:Y:S04]  /*4b20*/  LDL.LU R12, [R1+0x34] ;  /* 0x00003400010c7983 */ /* 0x000f280000300800 */
[----:B------:R1:W-:Y:S01]  /*4b30*/  STL [R1+0x38], R16 ;  /* 0x0000381001007387 */ /* 0x0003e20000100800 */
[----:B0-----:R-:W-:-:S03]  /*4b40*/  SEL R14, R3, R19, !P2 ;  /* 0x00000013030e7207 */ /* 0x001fc60005000000 */
[----:B------:R-:W4:Y:S04]  /*4b50*/  LDL.LU R19, [R1+0x64] ;  /* 0x0000640001137983 */ /* 0x000f280000300800 */
[----:B-1----:R-:W4:Y:S04]  /*4b60*/  LDL.LU R16, [R1+0x3c] ;  /* 0x00003c0001107983 */ /* 0x002f280000300800 */
[----:B------:R0:W-:Y:S01]  /*4b70*/  STL [R1+0x24], R14 ;  /* 0x0000240e01007387 */ /* 0x0001e20000100800 */
[C---:B---3--:R-:W-:Y:S02]  /*4b80*/  SEL R17, R3.reuse, R17, !P2 ;  /* 0x0000001103117207 */ /* 0x048fe40005000000 */
[----:B0-----:R-:W-:-:S02]  /*4b90*/  SEL R14, R3, R20, !P2 ;  /* 0x00000014030e7207 */ /* 0x001fc40005000000 */
[----:B------:R-:W3:Y:S04]  /*4ba0*/  LDL.LU R20, [R1+0x68] ;  /* 0x0000680001147983 */ /* 0x000ee80000300800 */
[----:B------:R0:W-:Y:S04]  /*4bb0*/  STL [R1+0x20], R14 ;  /* 0x0000200e01007387 */ /* 0x0001e80000100800 */
[----:B0-----:R-:W3:Y:S04]  /*4bc0*/  LDL.LU R14, [R1+0x44] ;  /* 0x00004400010e7983 */ /* 0x001ee80000300800 */
[----:B------:R0:W-:Y:S04]  /*4bd0*/  STL [R1+0x14], R17 ;  /* 0x0000141101007387 */ /* 0x0001e80000100800 */
[----:B0-----:R-:W3:Y:S01]  /*4be0*/  LDL.LU R17, [R1+0x28] ;  /* 0x0000280001117983 */ /* 0x001ee20000300800 */
[----:B------:R-:W-:-:S02]  /*4bf0*/  SEL R9, R3, R9, !P2 ;  /* 0x0000000903097207 */ /* 0x000fc40005000000 */
[C---:B------:R-:W-:Y:S02]  /*4c00*/  SEL R10, R3.reuse, R10, !P2 ;  /* 0x0000000a030a7207 */ /* 0x040fe40005000000 */
[C---:B------:R-:W-:Y:S01]  /*4c10*/  SEL R11, R3.reuse, R11, !P2 ;  /* 0x0000000b030b7207 */ /* 0x040fe20005000000 */
[----:B------:R0:W-:Y:S01]  /*4c20*/  STL [R1+0x10], R9 ;  /* 0x0000100901007387 */ /* 0x0001e20000100800 */
[C---:B------:R-:W-:Y:S02]  /*4c30*/  SEL R5, R3.reuse, R5, !P2 ;  /* 0x0000000503057207 */ /* 0x040fe40005000000 */
[C---:B------:R-:W-:Y:S02]  /*4c40*/  SEL R4, R3.reuse, R4, !P2 ;  /* 0x0000000403047207 */ /* 0x040fe40005000000 */
[C---:B------:R-:W-:Y:S02]  /*4c50*/  SEL R29, R3.reuse, R29, !P2 ;  /* 0x0000001d031d7207 */ /* 0x040fe40005000000 */
[C---:B------:R-:W-:Y:S01]  /*4c60*/  SEL R21, R3.reuse, R21, !P2 ;  /* 0x0000001503157207 */ /* 0x040fe20005000000 */
[----:B0-----:R-:W3:Y:S04]  /*4c70*/  LDL.LU R9, [R1+0x1c] ;  /* 0x00001c0001097983 */ /* 0x001ee80000300800 */
[----:B------:R-:W-:Y:S04]  /*4c80*/  STL [R1+0xc64], R10 ;  /* 0x000c640a01007387 */ /* 0x000fe80000100800 */
[----:B------:R-:W-:Y:S04]  /*4c90*/  STL [R1+0xc68], R11 ;  /* 0x000c680b01007387 */ /* 0x000fe80000100800 */
[----:B------:R-:W-:Y:S04]  /*4ca0*/  STL [R1+0xc6c], R5 ;  /* 0x000c6c0501007387 */ /* 0x000fe80000100800 */
[----:B------:R-:W-:Y:S04]  /*4cb0*/  STL [R1+0xc70], R4 ;  /* 0x000c700401007387 */ /* 0x000fe80000100800 */
[----:B------:R0:W-:Y:S01]  /*4cc0*/  STL [R1+0xc74], R29 ;  /* 0x000c741d01007387 */ /* 0x0001e20000100800 */
[----:B--2---:R-:W-:-:S02]  /*4cd0*/  SEL R18, R3, R18, !P2 ;  /* 0x0000001203127207 */ /* 0x004fc40005000000 */
[C---:B----4-:R-:W-:Y:S02]  /*4ce0*/  SEL R13, R3.reuse, R13, !P2 ;  /* 0x0000000d030d7207 */ /* 0x050fe40005000000 */
[C---:B------:R-:W-:Y:S02]  /*4cf0*/  SEL R15, R3.reuse, R15, !P2 ;  /* 0x0000000f030f7207 */ /* 0x040fe40005000000 */
[C---:B------:R-:W-:Y:S02]  /*4d00*/  SEL R12, R3.reuse, R12, !P2 ;  /* 0x0000000c030c7207 */ /* 0x040fe40005000000 */
[C---:B------:R-:W-:Y:S02]  /*4d10*/  SEL R19, R3.reuse, R19, !P2 ;  /* 0x0000001303137207 */ /* 0x040fe40005000000 */
[C---:B------:R-:W-:Y:S02]  /*4d20*/  SEL R16, R3.reuse, R16, !P2 ;  /* 0x0000001003107207 */ /* 0x040fe40005000000 */
[----:B---3--:R-:W-:-:S05]  /*4d30*/  SEL R20, R3, R20, !P2 ;  /* 0x0000001403147207 */ /* 0x008fca0005000000 */
[----:B------:R-:W-:Y:S04]  /*4d40*/  STL [R1+0xc78], R20 ;  /* 0x000c781401007387 */ /* 0x000fe80000100800 */
[----:B------:R-:W-:Y:S04]  /*4d50*/  STL [R1+0xc7c], R19 ;  /* 0x000c7c1301007387 */ /* 0x000fe80000100800 */
[----:B------:R-:W-:Y:S01]  /*4d60*/  STL [R1+0xc80], R21 ;  /* 0x000c801501007387 */ /* 0x000fe20000100800 */
[----:B------:R-:W-:-:S03]  /*4d70*/  SEL R14, R3, R14, !P2 ;  /* 0x0000000e030e7207 */ /* 0x000fc60005000000 */
[----:B------:R-:W-:Y:S04]  /*4d80*/  STL [R1+0xc84], R18 ;  /* 0x000c841201007387 */ /* 0x000fe80000100800 */
[----:B------:R-:W-:Y:S04]  /*4d90*/  STL [R1+0xc88], R13 ;  /* 0x000c880d01007387 */ /* 0x000fe80000100800 */
[----:B------:R-:W-:Y:S01]  /*4da0*/  STL [R1+0xc8c], R15 ;  /* 0x000c8c0f01007387 */ /* 0x000fe20000100800 */
[----:B------:R-:W-:-:S03]  /*4db0*/  SEL R17, R3, R17, !P2 ;  /* 0x0000001103117207 */ /* 0x000fc60005000000 */
[----:B------:R-:W-:Y:S04]  /*4dc0*/  STL [R1+0xc90], R12 ;  /* 0x000c900c01007387 */ /* 0x000fe80000100800 */
[----:B------:R-:W-:Y:S04]  /*4dd0*/  STL [R1+0xc94], R16 ;  /* 0x000c941001007387 */ /* 0x000fe80000100800 */
[----:B------:R-:W-:Y:S04]  /*4de0*/  STL [R1+0xc98], R14 ;  /* 0x000c980e01007387 */ /* 0x000fe80000100800 */
[----:B------:R-:W-:Y:S04]  /*4df0*/  STL [R1+0xc9c], R17 ;  /* 0x000c9c1101007387 */ /* 0x000fe80000100800 */
[----:B0-----:R-:W2:Y:S04]  /*4e00*/  LDL.LU R29, [R1+0xe0] ;  /* 0x0000e000011d7983 */ /* 0x001ea80000300800 */
[----:B------:R-:W3:Y:S04]  /*4e10*/  LDL.LU R4, [R1+0xdc] ;  /* 0x0000dc0001047983 */ /* 0x000ee80000300800 */
[----:B------:R-:W4:Y:S01]  /*4e20*/  LDL.LU R5, [R1+0xd8] ;  /* 0x0000d80001057983 */ /* 0x000f220000300800 */
[----:B------:R-:W-:-:S02]  /*4e30*/  SEL R9, R3, R9, !P2 ;  /* 0x0000000903097207 */ /* 0x000fc40005000000 */
[C---:B------:R-:W-:Y:S01]  /*4e40*/  SEL R22, R3.reuse, R22, !P2 ;  /* 0x0000001603167207 */ /* 0x040fe20005000000 */
[----:B------:R-:W4:Y:S01]  /*4e50*/  LDL.LU R11, [R1+0xd4] ;  /* 0x0000d400010b7983 */ /* 0x000f220000300800 */
[----:B------:R-:W-:-:S03]  /*4e60*/  SEL R23, R3, R23, !P2 ;  /* 0x0000001703177207 */ /* 0x000fc60005000000 */
[----:B------:R-:W4:Y:S01]  /*4e70*/  LDL.LU R10, [R1+0xd0] ;  /* 0x0000d000010a7983 */ /* 0x000f220000300800 */
[----:B------:R-:W-:-:S03]  /*4e80*/  SEL R8, R3, R8, !P2 ;  /* 0x0000000803087207 */ /* 0x000fc60005000000 */
[----:B------:R-:W-:Y:S01]  /*4e90*/  STL [R1+0xca0], R9 ;  /* 0x000ca00901007387 */ /* 0x000fe20000100800 */
[----:B------:R-:W-:-:S03]  /*4ea0*/  SEL R7, R3, R7, !P2 ;  /* 0x0000000703077207 */ /* 0x000fc60005000000 */
[----:B------:R-:W-:Y:S01]  /*4eb0*/  STL [R1+0xca4], R22 ;  /* 0x000ca41601007387 */ /* 0x000fe20000100800 */
[----:B------:R-:W-:-:S03]  /*4ec0*/  SEL R6, R3, R6, !P2 ;  /* 0x0000000603067207 */ /* 0x000fc60005000000 */
[----:B------:R-:W-:Y:S01]  /*4ed0*/  STL [R1+0xca8], R23 ;  /* 0x000ca81701007387 */ /* 0x000fe20000100800 */
[----:B------:R-:W-:-:S03]  /*4ee0*/  SEL R2, R3, R2, !P2 ;  /* 0x0000000203027207 */ /* 0x000fc60005000000 */
[----:B------:R-:W-:Y:S01]  /*4ef0*/  STL [R1+0xcac], R24 ;  /* 0x000cac1801007387 */ /* 0x000fe20000100800 */
[----:B------:R-:W-:-:S03]  /*4f00*/  SEL R0, R3, R0, !P2 ;  /* 0x0000000003007207 */ /* 0x000fc60005000000 */
[----:B------:R-:W-:Y:S04]  /*4f10*/  STL [R1+0xcb0], R25 ;  /* 0x000cb01901007387 */ /* 0x000fe80000100800 */
[----:B------:R-:W-:Y:S04]  /*4f20*/  STL [R1+0xcb4], R26 ;  /* 0x000cb41a01007387 */ /* 0x000fe80000100800 */
[----:B------:R-:W-:Y:S04]  /*4f30*/  STL [R1+0xcb8], R27 ;  /* 0x000cb81b01007387 */ /* 0x000fe80000100800 */
[----:B------:R-:W-:Y:S04]  /*4f40*/  STL [R1+0xcbc], R28 ;  /* 0x000cbc1c01007387 */ /* 0x000fe80000100800 */
[----:B------:R-:W-:Y:S04]  /*4f50*/  STL [R1+0xcc0], R8 ;  /* 0x000cc00801007387 */ /* 0x000fe80000100800 */
[----:B------:R-:W-:Y:S04]  /*4f60*/  STL [R1+0xcc4], R7 ;  /* 0x000cc40701007387 */ /* 0x000fe80000100800 */
[----:B------:R-:W-:Y:S04]  /*4f70*/  STL [R1+0xcc8], R6 ;  /* 0x000cc80601007387 */ /* 0x000fe80000100800 */
[----:B------:R3:W-:Y:S04]  /*4f80*/  STL [R1+0xccc], R2 ;  /* 0x000ccc0201007387 */ /* 0x0007e80000100800 */
[----:B------:R4:W-:Y:S01]  /*4f90*/  STL [R1+0xcd0], R0 ;  /* 0x000cd00001007387 */ /* 0x0009e20000100800 */
[----:B--2---:R-:W-:-:S02]  /*4fa0*/  IMAD R3, R29, UR5, RZ ;  /* 0x000000051d037c24 */ /* 0x004fc4000f8e02ff */
[----:B---3--:R-:W-:-:S03]  /*4fb0*/  IMAD R2, R4, UR5, RZ ;  /* 0x0000000504027c24 */ /* 0x008fc6000f8e02ff */
[----:B------:R-:W-:Y:S01]  /*4fc0*/  STL [R1+0x88], R3 ;  /* 0x0000880301007387 */ /* 0x000fe20000100800 */
[----:B----4-:R-:W-:-:S03]  /*4fd0*/  IMAD R0, R5, UR5, RZ ;  /* 0x0000000505007c24 */ /* 0x010fc6000f8e02ff */
[----:B------:R-:W-:Y:S04]  /*4fe0*/  STL [R1+0x8c], R2 ;  /* 0x00008c0201007387 */ /* 0x000fe80000100800 */
[----:B------:R0:W-:Y:S04]  /*4ff0*/  STL [R1+0xe0], R0 ;  /* 0x0000e00001007387 */ /* 0x0001e80000100800 */
[----:B0-----:R-:W2:Y:S01]  /*5000*/  LDL.LU R0, [R1+0xc4] ;  /* 0x0000c40001007983 */ /* 0x001ea20000300800 */
[----:B------:R-:W-:Y:S02]  /*5010*/  IMAD R3, R11, UR5, RZ ;  /* 0x000000050b037c24 */ /* 0x000fe4000f8e02ff */
[----:B------:R-:W-:-:S03]  /*5020*/  IMAD R2, R10, UR5, RZ ;  /* 0x000000050a027c24 */ /* 0x000fc6000f8e02ff */
[----:B------:R-:W-:Y:S04]  /*5030*/  STL [R1+0xe4], R3 ;  /* 0x0000e40301007387 */ /* 0x000fe80000100800 */
[----:B--2---:R0:W-:Y:S04]  /*5040*/  STL [R1+0xcd4], R0 ;  /* 0x000cd40001007387 */ /* 0x0041e80000100800 */
[----:B------:R-:W-:Y:S04]  /*5050*/  STL [R1+0xf0], R2 ;  /* 0x0000f00201007387 */ /* 0x000fe80000100800 */
[----:B0-----:R-:W2:Y:S04]  /*5060*/  LDL.LU R0, [R1+0xc8] ;  /* 0x0000c80001007983 */ /* 0x001ea80000300800 */
[----:B--2---:R0:W-:Y:S04]  /*5070*/  STL [R1+0xcd8], R0 ;  /* 0x000cd80001007387 */ /* 0x0041e80000100800 */
[----:B0-----:R-:W2:Y:S04]  /*5080*/  LDL.LU R0, [R1+0xcc] ;  /* 0x0000cc0001007983 */ /* 0x001ea80000300800 */
[----:B------:R-:W3:Y:S04]  /*5090*/  LDL.LU R2, [R1+0xc0] ;  /* 0x0000c00001027983 */ /* 0x000ee80000300800 */
[----:B------:R-:W4:Y:S04]  /*50a0*/  LDL.LU R6, [R1+0xbc] ;  /* 0x0000bc0001067983 */ /* 0x000f280000300800 */
        /* <DEDUP_REMOVED lines=25> */
[----:B------:R-:W4:Y:S01]  /*5240*/  LDL.LU R3, [R1+0x10] ;  /* 0x0000100001037983 */ /* 0x000f220000300800 */
[----:B--2---:R-:W-:-:S05]  /*5250*/  IMAD R0, R0, UR5, RZ ;  /* 0x0000000500007c24 */ /* 0x004fca000f8e02ff */
[----:B------:R0:W-:Y:S04]  /*5260*/  STL [R1+0xcc], R0 ;  /* 0x0000cc0001007387 */ /* 0x0001e80000100800 */
[----:B0-----:R-:W2:Y:S02]  /*5270*/  LDL.LU R0, [R1+0xcd8] ;  /* 0x000cd80001007983 */ /* 0x001ea40000300800 */
[----:B--2---:R-:W-:-:S05]  /*5280*/  IMAD R0, R0, UR5, RZ ;  /* 0x0000000500007c24 */ /* 0x004fca000f8e02ff */
[----:B------:R0:W-:Y:S04]  /*5290*/  STL [R1+0xc8], R0 ;  /* 0x0000c80001007387 */ /* 0x0001e80000100800 */
[----:B0-----:R-:W2:Y:S01]  /*52a0*/  LDL.LU R0, [R1+0xcd4] ;  /* 0x000cd40001007983 */ /* 0x001ea20000300800 */
[----:B---3--:R-:W-:Y:S02]  /*52b0*/  IMAD R2, R2, UR5, RZ ;  /* 0x0000000502027c24 */ /* 0x008fe4000f8e02ff */
[----:B----4-:R-:W-:Y:S02]  /*52c0*/  IMAD R6, R6, UR5, RZ ;  /* 0x0000000506067c24 */ /* 0x010fe4000f8e02ff */
[----:B------:R-:W-:Y:S02]  /*52d0*/  IMAD R7, R7, UR5, RZ ;  /* 0x0000000507077c24 */ /* 0x000fe4000f8e02ff */
[----:B------:R-:W-:-:S02]  /*52e0*/  IMAD R8, R8, UR5, RZ ;  /* 0x0000000508087c24 */ /* 0x000fc4000f8e02ff */
[----:B------:R-:W-:Y:S02]  /*52f0*/  IMAD R28, R28, UR5, RZ ;  /* 0x000000051c1c7c24 */ /* 0x000fe4000f8e02ff */
[----:B------:R-:W-:Y:S02]  /*5300*/  IMAD R27, R27, UR5, RZ ;  /* 0x000000051b1b7c24 */ /* 0x000fe4000f8e02ff */
[----:B------:R-:W-:Y:S02]  /*5310*/  IMAD R26, R26, UR5, RZ ;  /* 0x000000051a1a7c24 */ /* 0x000fe4000f8e02ff */
[----:B------:R-:W-:Y:S02]  /*5320*/  IMAD R25, R25, UR5, RZ ;  /* 0x0000000519197c24 */ /* 0x000fe4000f8e02ff */
        /* <DEDUP_REMOVED lines=19> */
[----:B--2---:R-:W-:-:S05]  /*5460*/  IMAD R0, R0, UR5, RZ ;  /* 0x0000000500007c24 */ /* 0x004fca000f8e02ff */
[----:B------:R0:W-:Y:S04]  /*5470*/  STL [R1+0xf4], R0 ;  /* 0x0000f40001007387 */ /* 0x0001e80000100800 */
[----:B0-----:R-:W2:Y:S04]  /*5480*/  LDL.LU R0, [R1+0xcd0] ;  /* 0x000cd00001007983 */ /* 0x001ea80000300800 */
[----:B------:R0:W-:Y:S04]  /*5490*/  STL [R1+0xfc], R2 ;  /* 0x0000fc0201007387 */ /* 0x0001e80000100800 */
[----:B0-----:R-:W3:Y:S04]  /*54a0*/  LDL.LU R2, [R1+0xccc] ;  /* 0x000ccc0001027983 */ /* 0x001ee80000300800 */
[----:B------:R0:W-:Y:S04]  /*54b0*/  STL [R1+0x108], R6 ;  /* 0x0001080601007387 */ /* 0x0001e80000100800 */
[----:B0-----:R-:W4:Y:S04]  /*54c0*/  LDL.LU R6, [R1+0xcc8] ;  /* 0x000cc80001067983 */ /* 0x001f280000300800 */
        /* <DEDUP_REMOVED lines=49> */
[----:B0-----:R-:W4:Y:S01]  /*57e0*/  LDL.LU R10, [R1+0xc64] ;  /* 0x000c6400010a7983 */ /* 0x001f220000300800 */
[----:B------:R-:W-:-:S05]  /*57f0*/  IMAD R3, R3, UR5, RZ ;  /* 0x0000000503037c24 */ /* 0x000fca000f8e02ff */
[----:B------:R4:W-:Y:S01]  /*5800*/  STL [R1+0x1e0], R3 ;  /* 0x0001e00301007387 */ /* 0x0009e20000100800 */
[----:B--2---:R-:W-:Y:S02]  /*5810*/  IMAD R4, R4, UR5, RZ ;  /* 0x0000000504047c24 */ /* 0x004fe4000f8e02ff */
[----:B---3--:R-:W-:Y:S02]  /*5820*/  IMAD R5, R5, UR5, RZ ;  /* 0x0000000505057c24 */ /* 0x008fe4000f8e02ff */
[----:B----4-:R-:W-:Y:S02]  /*5830*/  IMAD R3, R10, UR5, RZ ;  /* 0x000000050a037c24 */ /* 0x010fe4000f8e02ff */
[----:B------:R-:W2:Y:S04]  /*5840*/  LDL.LU R10, [R1+0xc60] ;  /* 0x000c6000010a7983 */ /* 0x000ea80000300800 */
[----:B------:R0:W-:Y:S02]  /*5850*/  STL [R1+0x1e8], R3 ;  /* 0x0001e80301007387 */ /* 0x0001e40000100800 */
[----:B0-----:R-:W-:-:S02]  /*5860*/  IMAD R3, R11, UR5, RZ ;  /* 0x000000050b037c24 */ /* 0x001fc4000f8e02ff */
[----:B------:R-:W2:Y:S04]  /*5870*/  LDL.LU R11, [R1+0xc5c] ;  /* 0x000c5c00010b7983 */ /* 0x000ea80000300800 */
[----:B------:R0:W-:Y:S04]  /*5880*/  STL [R1+0x1f8], R3 ;  /* 0x0001f80301007387 */ /* 0x0001e80000100800 */
[----:B------:R-:W-:Y:S01]  /*5890*/  STL [R1+0x200], R5 ;  /* 0x0002000501007387 */ /* 0x000fe20000100800 */
[----:B0-----:R-:W-:-:S03]  /*58a0*/  IMAD R3, R29, UR5, RZ ;  /* 0x000000051d037c24 */ /* 0x001fc6000f8e02ff */
[----:B------:R-:W2:Y:S04]  /*58b0*/  LDL.LU R29, [R1+0xe0] ;  /* 0x0000e000011d7983 */ /* 0x000ea80000300800 */
[----:B------:R0:W-:Y:S04]  /*58c0*/  STL [R1+0x218], R4 ;  /* 0x0002180401007387 */ /* 0x0001e80000100800 */
[----:B------:R1:W-:Y:S01]  /*58d0*/  STL [R1+0x220], R3 ;  /* 0x0002200301007387 */ /* 0x0003e20000100800 */
[----:B0-----:R-:W-:-:S03]  /*58e0*/  IMAD R4, R20, UR5, RZ ;  /* 0x0000000514047c24 */ /* 0x001fc6000f8e02ff */
[----:B------:R-:W3:Y:S01]  /*58f0*/  LDL.LU R20, [R1+0xfc] ;  /* 0x0000fc0001147983 */ /* 0x000ee20000300800 */
[----:B-1----:R-:W-:-:S03]  /*5900*/  IMAD R3, R19, UR5, RZ ;  /* 0x0000000513037c24 */ /* 0x002fc6000f8e02ff */
[----:B------:R0:W-:Y:S04]  /*5910*/  STL [R1+0x22c], R4 ;  /* 0x00022c0401007387 */ /* 0x0001e80000100800 */
[----:B------:R-:W4:Y:S01]  /*5920*/  LDL.LU R19, [R1+0xf4] ;  /* 0x0000f40001137983 */ /* 0x000f220000300800 */
[----:B0-----:R-:W-:-:S03]  /*5930*/  IMAD R4, R21, UR5, RZ ;  /* 0x0000000515047c24 */ /* 0x001fc6000f8e02ff */
[----:B------:R0:W-:Y:S04]  /*5940*/  STL [R1+0x240], R3 ;  /* 0x0002400301007387 */ /* 0x0001e80000100800 */
[----:B------:R-:W3:Y:S04]  /*5950*/  LDL.LU R21, [R1+0xc8] ;  /* 0x0000c80001157983 */ /* 0x000ee80000300800 */
[----:B------:R1:W-:Y:S01]  /*5960*/  STL [R1+0x250], R4 ;  /* 0x0002500401007387 */ /* 0x0003e20000100800 */
[----:B0-----:R-:W-:-:S03]  /*5970*/  IMAD R3, R18, UR5, RZ ;  /* 0x0000000512037c24 */ /* 0x001fc6000f8e02ff */
[----:B------:R-:W4:Y:S01]  /*5980*/  LDL.LU R18, [R1+0xcc] ;  /* 0x0000cc0001127983 */ /* 0x000f220000300800 */
[----:B-1----:R-:W-:-:S03]  /*5990*/  IMAD R4, R13, UR5, RZ ;  /* 0x000000050d047c24 */ /* 0x002fc6000f8e02ff */
[----:B------:R0:W-:Y:S04]  /*59a0*/  STL [R1+0x258], R3 ;  /* 0x0002580301007387 */ /* 0x0001e80000100800 */
[----:B------:R-:W4:Y:S04]  /*59b0*/  LDL.LU R13, [R1+0xf0] ;  /* 0x0000f000010d7983 */ /* 0x000f280000300800 */
        /* <DEDUP_REMOVED lines=9> */
[----:B------:R-:W-:-:S03]  /*5a50*/  IMAD R5, R17, UR5, RZ ;  /* 0x0000000511057c24 */ /* 0x000fc6000f8e02ff */
[----:B------:R0:W-:Y:S01]  /*5a60*/  STL [R1+0xd0], R3 ;  /* 0x0000d00301007387 */ /* 0x0001e20000100800 */
[----:B-1----:R-:W-:-:S05]  /*5a70*/  IMAD R4, R14, UR5, RZ ;  /* 0x000000050e047c24 */ /* 0x002fca000f8e02ff */
[----:B------:R1:W-:Y:S01]  /*5a80*/  STL [R1+0xbc], R4 ;  /* 0x0000bc0401007387 */ /* 0x0003e20000100800 */
[----:B0-----:R-:W-:-:S03]  /*5a90*/  IMAD R3, R9, UR5, RZ ;  /* 0x0000000509037c24 */ /* 0x001fc6000f8e02ff */
[----:B------:R0:W-:Y:S01]  /*5aa0*/  STL [R1+0xb8], R5 ;  /* 0x0000b80501007387 */ /* 0x0001e20000100800 */
[----:B-1----:R-:W-:-:S03]  /*5ab0*/  IMAD R4, R22, UR5, RZ ;  /* 0x0000000516047c24 */ /* 0x002fc6000f8e02ff */
[----:B------:R-:W4:Y:S04]  /*5ac0*/  LDL.LU R22, [R1+0x108] ;  /* 0x0001080001167983 */ /* 0x000f280000300800 */
[----:B------:R1:W-:Y:S01]  /*5ad0*/  STL [R1+0x94], R3 ;  /* 0x0000940301007387 */ /* 0x0003e20000100800 */
[----:B0-----:R-:W-:-:S03]  /*5ae0*/  IMAD R5, R23, UR5, RZ ;  /* 0x0000000517057c24 */ /* 0x001fc6000f8e02ff */
[----:B------:R-:W-:Y:S01]  /*5af0*/  STL [R1+0x90], R4 ;  /* 0x0000900401007387 */ /* 0x000fe20000100800 */
[----:B-1----:R-:W-:-:S03]  /*5b00*/  IMAD R3, R24, UR5, RZ ;  /* 0x0000000518037c24 */ /* 0x002fc6000f8e02ff */
[----:B------:R-:W4:Y:S04]  /*5b10*/  LDL.LU R24, [R1+0x10c] ;  /* 0x00010c0001187983 */ /* 0x000f280000300800 */
[----:B------:R0:W-:Y:S01]  /*5b20*/  STL [R1+0x80], R3 ;  /* 0x0000800301007387 */ /* 0x0001e20000100800 */
[----:B------:R-:W-:-:S03]  /*5b30*/  IMAD R27, R27, UR5, RZ ;  /* 0x000000051b1b7c24 */ /* 0x000fc6000f8e02ff */
[----:B------:R-:W-:Y:S01]  /*5b40*/  STL [R1+0x84], R5 ;  /* 0x0000840501007387 */ /* 0x000fe20000100800 */
[----:B0-----:R-:W-:-:S03]  /*5b50*/  IMAD R3, R25, UR5, RZ ;  /* 0x0000000519037c24 */ /* 0x001fc6000f8e02ff */
[----:B------:R0:W-:Y:S01]  /*5b60*/  STL.64 [R1+0xc00], R4 ;  /* 0x000c000401007387 */ /* 0x0001e20000100a00 */
[----:B------:R-:W-:-:S03]  /*5b70*/  IMAD R25, R26, UR5, RZ ;  /* 0x000000051a197c24 */ /* 0x000fc6000f8e02ff */
[----:B------:R1:W-:Y:S01]  /*5b80*/  STL [R1+0x7c], R3 ;  /* 0x00007c0301007387 */ /* 0x0003e20000100800 */
[----:B------:R-:W-:-:S03]  /*5b90*/  IMAD R23, R7, UR5, RZ ;  /* 0x0000000507177c24 */ /* 0x000fc6000f8e02ff */
[----:B------:R-:W4:Y:S01]  /*5ba0*/  LDL.LU R26, [R1+0xb4] ;  /* 0x0000b400011a7983 */ /* 0x000f220000300800 */
[----:B0-----:R-:W-:Y:S02]  /*5bb0*/  IMAD R4, R28, UR5, RZ ;  /* 0x000000051c047c24 */ /* 0x001fe4000f8e02ff */
[----:B-1----:R-:W-:Y:S01]  /*5bc0*/  IMAD R3, R8, UR5, RZ ;  /* 0x0000000508037c24 */ /* 0x002fe2000f8e02ff */
[----:B------:R-:W-:Y:S01]  /*5bd0*/  STL [R1+0x78], R25 ;  /* 0x0000781901007387 */ /* 0x000fe20000100800 */
[----:B------:R-:W-:-:S03]  /*5be0*/  IMAD R17, R6, UR5, RZ ;  /* 0x0000000506117c24 */ /* 0x000fc6000f8e02ff */
[----:B------:R2:W-:Y:S01]  /*5bf0*/  STL [R1+0x70], R4 ;  /* 0x0000700401007387 */ /* 0x0005e20000100800 */
[----:B------:R-:W-:-:S03]  /*5c00*/  IMAD R14, R2, UR5, RZ ;  /* 0x00000005020e7c24 */ /* 0x000fc6000f8e02ff */
[----:B------:R-:W-:Y:S04]  /*5c10*/  STL [R1+0x74], R27 ;  /* 0x0000741b01007387 */ /* 0x000fe80000100800 */
[----:B------:R4:W-:Y:S04]  /*5c20*/  STL [R1+0x6c], R3 ;  /* 0x00006c0301007387 */ /* 0x0009e80000100800 */
[----:B------:R-:W-:Y:S04]  /*5c30*/  STL [R1+0x68], R23 ;  /* 0x0000681701007387 */ /* 0x000fe80000100800 */
[----:B------:R-:W-:Y:S01]  /*5c40*/  STL [R1+0x64], R17 ;  /* 0x0000641101007387 */ /* 0x000fe20000100800 */
[----:B--2---:R-:W-:-:S04]  /*5c50*/  IMAD.WIDE R4, R29, 0x2, R10 ;  /* 0x000000021d047825 */ /* 0x004fc800078e020a */
[----:B---3--:R-:W-:-:S04]  /*5c60*/  IMAD.WIDE R6, R21, 0x2, R10 ;  /* 0x0000000215067825 */ /* 0x008fc800078e020a */
[--C-:B----4-:R-:W-:Y:S01]  /*5c70*/  IMAD.WIDE R2, R16, 0x2, R10.reuse ;  /* 0x0000000210027825 */ /* 0x110fe200078e020a */
[----:B------:R-:W-:Y:S04]  /*5c80*/  STL.64 [R1+0xc08], R16 ;  /* 0x000c081001007387 */ /* 0x000fe80000100a00 */
[----:B------:R0:W-:Y:S04]  /*5c90*/  STL.64 [R1+0x58], R2 ;  /* 0x0000580201007387 */ /* 0x0001e80000100a00 */
[----:B------:R-:W-:Y:S01]  /*5ca0*/  STL [R1+0x60], R14 ;  /* 0x0000600e01007387 */ /* 0x000fe20000100800 */
[----:B0-----:R-:W-:-:S05]  /*5cb0*/  IMAD.WIDE R2, R12, 0x2, R10 ;  /* 0x000000020c027825 */ /* 0x001fca00078e020a */
[----:B------:R0:W-:Y:S04]  /*5cc0*/  STL.64 [R1+0x50], R2 ;  /* 0x0000500201007387 */ /* 0x0001e80000100a00 */
[----:B------:R-:W2:Y:S04]  /*5cd0*/  LDL R9, [R1+0xb0] ;  /* 0x0000b00001097983 */ /* 0x000ea80000100800 */
[----:B------:R1:W-:Y:S01]  /*5ce0*/  STL.64 [R1+0x48], R4 ;  /* 0x0000480401007387 */ /* 0x0003e20000100a00 */
[----:B0-----:R-:W-:-:S03]  /*5cf0*/  IMAD.WIDE R2, R15, 0x2, R10 ;  /* 0x000000020f027825 */ /* 0x001fc600078e020a */
[----:B------:R-:W3:Y:S04]  /*5d00*/  LDL R16, [R1+0x144] ;  /* 0x0001440001107983 */ /* 0x000ee80000100800 */
[----:B------:R-:W4:Y:S04]  /*5d10*/  LDL R17, [R1+0x148] ;  /* 0x0001480001117983 */ /* 0x000f280000100800 */
[----:B------:R0:W-:Y:S04]  /*5d20*/  STL.64 [R1+0x40], R2 ;  /* 0x0000400201007387 */ /* 0x0001e80000100a00 */
[----:B------:R-:W4:Y:S04]  /*5d30*/  LDL R28, [R1+0x14c] ;  /* 0x00014c00011c7983 */ /* 0x000f280000100800 */
[----:B-1----:R-:W4:Y:S04]  /*5d40*/  LDL R4, [R1+0x158] ;  /* 0x0001580001047983 */ /* 0x002f280000100800 */
[----:B------:R-:W4:Y:S01]  /*5d50*/  LDL R5, [R1+0x15c] ;  /* 0x00015c0001057983 */ /* 0x000f220000100800 */
[----:B0-----:R-:W-:-:S03]  /*5d60*/  IMAD.WIDE R2, R13, 0x2, R10 ;  /* 0x000000020d027825 */ /* 0x001fc600078e020a */
[----:B------:R0:W-:Y:S04]  /*5d70*/  STL.64 [R1+0xc10], R14 ;  /* 0x000c100e01007387 */ /* 0x0001e80000100a00 */
[----:B0-----:R-:W3:Y:S04]  /*5d80*/  LDL R14, [R1+0x134] ;  /* 0x00013400010e7983 */ /* 0x001ee80000100800 */
[----:B------:R-:W4:Y:S04]  /*5d90*/  LDL R15, [R1+0x140] ;  /* 0x00014000010f7983 */ /* 0x000f280000100800 */
[----:B------:R0:W-:Y:S04]  /*5da0*/  STL.64 [R1+0xc18], R12 ;  /* 0x000c180c01007387 */ /* 0x0001e80000100a00 */
[----:B0-----:R-:W3:Y:S04]  /*5db0*/  LDL R12, [R1+0x12c] ;  /* 0x00012c00010c7983 */ /* 0x001ee80000100800 */
[----:B------:R0:W-:Y:S04]  /*5dc0*/  STL.64 [R1+0x38], R2 ;  /* 0x0000380201007387 */ /* 0x0001e80000100a00 */
[----:B------:R-:W4:Y:S01]  /*5dd0*/  LDL R13, [R1+0x130] ;  /* 0x00013000010d7983 */ /* 0x000f220000100800 */
[----:B0-----:R-:W-:-:S05]  /*5de0*/  IMAD.WIDE R2, R18, 0x2, R10 ;  /* 0x0000000212027825 */ /* 0x001fca00078e020a */
[----:B------:R0:W-:Y:S04]  /*5df0*/  STL.64 [R1+0x30], R2 ;  /* 0x0000300201007387 */ /* 0x0001e80000100a00 */
[----:B------:R1:W-:Y:S04]  /*5e00*/  STL.64 [R1+0xc20], R18 ;  /* 0x000c201201007387 */ /* 0x0003e80000100a00 */
[----:B------:R-:W-:Y:S01]  /*5e10*/  STL.64 [R1+0x28], R6 ;  /* 0x0000280601007387 */ /* 0x000fe20000100a00 */
[----:B0-----:R-:W-:-:S03]  /*5e20*/  IMAD.WIDE R2, R19, 0x2, R10 ;  /* 0x0000000213027825 */ /* 0x001fc600078e020a */
[----:B-1----:R-:W3:Y:S04]  /*5e30*/  LDL R18, [R1+0x11c] ;  /* 0x00011c0001127983 */ /* 0x002ee80000100800 */
[----:B------:R-:W-:Y:S04]  /*5e40*/  STL.64 [R1+0x20], R2 ;  /* 0x0000200201007387 */ /* 0x000fe80000100a00 */
[----:B------:R-:W4:Y:S04]  /*5e50*/  LDL R19, [R1+0x128] ;  /* 0x0001280001137983 */ /* 0x000f280000100800 */
[----:B------:R0:W-:Y:S04]  /*5e60*/  STL.64 [R1+0xc28], R20 ;  /* 0x000c281401007387 */ /* 0x0001e80000100a00 */
[----:B0-----:R-:W4:Y:S01]  /*5e70*/  LDL R21, [R1+0x118] ;  /* 0x0001180001157983 */ /* 0x001f220000100800 */
[----:B------:R-:W-:-:S04]  /*5e80*/  IMAD.WIDE R2, R20, 0x2, R10 ;  /* 0x0000000214027825 */ /* 0x000fc800078e020a */
[--C-:B------:R-:W-:Y:S01]  /*5e90*/  IMAD.WIDE R6, R22, 0x2, R10.reuse ;  /* 0x0000000216067825 */ /* 0x100fe200078e020a */
[----:B------:R0:W-:Y:S04]  /*5ea0*/  STL.64 [R1+0x18], R2 ;  /* 0x0000180201007387 */ /* 0x0001e80000100a00 */
[----:B------:R-:W-:Y:S04]  /*5eb0*/  STL.64 [R1+0xc30], R22 ;  /* 0x000c301601007387 */ /* 0x000fe80000100a00 */
[----:B------:R1:W-:Y:S01]  /*5ec0*/  STL.64 [R1+0x10], R6 ;  /* 0x0000100601007387 */ /* 0x0003e20000100a00 */
[----:B0-----:R-:W-:-:S03]  /*5ed0*/  IMAD.WIDE R2, R24, 0x2, R10 ;  /* 0x0000000218027825 */ /* 0x001fc600078e020a */
[----:B------:R-:W-:Y:S04]  /*5ee0*/  STL.64 [R1+0xc38], R24 ;  /* 0x000c381801007387 */ /* 0x000fe80000100a00 */
[----:B------:R-:W-:Y:S01]  /*5ef0*/  STL.64 [R1+0xb88], R2 ;  /* 0x000b880201007387 */ /* 0x000fe20000100a00 */
[----:B-1----:R-:W-:-:S03]  /*5f00*/  IMAD.WIDE R6, R26, 0x2, R10 ;  /* 0x000000021a067825 */ /* 0x002fc600078e020a */
[----:B------:R-:W-:Y:S04]  /*5f10*/  STL.64 [R1+0xc40], R26 ;  /* 0x000c401a01007387 */ /* 0x000fe80000100a00 */
[----:B------:R-:W-:Y:S01]  /*5f20*/  STL.64 [R1+0xb90], R6 ;  /* 0x000b900601007387 */ /* 0x000fe20000100a00 */
[----:B--2---:R-:W-:-:S05]  /*5f30*/  IMAD.WIDE R8, R9, 0x2, R10 ;  /* 0x0000000209087825 */ /* 0x004fca00078e020a */
[----:B------:R3:W-:Y:S02]  /*5f40*/  STL.64 [R1+0xb98], R8 ;  /* 0x000b980801007387 */ /* 0x0007e40000100a00 */
[----:B---3--:R-:W-:-:S04]  /*5f50*/  IMAD.WIDE R8, R18, 0x2, R10 ;  /* 0x0000000212087825 */ /* 0x008fc800078e020a */
[----:B----4-:R-:W-:-:S04]  /*5f60*/  IMAD.WIDE R2, R19, 0x2, R10 ;  /* 0x0000000213027825 */ /* 0x010fc800078e020a */
[----:B------:R-:W-:-:S05]  /*5f70*/  IMAD.WIDE R6, R21, 0x2, R10 ;  /* 0x0000000215067825 */ /* 0x000fca00078e020a */
[----:B------:R0:W-:Y:S04]  /*5f80*/  STL.64 [R1+0x98], R6 ;  /* 0x0000980601007387 */ /* 0x0001e80000100a00 */
[----:B------:R1:W-:Y:S04]  /*5f90*/  STL.64 [R1+0xa8], R8 ;  /* 0x0000a80801007387 */ /* 0x0003e80000100a00 */
[----:B------:R2:W-:Y:S01]  /*5fa0*/  STL.64 [R1+0xc0], R2 ;  /* 0x0000c00201007387 */ /* 0x0005e20000100a00 */
[----:B0-----:R-:W-:-:S04]  /*5fb0*/  IMAD.WIDE R6, R12, 0x2, R10 ;  /* 0x000000020c067825 */ /* 0x001fc800078e020a */
[--C-:B-1----:R-:W-:Y:S01]  /*5fc0*/  IMAD.WIDE R8, R13, 0x2, R10.reuse ;  /* 0x000000020d087825 */ /* 0x102fe200078e020a */
[----:B------:R0:W-:Y:S03]  /*5fd0*/  STL.64 [R1+0xd8], R6 ;  /* 0x0000d80601007387 */ /* 0x0001e60000100a00 */
[--C-:B--2---:R-:W-:Y:S01]  /*5fe0*/  IMAD.WIDE R2, R14, 0x2, R10.reuse ;  /* 0x000000020e027825 */ /* 0x104fe200078e020a */
[----:B------:R1:W-:Y:S04]  /*5ff0*/  STL.64 [R1+0xe8], R8 ;  /* 0x0000e80801007387 */ /* 0x0003e80000100a00 */
[----:B------:R2:W-:Y:S01]  /*6000*/  STL.64 [R1+0x100], R2 ;  /* 0x0001000201007387 */ /* 0x0005e20000100a00 */
[----:B0-----:R-:W-:-:S04]  /*6010*/  IMAD.WIDE R6, R15, 0x2, R10 ;  /* 0x000000020f067825 */ /* 0x001fc800078e020a */
[--C-:B-1----:R-:W-:Y:S01]  /*6020*/  IMAD.WIDE R8, R16, 0x2, R10.reuse ;  /* 0x0000000210087825 */ /* 0x102fe200078e020a */
[----:B------:R0:W-:Y:S03]  /*6030*/  STL.64 [R1+0x110], R6 ;  /* 0x0001100601007387 */ /* 0x0001e60000100a00 */
[--C-:B--2---:R-:W-:Y:S01]  /*6040*/  IMAD.WIDE R2, R17, 0x2, R10.reuse ;  /* 0x0000000211027825 */ /* 0x104fe200078e020a */
[----:B------:R1:W-:Y:S04]  /*6050*/  STL.64 [R1+0x120], R8 ;  /* 0x0001200801007387 */ /* 0x0003e80000100a00 */
[----:B------:R-:W-:Y:S01]  /*6060*/  STL.64 [R1+0x138], R2 ;  /* 0x0001380201007387 */ /* 0x000fe20000100a00 */
[----:B0-----:R-:W-:-:S04]  /*6070*/  IMAD.WIDE R6, R28, 0x2, R10 ;  /* 0x000000021c067825 */ /* 0x001fc800078e020a */
[--C-:B-1----:R-:W-:Y:S01]  /*6080*/  IMAD.WIDE R8, R4, 0x2, R10.reuse ;  /* 0x0000000204087825 */ /* 0x102fe200078e020a */
[----:B------:R0:W-:Y:S04]  /*6090*/  STL.64 [R1+0x150], R6 ;  /* 0x0001500601007387 */ /* 0x0001e80000100a00 */
[----:B0-----:R-:W2:Y:S04]  /*60a0*/  LDL R6, [R1+0x160] ;  /* 0x0001600001067983 */ /* 0x001ea80000100800 */
[----:B------:R-:W-:Y:S04]  /*60b0*/  STL.64 [R1+0x168], R8 ;  /* 0x0001680801007387 */ /* 0x000fe80000100a00 */
[----:B------:R-:W3:Y:S01]  /*60c0*/  LDL R7, [R1+0x170] ;  /* 0x0001700001077983 */ /* 0x000ee20000100800 */
[----:B------:R-:W-:-:S05]  /*60d0*/  IMAD.WIDE R2, R5, 0x2, R10 ;  /* 0x0000000205027825 */ /* 0x000fca00078e020a */
[----:B------:R0:W-:Y:S04]  /*60e0*/  STL.64 [R1+0x180], R2 ;  /* 0x0001800201007387 */ /* 0x0001e80000100a00 */
[----:B---3--:R-:W-:Y:S04]  /*60f0*/  STL [R1+0xc58], R7 ;  /* 0x000c580701007387 */ /* 0x008fe80000100800 */
[----:B0-----:R-:W3:Y:S04]  /*6100*/  LDL R3, [R1+0x188] ;  /* 0x0001880001037983 */ /* 0x001ee80000100800 */
[----:B------:R-:W4:Y:S04]  /*6110*/  LDL R2, [R1+0x178] ;  /* 0x0001780001027983 */ /* 0x000f280000100800 */
[----:B---3--:R-:W-:Y:S04]  /*6120*/  STL [R1+0xc54], R3 ;  /* 0x000c540301007387 */ /* 0x008fe80000100800 */
[----:B------:R-:W3:Y:S04]  /*6130*/  LDL R27, [R1+0x1b8] ;  /* 0x0001b800011b7983 */ /* 0x000ee80000100800 */
[----:B------:R-:W4:Y:S04]  /*6140*/  LDL R26, [R1+0x1a8] ;  /* 0x0001a800011a7983 */ /* 0x000f280000100800 */
[----:B---3--:R0:W-:Y:S04]  /*6150*/  STL [R1+0xc48], R27 ;  /* 0x000c481b01007387 */ /* 0x0081e80000100800 */
[----:B0-----:R-:W3:Y:S01]  /*6160*/  LDL R27, [R1+0x1a0] ;  /* 0x0001a000011b7983 */ /* 0x001ee20000100800 */
[----:B--2---:R-:W-:-:S03]  /*6170*/  IMAD.WIDE R6, R6, 0x2, R10 ;  /* 0x0000000206067825 */ /* 0x004fc600078e020a */
[----:B----4-:R0:W-:Y:S04]  /*6180*/  STL [R1+0xc4c], R26 ;  /* 0x000c4c1a01007387 */ /* 0x0101e80000100800 */
[----:B0-----:R-:W2:Y:S04]  /*6190*/  LDL R26, [R1+0x190] ;  /* 0x00019000011a7983 */ /* 0x001ea80000100800 */
[----:B---3--:R-:W-:Y:S04]  /*61a0*/  STL [R1+0xc50], R27 ;  /* 0x000c501b01007387 */ /* 0x008fe80000100800 */
[----:B------:R-:W3:Y:S04]  /*61b0*/  LDL R24, [R1+0x1c8] ;  /* 0x0001c80001187983 */ /* 0x000ee80000100800 */
[----:B------:R-:W4:Y:S04]  /*61c0*/  LDL R25, [R1+0x1d0] ;  /* 0x0001d00001197983 */ /* 0x000f280000100800 */
        /* <DEDUP_REMOVED lines=15> */
[----:B------:R-:W4:Y:S04]  /*62c0*/  LDL.LU R8, [R1+0xb8] ;  /* 0x0000b80001087983 */ /* 0x000f280000300800 */
[----:B------:R-:W4:Y:S04]  /*62d0*/  LDL.LU R9, [R1+0x94] ;  /* 0x0000940001097983 */ /* 0x000f280000300800 */
[----:B------:R0:W-:Y:S04]  /*62e0*/  STL.64 [R1+0x198], R6 ;  /* 0x0001980601007387 */ /* 0x0001e80000100a00 */
[----:B0-----:R-:W2:Y:S01]  /*62f0*/  LDL.LU R7, [R1+0xc58] ;  /* 0x000c580001077983 */ /* 0x001ea20000300800 */
[----:B------:R-:W-:-:S04]  /*6300*/  IMAD.WIDE R2, R2, 0x2, R10 ;  /* 0x0000000202027825 */ /* 0x000fc800078e020a */
[----:B--2---:R-:W-:-:S05]  /*6310*/  IMAD.WIDE R6, R7, 0x2, R10 ;  /* 0x0000000207067825 */ /* 0x004fca00078e020a */
[----:B------:R0:W-:Y:S04]  /*6320*/  STL.64 [R1+0x1b0], R6 ;  /* 0x0001b00601007387 */ /* 0x0001e80000100a00 */
[----:B0-----:R-:W2:Y:S04]  /*6330*/  LDL.LU R6, [R1+0x80] ;  /* 0x0000800001067983 */ /* 0x001ea80000300800 */
[----:B------:R-:W2:Y:S04]  /*6340*/  LDL.LU R7, [R1+0x7c] ;  /* 0x00007c0001077983 */ /* 0x000ea80000300800 */
[----:B------:R0:W-:Y:S04]  /*6350*/  STL.64 [R1+0x1c0], R2 ;  /* 0x0001c00201007387 */ /* 0x0001e80000100a00 */
[----:B0-----:R-:W3:Y:S01]  /*6360*/  LDL.LU R3, [R1+0xc54] ;  /* 0x000c540001037983 */ /* 0x001ee20000300800 */
[----:B------:R-:W-:-:S04]  /*6370*/  IMAD.WIDE R26, R26, 0x2, R10 ;  /* 0x000000021a1a7825 */ /* 0x000fc800078e020a */
[----:B---3--:R-:W-:-:S05]  /*6380*/  IMAD.WIDE R2, R3, 0x2, R10 ;  /* 0x0000000203027825 */ /* 0x008fca00078e020a */
[----:B------:R0:W-:Y:S04]  /*6390*/  STL.64 [R1+0x1d8], R2 ;  /* 0x0001d80201007387 */ /* 0x0001e80000100a00 */
[----:B0-----:R-:W3:Y:S04]  /*63a0*/  LDL.LU R2, [R1+0x70] ;  /* 0x0000700001027983 */ /* 0x001ee80000300800 */
[----:B------:R-:W3:Y:S04]  /*63b0*/  LDL.LU R3, [R1+0x6c] ;  /* 0x00006c0001037983 */ /* 0x000ee80000300800 */
[----:B------:R0:W-:Y:S04]  /*63c0*/  STL.64 [R1+0x1f0], R26 ;  /* 0x0001f01a01007387 */ /* 0x0001e80000100a00 */
[----:B0-----:R-:W4:Y:S02]  /*63d0*/  LDL.LU R27, [R1+0xc50] ;  /* 0x000c5000011b7983 */ /* 0x001f240000300800 */
[----:B----4-:R-:W-:-:S05]  /*63e0*/  IMAD.WIDE R26, R27, 0x2, R10 ;  /* 0x000000021b1a7825 */ /* 0x010fca00078e020a */
[----:B------:R0:W-:Y:S04]  /*63f0*/  STL.64 [R1+0x210], R26 ;  /* 0x0002101a01007387 */ /* 0x0001e80000100a00 */
[----:B0-----:R-:W4:Y:S02]  /*6400*/  LDL.LU R26, [R1+0xc4c] ;  /* 0x000c4c00011a7983 */ /* 0x001f240000300800 */
[----:B----4-:R-:W-:-:S05]  /*6410*/  IMAD.WIDE R26, R26, 0x2, R10 ;  /* 0x000000021a1a7825 */ /* 0x010fca00078e020a */
[----:B------:R0:W-:Y:S04]  /*6420*/  STL.64 [R1+0x230], R26 ;  /* 0x0002301a01007387 */ /* 0x0001e80000100a00 */
[----:B0-----:R-:W4:Y:S02]  /*6430*/  LDL.LU R27, [R1+0xc48] ;  /* 0x000c4800011b7983 */ /* 0x001f240000300800 */
[----:B----4-:R-:W-:-:S05]  /*6440*/  IMAD.WIDE R26, R27, 0x2, R10 ;  /* 0x000000021b1a7825 */ /* 0x010fca00078e020a */
[----:B------:R0:W-:Y:S02]  /*6450*/  STL.64 [R1+0x248], R26 ;  /* 0x0002481a01007387 */ /* 0x0001e40000100a00 */
[----:B0-----:R-:W-:-:S04]  /*6460*/  IMAD.WIDE R26, R24, 0x2, R10 ;  /* 0x00000002181a7825 */ /* 0x001fc800078e020a */
[--C-:B------:R-:W-:Y:S01]  /*6470*/  IMAD.WIDE R24, R25, 0x2, R10.reuse ;  /* 0x0000000219187825 */ /* 0x100fe200078e020a */
[----:B------:R0:W-:Y:S04]  /*6480*/  STL.64 [R1+0x260], R26 ;  /* 0x0002601a01007387 */ /* 0x0001e80000100a00 */
[----:B0-----:R-:W4:Y:S04]  /*6490*/  LDL.LU.64 R26, [R1+0xc40] ;  /* 0x000c4000011a7983 */ /* 0x001f280000300a00 */
[----:B------:R0:W-:Y:S02]  /*64a0*/  STL.64 [R1+0x270], R24 ;  /* 0x0002701801007387 */ /* 0x0001e40000100a00 */
[----:B0-----:R-:W-:-:S04]  /*64b0*/  IMAD.WIDE R24, R22, 0x2, R10 ;  /* 0x0000000216187825 */ /* 0x001fc800078e020a */
[--C-:B------:R-:W-:Y:S01]  /*64c0*/  IMAD.WIDE R22, R23, 0x2, R10.reuse ;  /* 0x0000000217167825 */ /* 0x100fe200078e020a */
[----:B------:R0:W-:Y:S04]  /*64d0*/  STL.64 [R1+0x278], R24 ;  /* 0x0002781801007387 */ /* 0x0001e80000100a00 */
[----:B0-----:R-:W3:Y:S04]  /*64e0*/  LDL.LU.64 R24, [R1+0xc38] ;  /* 0x000c380001187983 */ /* 0x001ee80000300a00 */
        /* <DEDUP_REMOVED lines=26> */
[----:B0-----:R-:W-:-:S05]  /*6690*/  IMAD.WIDE R16, R28, 0x2, R10 ;  /* 0x000000021c107825 */ /* 0x001fca00078e020a */
        /* <DEDUP_REMOVED lines=8> */
[----:B0-----:R-:W-:-:S05]  /*6720*/  IMAD.WIDE R4, R9, 0x2, R10 ;  /* 0x0000000209047825 */ /* 0x001fca00078e020a */
[----:B------:R0:W-:Y:S04]  /*6730*/  STL.64 [R1+0x5b8], R4 ;  /* 0x0005b80401007387 */ /* 0x0001e80000100a00 */
[----:B0-----:R-:W2:Y:S04]  /*6740*/  LDL.LU.64 R4, [R1+0xc00] ;  /* 0x000c000001047983 */ /* 0x001ea80000300a00 */
[----:B------:R-:W-:Y:S04]  /*6750*/  STL [R1+0xbe8], R9 ;  /* 0x000be80901007387 */ /* 0x000fe80000100800 */
[----:B------:R2:W-:Y:S02]  /*6760*/  STL [R1+0xbec], R8 ;  /* 0x000bec0801007387 */ /* 0x0005e40000100800 */
[----:B--2---:R-:W-:-:S02]  /*6770*/  IMAD.WIDE R8, R4, 0x2, R10 ;  /* 0x0000000204087825 */ /* 0x004fc400078e020a */
[----:B------:R-:W2:Y:S04]  /*6780*/  LDL.LU R4, [R1+0xbfc] ;  /* 0x000bfc0001047983 */ /* 0x000ea80000300800 */
[----:B------:R0:W-:Y:S02]  /*6790*/  STL.64 [R1+0x5c8], R8 ;  /* 0x0005c80801007387 */ /* 0x0001e40000100a00 */
[--C-:B0-----:R-:W-:Y:S02]  /*67a0*/  IMAD.WIDE R8, R5, 0x2, R10.reuse ;  /* 0x0000000205087825 */ /* 0x101fe400078e020a */
[----:B------:R-:W2:Y:S04]  /*67b0*/  LDL.LU R5, [R1+0xbf8] ;  /* 0x000bf80001057983 */ /* 0x000ea80000300800 */
[----:B------:R0:W-:Y:S02]  /*67c0*/  STL.64 [R1+0x5d8], R8 ;  /* 0x0005d80801007387 */ /* 0x0001e40000100a00 */
[----:B0-----:R-:W-:-:S05]  /*67d0*/  IMAD.WIDE R8, R6, 0x2, R10 ;  /* 0x0000000206087825 */ /* 0x001fca00078e020a */
[----:B------:R0:W-:Y:S04]  /*67e0*/  STL.64 [R1+0x5e8], R8 ;  /* 0x0005e80801007387 */ /* 0x0001e80000100a00 */
[----:B------:R4:W-:Y:S01]  /*67f0*/  STL.64 [R1+0xbf0], R6 ;  /* 0x000bf00601007387 */ /* 0x0009e20000100a00 */
[----:B0-----:R-:W-:-:S05]  /*6800*/  IMAD.WIDE R8, R7, 0x2, R10 ;  /* 0x0000000207087825 */ /* 0x001fca00078e020a */
[----:B------:R3:W-:Y:S01]  /*6810*/  STL.64 [R1+0x5f8], R8 ;  /* 0x0005f80801007387 */ /* 0x0007e20000100a00 */
[----:B----4-:R-:W-:-:S04]  /*6820*/  IMAD.WIDE R6, R27, 0x2, R10 ;  /* 0x000000021b067825 */ /* 0x010fc800078e020a */
[----:B---3--:R-:W-:-:S05]  /*6830*/  IMAD.WIDE R8, R25, 0x2, R10 ;  /* 0x0000000219087825 */ /* 0x008fca00078e020a */
[----:B------:R0:W-:Y:S04]  /*6840*/  STL.64 [R1+0x608], R8 ;  /* 0x0006080801007387 */ /* 0x0001e80000100a00 */
[----:B------:R1:W-:Y:S04]  /*6850*/  STL.64 [R1+0x618], R6 ;  /* 0x0006180601007387 */ /* 0x0003e80000100a00 */
[----:B------:R-:W-:Y:S01]  /*6860*/  STL [R1+0xbd8], R3 ;  /* 0x000bd80301007387 */ /* 0x000fe20000100800 */
[----:B0-----:R-:W-:-:S04]  /*6870*/  IMAD.WIDE R8, R2, 0x2, R10 ;  /* 0x0000000202087825 */ /* 0x001fc800078e020a */
[--C-:B-1----:R-:W-:Y:S01]  /*6880*/  IMAD.WIDE R6, R3, 0x2, R10.reuse ;  /* 0x0000000203067825 */ /* 0x102fe200078e020a */
[----:B------:R0:W-:Y:S04]  /*6890*/  STL.64 [R1+0x628], R8 ;  /* 0x0006280801007387 */ /* 0x0001e80000100a00 */
[----:B------:R1:W-:Y:S01]  /*68a0*/  STL [R1+0xbdc], R2 ;  /* 0x000bdc0201007387 */ /* 0x0003e20000100800 */
[----:B------:R-:W-:Y:S01]  /*68b0*/  IMAD R0, R0, UR5, RZ ;  /* 0x0000000500007c24 */ /* 0x000fe2000f8e02ff */
[----:B------:R-:W-:Y:S02]  /*68c0*/  ULDC UR5, c[0x0][0x234] ;  /* 0x00008d0000057ab9 */ /* 0x000fe40000000800 */
[----:B------:R3:W-:Y:S01]  /*68d0*/  STL.64 [R1+0x638], R6 ;  /* 0x0006380601007387 */ /* 0x0007e20000100a00 */
[----:B0-----:R-:W-:-:S04]  /*68e0*/  IMAD.WIDE R8, R23, 0x2, R10 ;  /* 0x0000000217087825 */ /* 0x001fc800078e020a */
[----:B-1----:R-:W-:-:S04]  /*68f0*/  IMAD.WIDE R2, R14, 0x2, R10 ;  /* 0x000000020e027825 */ /* 0x002fc800078e020a */
[--C-:B---3--:R-:W-:Y:S01]  /*6900*/  IMAD.WIDE R6, R17, 0x2, R10.reuse ;  /* 0x0000000211067825 */ /* 0x108fe200078e020a */
[----:B------:R0:W-:Y:S04]  /*6910*/  STL.64 [R1+0x648], R8 ;  /* 0x0006480801007387 */ /* 0x0001e80000100a00 */
[----:B------:R2:W-:Y:S04]  /*6920*/  STL.64 [R1+0x658], R6 ;  /* 0x0006580601007387 */ /* 0x0005e80000100a00 */
[----:B------:R1:W-:Y:S01]  /*6930*/  STL.64 [R1+0x668], R2 ;  /* 0x0006680201007387 */ /* 0x0003e20000100a00 */
[----:B0-----:R-:W-:-:S05]  /*6940*/  IMAD.WIDE R8, R0, 0x2, R10 ;  /* 0x0000000200087825 */ /* 0x001fca00078e020a */
[----:B------:R-:W-:Y:S01]  /*6950*/  STL.64 [R1+0x678], R8 ;  /* 0x0006780801007387 */ /* 0x000fe20000100a00 */
[----:B--2---:R-:W-:-:S04]  /*6960*/  IMAD.WIDE R6, R16, 0x2, R4 ;  /* 0x0000000210067825 */ /* 0x004fc800078e0204 */
[--C-:B-1----:R-:W-:Y:S01]  /*6970*/  IMAD.WIDE R2, R12, 0x2, R4.reuse ;  /* 0x000000020c027825 */ /* 0x102fe200078e0204 */
[----:B------:R0:W-:Y:S03]  /*6980*/  STL.64 [R1+0x8], R6 ;  /* 0x0000080601007387 */ /* 0x0001e60000100a00 */
[--C-:B------:R-:W-:Y:S01]  /*6990*/  IMAD.WIDE R28, R29, 0x2, R4.reuse ;  /* 0x000000021d1c7825 */ /* 0x100fe200078e0204 */
[----:B0-----:R-:W2:Y:S04]  /*69a0*/  LDL.LU R6, [R1+0x118] ;  /* 0x0001180001067983 */ /* 0x001ea80000300800 */
[----:B------:R-:W-:Y:S04]  /*69b0*/  STL.64 [R1], R2 ;  /* 0x0000000201007387 */ /* 0x000fe80000100a00 */
[----:B------:R0:W-:Y:S04]  /*69c0*/  STL.64 [R1+0xba0], R28 ;  /* 0x000ba01c01007387 */ /* 0x0001e80000100a00 */
[----:B0-----:R-:W3:Y:S04]  /*69d0*/  LDL.LU R29, [R1+0xb0] ;  /* 0x0000b000011d7983 */ /* 0x001ee80000300800 */
[----:B------:R-:W4:Y:S01]  /*69e0*/  LDL.LU R7, [R1+0x11c] ;  /* 0x00011c0001077983 */ /* 0x000f220000300800 */
[----:B------:R-:W-:-:S03]  /*69f0*/  IMAD.WIDE R10, R15, 0x2, R4 ;  /* 0x000000020f0a7825 */ /* 0x000fc600078e0204 */
[----:B------:R-:W4:Y:S04]  /*6a00*/  LDL.LU R8, [R1+0x128] ;  /* 0x0001280001087983 */ /* 0x000f280000300800 */
[----:B------:R-:W-:Y:S04]  /*6a10*/  STL.64 [R1+0xba8], R10 ;  /* 0x000ba80a01007387 */ /* 0x000fe80000100a00 */
[----:B------:R-:W4:Y:S01]  /*6a20*/  LDL.LU R9, [R1+0x12c] ;  /* 0x00012c0001097983 */ /* 0x000f220000300800 */
[----:B------:R-:W-:-:S04]  /*6a30*/  IMAD.WIDE R12, R13, 0x2, R4 ;  /* 0x000000020d0c7825 */ /* 0x000fc800078e0204 */
[--C-:B------:R-:W-:Y:S01]  /*6a40*/  IMAD.WIDE R14, R18, 0x2, R4.reuse ;  /* 0x00000002120e7825 */ /* 0x100fe200078e0204 */
[----:B------:R-:W-:Y:S04]  /*6a50*/  STL.64 [R1+0xbb0], R12 ;  /* 0x000bb00c01007387 */ /* 0x000fe80000100a00 */
[----:B------:R0:W-:Y:S04]  /*6a60*/  STL.64 [R1+0xbb8], R14 ;  /* 0x000bb80e01007387 */ /* 0x0001e80000100a00 */
[----:B0-----:R-:W4:Y:S04]  /*6a70*/  LDL.LU R14, [R1+0x130] ;  /* 0x00013000010e7983 */ /* 0x001f280000300800 */
[----:B------:R-:W4:Y:S01]  /*6a80*/  LDL.LU R15, [R1+0x134] ;  /* 0x00013400010f7983 */ /* 0x000f220000300800 */
[----:B------:R-:W-:-:S03]  /*6a90*/  IMAD.WIDE R16, R21, 0x2, R4 ;  /* 0x0000000215107825 */ /* 0x000fc600078e0204 */
[----:B------:R-:W4:Y:S04]  /*6aa0*/  LDL.LU R2, [R1+0x140] ;  /* 0x0001400001027983 */ /* 0x000f280000300800 */
[----:B------:R-:W4:Y:S01]  /*6ab0*/  LDL.LU R3, [R1+0x144] ;  /* 0x0001440001037983 */ /* 0x000f220000300800 */
[----:B------:R-:W-:-:S03]  /*6ac0*/  IMAD.WIDE R18, R19, 0x2, R4 ;  /* 0x0000000213127825 */ /* 0x000fc600078e0204 */
[----:B------:R2:W-:Y:S01]  /*6ad0*/  STL.64 [R1+0xbc0], R16 ;  /* 0x000bc01001007387 */ /* 0x0005e20000100a00 */
[----:B------:R-:W-:-:S03]  /*6ae0*/  IMAD.WIDE R20, R20, 0x2, R4 ;  /* 0x0000000214147825 */ /* 0x000fc600078e0204 */
[----:B------:R-:W4:Y:S04]  /*6af0*/  LDL.LU R12, [R1+0x148] ;  /* 0x00014800010c7983 */ /* 0x000f280000300800 */
[----:B------:R-:W4:Y:S04]  /*6b00*/  LDL.LU R13, [R1+0x14c] ;  /* 0x00014c00010d7983 */ /* 0x000f280000300800 */
[----:B------:R3:W-:Y:S01]  /*6b10*/  STL.64 [R1+0xbc8], R18 ;  /* 0x000bc81201007387 */ /* 0x0007e20000100a00 */
[----:B------:R-:W-:-:S03]  /*6b20*/  IMAD.WIDE R22, R22, 0x2, R4 ;  /* 0x0000000216167825 */ /* 0x000fc600078e0204 */
[----:B------:R-:W-:Y:S04]  /*6b30*/  STL.64 [R1+0xbd0], R20 ;  /* 0x000bd01401007387 */ /* 0x000fe80000100a00 */
[----:B------:R-:W4:Y:S04]  /*6b40*/  LDL.LU R10, [R1+0x158] ;  /* 0x00015800010a7983 */ /* 0x000f280000300800 */
[----:B------:R-:W4:Y:S04]  /*6b50*/  LDL.LU R11, [R1+0x15c] ;  /* 0x00015c00010b7983 */ /* 0x000f280000300800 */
[----:B------:R-:W4:Y:S04]  /*6b60*/  LDL.LU R28, [R1+0x160] ;  /* 0x00016000011c7983 */ /* 0x000f280000300800 */
[----:B------:R-:W-:Y:S01]  /*6b70*/  STL.64 [R1+0xbe0], R22 ;  /* 0x000be01601007387 */ /* 0x000fe20000100a00 */
[----:B--2---:R-:W-:-:S04]  /*6b80*/  IMAD.WIDE R16, R6, 0x2, R4 ;  /* 0x0000000206107825 */ /* 0x004fc800078e0204 */
[--C-:B---3--:R-:W-:Y:S02]  /*6b90*/  IMAD.WIDE R18, R29, 0x2, R4.reuse ;  /* 0x000000021d127825 */ /* 0x108fe400078e0204 */
[----:B------:R-:W2:Y:S04]  /*6ba0*/  LDL.LU R29, [R1+0x170] ;  /* 0x00017000011d7983 */ /* 0x000ea80000300800 */
[----:B------:R4:W-:Y:S04]  /*6bb0*/  STL.64 [R1+0x88], R18 ;  /* 0x0000881201007387 */ /* 0x0009e80000100a00 */
[----:B------:R-:W3:Y:S04]  /*6bc0*/  LDL.LU R6, [R1+0x178] ;  /* 0x0001780001067983 */ /* 0x000ee80000300800 */
[----:B------:R0:W-:Y:S01]  /*6bd0*/  STL.64 [R1+0xa0], R16 ;  /* 0x0000a01001007387 */ /* 0x0001e20000100a00 */
[----:B----4-:R-:W-:-:S03]  /*6be0*/  IMAD.WIDE R18, R7, 0x2, R4 ;  /* 0x0000000207127825 */ /* 0x010fc600078e0204 */
[----:B------:R-:W4:Y:S04]  /*6bf0*/  LDL.LU R7, [R1+0x188] ;  /* 0x0001880001077983 */ /* 0x000f280000300800 */
[----:B------:R1:W-:Y:S01]  /*6c00*/  STL.64 [R1+0xb0], R18 ;  /* 0x0000b01201007387 */ /* 0x0003e20000100a00 */
[----:B0-----:R-:W-:-:S03]  /*6c10*/  IMAD.WIDE R16, R8, 0x2, R4 ;  /* 0x0000000208107825 */ /* 0x001fc600078e0204 */
[----:B------:R-:W4:Y:S04]  /*6c20*/  LDL.LU R8, [R1+0x190] ;  /* 0x0001900001087983 */ /* 0x000f280000300800 */
[----:B------:R0:W-:Y:S01]  /*6c30*/  STL.64 [R1+0xc8], R16 ;  /* 0x0000c81001007387 */ /* 0x0001e20000100a00 */
[----:B-1----:R-:W-:-:S03]  /*6c40*/  IMAD.WIDE R18, R9, 0x2, R4 ;  /* 0x0000000209127825 */ /* 0x002fc600078e0204 */
[----:B------:R-:W4:Y:S01]  /*6c50*/  LDL.LU R9, [R1+0x1a0] ;  /* 0x0001a00001097983 */ /* 0x000f220000300800 */
[----:B0-----:R-:W-:-:S03]  /*6c60*/  IMAD.WIDE R16, R14, 0x2, R4 ;  /* 0x000000020e107825 */ /* 0x001fc600078e0204 */
[----:B------:R0:W-:Y:S01]  /*6c70*/  STL.64 [R1+0xe0], R18 ;  /* 0x0000e01201007387 */ /* 0x0001e20000100a00 */
[----:B------:R-:W-:-:S03]  /*6c80*/  IMAD.WIDE R14, R15, 0x2, R4 ;  /* 0x000000020f0e7825 */ /* 0x000fc600078e0204 */
[----:B------:R-:W4:Y:S04]  /*6c90*/  LDL.LU R21, [R1+0x1a8] ;  /* 0x0001a80001157983 */ /* 0x000f280000300800 */
[----:B------:R1:W-:Y:S04]  /*6ca0*/  STL.64 [R1+0xf0], R16 ;  /* 0x0000f01001007387 */ /* 0x0003e80000100a00 */
[----:B0-----:R-:W4:Y:S04]  /*6cb0*/  LDL.LU R18, [R1+0x1b8] ;  /* 0x0001b80001127983 */ /* 0x001f280000300800 */
[----:B------:R0:W-:Y:S04]  /*6cc0*/  STL.64 [R1+0x108], R14 ;  /* 0x0001080e01007387 */ /* 0x0001e80000100a00 */
[----:B------:R-:W4:Y:S01]  /*6cd0*/  LDL.LU R19, [R1+0x1c8] ;  /* 0x0001c80001137983 */ /* 0x000f220000300800 */
[----:B------:R-:W-:-:S03]  /*6ce0*/  IMAD.WIDE R22, R2, 0x2, R4 ;  /* 0x0000000202167825 */ /* 0x000fc600078e0204 */
[----:B-1----:R-:W4:Y:S01]  /*6cf0*/  LDL.LU R16, [R1+0x1d0] ;  /* 0x0001d00001107983 */ /* 0x002f220000300800 */
[----:B0-----:R-:W-:-:S03]  /*6d00*/  IMAD.WIDE R14, R3, 0x2, R4 ;  /* 0x00000002030e7825 */ /* 0x001fc600078e0204 */
[----:B------:R-:W-:Y:S04]  /*6d10*/  STL.64 [R1+0x118], R22 ;  /* 0x0001181601007387 */ /* 0x000fe80000100a00 */
[----:B------:R-:W4:Y:S04]  /*6d20*/  LDL.LU R2, [R1+0x1e0] ;  /* 0x0001e00001027983 */ /* 0x000f280000300800 */
[----:B------:R0:W-:Y:S04]  /*6d30*/  STL.64 [R1+0x128], R14 ;  /* 0x0001280e01007387 */ /* 0x0001e80000100a00 */
[----:B------:R-:W4:Y:S04]  /*6d40*/  LDL.LU R3, [R1+0x1e8] ;  /* 0x0001e80001037983 */ /* 0x000f280000300800 */
[----:B------:R-:W4:Y:S01]  /*6d50*/  LDL.LU R17, [R1+0x1f8] ;  /* 0x0001f80001117983 */ /* 0x000f220000300800 */
[----:B0-----:R-:W-:-:S04]  /*6d60*/  IMAD.WIDE R14, R12, 0x2, R4 ;  /* 0x000000020c0e7825 */ /* 0x001fc800078e0204 */
[--C-:B------:R-:W-:Y:S01]  /*6d70*/  IMAD.WIDE R12, R13, 0x2, R4.reuse ;  /* 0x000000020d0c7825 */ /* 0x100fe200078e0204 */
[----:B------:R0:W-:Y:S03]  /*6d80*/  STL.64 [R1+0x130], R14 ;  /* 0x0001300e01007387 */ /* 0x0001e60000100a00 */
[--C-:B------:R-:W-:Y:S01]  /*6d90*/  IMAD.WIDE R22, R11, 0x2, R4.reuse ;  /* 0x000000020b167825 */ /* 0x100fe200078e0204 */
[----:B0-----:R-:W4:Y:S04]  /*6da0*/  LDL.LU R14, [R1+0x200] ;  /* 0x00020000010e7983 */ /* 0x001f280000300800 */
[----:B------:R0:W-:Y:S04]  /*6db0*/  STL.64 [R1+0x140], R12 ;  /* 0x0001400c01007387 */ /* 0x0001e80000100a00 */
[----:B------:R-:W4:Y:S01]  /*6dc0*/  LDL.LU R15, [R1+0x218] ;  /* 0x00021800010f7983 */ /* 0x000f220000300800 */
[----:B0-----:R-:W-:-:S04]  /*6dd0*/  IMAD.WIDE R12, R10, 0x2, R4 ;  /* 0x000000020a0c7825 */ /* 0x001fc800078e0204 */
[--C-:B------:R-:W-:Y:S01]  /*6de0*/  IMAD.WIDE R10, R28, 0x2, R4.reuse ;  /* 0x000000021c0a7825 */ /* 0x100fe200078e0204 */
[----:B------:R0:W-:Y:S04]  /*6df0*/  STL.64 [R1+0x148], R12 ;  /* 0x0001480c01007387 */ /* 0x0001e80000100a00 */
[----:B0-----:R-:W4:Y:S04]  /*6e00*/  LDL.LU R12, [R1+0x220] ;  /* 0x00022000010c7983 */ /* 0x001f280000300800 */
[----:B------:R-:W-:Y:S04]  /*6e10*/  STL.64 [R1+0x158], R22 ;  /* 0x0001581601007387 */ /* 0x000fe80000100a00 */
[----:B------:R-:W4:Y:S04]  /*6e20*/  LDL.LU R13, [R1+0x22c] ;  /* 0x00022c00010d7983 */ /* 0x000f280000300800 */
[----:B------:R0:W-:Y:S04]  /*6e30*/  STL.64 [R1+0x160], R10 ;  /* 0x0001600a01007387 */ /* 0x0001e80000100a00 */
[----:B0-----:R-:W4:Y:S04]  /*6e40*/  LDL.LU R10, [R1+0x240] ;  /* 0x00024000010a7983 */ /* 0x001f280000300800 */
[----:B------:R-:W4:Y:S04]  /*6e50*/  LDL.LU R11, [R1+0x250] ;  /* 0x00025000010b7983 */ /* 0x000f280000300800 */
[----:B------:R-:W4:Y:S01]  /*6e60*/  LDL.LU R28, [R1+0x258] ;  /* 0x00025800011c7983 */ /* 0x000f220000300800 */
[----:B--2---:R-:W-:-:S05]  /*6e70*/  IMAD.WIDE R22, R29, 0x2, R4 ;  /* 0x000000021d167825 */ /* 0x004fca00078e0204 */
[----:B------:R3:W-:Y:S04]  /*6e80*/  STL.64 [R1+0x170], R22 ;  /* 0x0001701601007387 */ /* 0x0007e80000100a00 */
[----:B------:R-:W2:Y:S01]  /*6e90*/  LDL.LU R29, [R1+0x268] ;  /* 0x00026800011d7983 */ /* 0x000ea20000300800 */
[----:B---3--:R-:W-:-:S05]  /*6ea0*/  IMAD.WIDE R22, R6, 0x2, R4 ;  /* 0x0000000206167825 */ /* 0x008fca00078e0204 */
[----:B------:R4:W-:Y:S04]  /*6eb0*/  STL.64 [R1+0x178], R22 ;  /* 0x0001781601007387 */ /* 0x0009e80000100a00 */
[----:B------:R-:W3:Y:S01]  /*6ec0*/  LDL.LU R6, [R1+0xf8] ;  /* 0x0000f80001067983 */ /* 0x000ee20000300800 */
[----:B----4-:R-:W-:-:S05]  /*6ed0*/  IMAD.WIDE R22, R7, 0x2, R4 ;  /* 0x0000000207167825 */ /* 0x010fca00078e0204 */
[----:B------:R0:W-:Y:S04]  /*6ee0*/  STL.64 [R1+0x188], R22 ;  /* 0x0001881601007387 */ /* 0x0001e80000100a00 */
[----:B------:R-:W4:Y:S01]  /*6ef0*/  LDL.LU R7, [R1+0xd4] ;  /* 0x0000d40001077983 */ /* 0x000f220000300800 */
[----:B0-----:R-:W-:-:S05]  /*6f00*/  IMAD.WIDE R22, R8, 0x2, R4 ;  /* 0x0000000208167825 */ /* 0x001fca00078e0204 */
[----:B------:R0:W-:Y:S04]  /*6f10*/  STL.64 [R1+0x190], R22 ;  /* 0x0001901601007387 */ /* 0x0001e80000100a00 */
[----:B------:R-:W4:Y:S01]  /*6f20*/  LDL.LU R8, [R1+0xd0] ;  /* 0x0000d00001087983 */ /* 0x000f220000300800 */
[----:B0-----:R-:W-:-:S03]  /*6f30*/  IMAD.WIDE R22, R9, 0x2, R4 ;  /* 0x0000000209167825 */ /* 0x001fc600078e0204 */
[----:B------:R-:W4:Y:S04]  /*6f40*/  LDL.LU R9, [R1+0xbc] ;  /* 0x0000bc0001097983 */ /* 0x000f280000300800 */
[----:B------:R0:W-:Y:S02]  /*6f50*/  STL.64 [R1+0x1a0], R22 ;  /* 0x0001a01601007387 */ /* 0x0001e40000100a00 */
[----:B0-----:R-:W-:-:S04]  /*6f60*/  IMAD.WIDE R22, R21, 0x2, R4 ;  /* 0x0000000215167825 */ /* 0x001fc800078e0204 */
[--C-:B------:R-:W-:Y:S01]  /*6f70*/  IMAD.WIDE R20, R18, 0x2, R4.reuse ;  /* 0x0000000212147825 */ /* 0x100fe200078e0204 */
[----:B------:R0:W-:Y:S03]  /*6f80*/  STL.64 [R1+0x1a8], R22 ;  /* 0x0001a81601007387 */ /* 0x0001e60000100a00 */
[--C-:B------:R-:W-:Y:S01]  /*6f90*/  IMAD.WIDE R18, R19, 0x2, R4.reuse ;  /* 0x0000000213127825 */ /* 0x100fe200078e0204 */
[----:B0-----:R-:W4:Y:S04]  /*6fa0*/  LDL.LU R23, [R1+0x90] ;  /* 0x0000900001177983 */ /* 0x001f280000300800 */
[----:B------:R0:W-:Y:S04]  /*6fb0*/  STL.64 [R1+0x1b8], R20 ;  /* 0x0001b81401007387 */ /* 0x0001e80000100a00 */
[----:B0-----:R-:W4:Y:S04]  /*6fc0*/  LDL.LU R20, [R1+0x84] ;  /* 0x0000840001147983 */ /* 0x001f280000300800 */
[----:B------:R0:W-:Y:S02]  /*6fd0*/  STL.64 [R1+0x1c8], R18 ;  /* 0x0001c81201007387 */ /* 0x0001e40000100a00 */
[----:B0-----:R-:W-:-:S05]  /*6fe0*/  IMAD.WIDE R18, R16, 0x2, R4 ;  /* 0x0000000210127825 */ /* 0x001fca00078e0204 */
[----:B------:R0:W-:Y:S02]  /*6ff0*/  STL.64 [R1+0x1d0], R18 ;  /* 0x0001d01201007387 */ /* 0x0001e40000100a00 */
        /* <DEDUP_REMOVED lines=10> */
[----:B------:R-:W4:Y:S04]  /*70a0*/  LDL.LU R21, [R1+0x68] ;  /* 0x0000680001157983 */ /* 0x000f280000300800 */
[----:B------:R1:W-:Y:S04]  /*70b0*/  STL.64 [R1+0x208], R16 ;  /* 0x0002081001007387 */ /* 0x0003e80000100a00 */
[----:B0-----:R-:W4:Y:S04]  /*70c0*/  LDL.LU R18, [R1+0x64] ;  /* 0x0000640001127983 */ /* 0x001f280000300800 */
[----:B------:R0:W-:Y:S01]  /*70d0*/  STL.64 [R1+0x218], R14 ;  /* 0x0002180e01007387 */ /* 0x0001e20000100a00 */
[----:B-1----:R-:W-:-:S03]  /*70e0*/  IMAD.WIDE R16, R12, 0x2, R4 ;  /* 0x000000020c107825 */ /* 0x002fc600078e0204 */
[----:B------:R-:W4:Y:S01]  /*70f0*/  LDL.LU R19, [R1+0x60] ;  /* 0x0000600001137983 */ /* 0x000f220000300800 */
[----:B0-----:R-:W-:-:S03]  /*7100*/  IMAD.WIDE R14, R13, 0x2, R4 ;  /* 0x000000020d0e7825 */ /* 0x001fc600078e0204 */
[----:B------:R0:W-:Y:S01]  /*7110*/  STL.64 [R1+0x220], R16 ;  /* 0x0002201001007387 */ /* 0x0001e20000100a00 */
[----:B------:R-:W-:-:S03]  /*7120*/  IMAD.WIDE R12, R10, 0x2, R4 ;  /* 0x000000020a0c7825 */ /* 0x000fc600078e0204 */
[----:B------:R1:W-:Y:S01]  /*7130*/  STL.64 [R1+0x238], R14 ;  /* 0x0002380e01007387 */ /* 0x0003e20000100a00 */
[----:B------:R-:W-:-:S03]  /*7140*/  IMAD.WIDE R10, R11, 0x2, R4 ;  /* 0x000000020b0a7825 */ /* 0x000fc600078e0204 */
[----:B0-----:R-:W4:Y:S04]  /*7150*/  LDL.LU.64 R16, [R1+0x58] ;  /* 0x0000580001107983 */ /* 0x001f280000300a00 */
[----:B------:R0:W-:Y:S04]  /*7160*/  STL.64 [R1+0x240], R12 ;  /* 0x0002400c01007387 */ /* 0x0001e80000100a00 */
[----:B------:R-:W-:Y:S04]  /*7170*/  STL.64 [R1+0x250], R10 ;  /* 0x0002500a01007387 */ /* 0x000fe80000100a00 */
[----:B-1----:R-:W4:Y:S01]  /*7180*/  LDL.LU.64 R14, [R1+0x8] ;  /* 0x00000800010e7983 */ /* 0x002f220000300a00 */
[----:B0-----:R-:W-:-:S05]  /*7190*/  IMAD.WIDE R12, R28, 0x2, R4 ;  /* 0x000000021c0c7825 */ /* 0x001fca00078e0204 */
[----:B------:R0:W-:Y:S04]  /*71a0*/  STL.64 [R1+0x258], R12 ;  /* 0x0002580c01007387 */ /* 0x0001e80000100a00 */
[----:B0-----:R-:W4:Y:S01]  /*71b0*/  LDL.LU.64 R12, [R1+0x50] ;  /* 0x00005000010c7983 */ /* 0x001f220000300a00 */
[----:B--2---:R-:W-:-:S05]  /*71c0*/  IMAD.WIDE R10, R29, 0x2, R4 ;  /* 0x000000021d0a7825 */ /* 0x004fca00078e0204 */
[----:B------:R0:W-:Y:S01]  /*71d0*/  STL.64 [R1+0x268], R10 ;  /* 0x0002680a01007387 */ /* 0x0001e20000100a00 */
[----:B---3--:R-:W-:-:S03]  /*71e0*/  IMAD.WIDE R28, R6, 0x2, R4 ;  /* 0x00000002061c7825 */ /* 0x008fc600078e0204 */
[----:B0-----:R-:W2:Y:S04]  /*71f0*/  LDL.LU.64 R10, [R1] ;  /* 0x00000000010a7983 */ /* 0x001ea80000300a00 */
[----:B------:R0:W-:Y:S01]  /*7200*/  STL.64 [R1+0xf8], R28 ;  /* 0x0000f81c01007387 */ /* 0x0001e20000100a00 */
[----:B----4-:R-:W-:-:S03]  /*7210*/  IMAD.WIDE R6, R7, 0x2, R4 ;  /* 0x0000000207067825 */ /* 0x010fc600078e0204 */
[----:B0-----:R-:W3:Y:S04]  /*7220*/  LDL.LU.64 R28, [R1+0x48] ;  /* 0x00004800011c7983 */ /* 0x001ee80000300a00 */
[----:B------:R0:W-:Y:S02]  /*7230*/  STL.64 [R1+0x280], R6 ;  /* 0x0002800601007387 */ /* 0x0001e40000100a00 */
[----:B0-----:R-:W-:-:S05]  /*7240*/  IMAD.WIDE R6, R8, 0x2, R4 ;  /* 0x0000000208067825 */ /* 0x001fca00078e0204 */
[----:B------:R0:W-:Y:S01]  /*7250*/  STL.64 [R1+0xd0], R6 ;  /* 0x0000d00601007387 */ /* 0x0001e20000100a00 */
[----:B------:R-:W-:-:S03]  /*7260*/  IMAD.WIDE R8, R9, 0x2, R4 ;  /* 0x0000000209087825 */ /* 0x000fc600078e0204 */
[----:B0-----:R-:W4:Y:S04]  /*7270*/  LDL.LU.64 R6, [R1+0xbf0] ;  /* 0x000bf00001067983 */ /* 0x001f280000300a00 */
[----:B------:R0:W-:Y:S04]  /*7280*/  STL.64 [R1+0x290], R8 ;  /* 0x0002900801007387 */ /* 0x0001e80000100a00 */
[----:B0-----:R-:W2:Y:S02]  /*7290*/  LDL.LU R8, [R1+0xbec] ;  /* 0x000bec0001087983 */ /* 0x001ea40000300800 */
[----:B--2---:R-:W-:-:S05]  /*72a0*/  IMAD.WIDE R8, R8, 0x2, R4 ;  /* 0x0000000208087825 */ /* 0x004fca00078e0204 */
[----:B------:R0:W-:Y:S04]  /*72b0*/  STL.64 [R1+0xb8], R8 ;  /* 0x0000b80801007387 */ /* 0x0001e80000100a00 */
[----:B0-----:R-:W2:Y:S01]  /*72c0*/  LDL.LU R9, [R1+0xbe8] ;  /* 0x000be80001097983 */ /* 0x001ea20000300800 */
[----:B------:R-:W-:-:S04]  /*72d0*/  IMAD.WIDE R22, R23, 0x2, R4 ;  /* 0x0000000217167825 */ /* 0x000fc800078e0204 */
[----:B--2---:R-:W-:-:S05]  /*72e0*/  IMAD.WIDE R8, R9, 0x2, R4 ;  /* 0x0000000209087825 */ /* 0x004fca00078e0204 */
[----:B------:R0:W-:Y:S04]  /*72f0*/  STL.64 [R1+0x2a8], R8 ;  /* 0x0002a80801007387 */ /* 0x0001e80000100a00 */
[----:B0-----:R-:W2:Y:S04]  /*7300*/  LDL.LU.64 R8, [R1+0x40] ;  /* 0x0000400001087983 */ /* 0x001ea80000300a00 */
[----:B------:R0:W-:Y:S02]  /*7310*/  STL.64 [R1+0x90], R22 ;  /* 0x0000901601007387 */ /* 0x0001e40000100a00 */
[----:B0-----:R-:W-:-:S05]  /*7320*/  IMAD.WIDE R22, R20, 0x2, R4 ;  /* 0x0000000214167825 */ /* 0x001fca00078e0204 */
[----:B------:R4:W-:Y:S02]  /*7330*/  STL.64 [R1+0x2b8], R22 ;  /* 0x0002b81601007387 */ /* 0x0009e40000100a00 */
[----:B----4-:R-:W-:-:S05]  /*7340*/  IMAD.WIDE R22, R6, 0x2, R4 ;  /* 0x0000000206167825 */ /* 0x010fca00078e0204 */
[----:B------:R0:W-:Y:S02]  /*7350*/  STL.64 [R1+0x80], R22 ;  /* 0x0000801601007387 */ /* 0x0001e40000100a00 */
[--C-:B0-----:R-:W-:Y:S02]  /*7360*/  IMAD.WIDE R22, R7, 0x2, R4.reuse ;  /* 0x0000000207167825 */ /* 0x101fe400078e0204 */
[----:B------:R-:W4:Y:S04]  /*7370*/  LDL.LU.64 R6, [R1+0x38] ;  /* 0x0000380001067983 */ /* 0x000f280000300a00 */
[----:B------:R0:W-:Y:S02]  /*7380*/  STL.64 [R1+0x2d8], R22 ;  /* 0x0002d81601007387 */ /* 0x0001e40000100a00 */
[----:B0-----:R-:W-:-:S04]  /*7390*/  IMAD.WIDE R22, R2, 0x2, R4 ;  /* 0x0000000202167825 */ /* 0x001fc800078e0204 */
[--C-:B------:R-:W-:Y:S01]  /*73a0*/  IMAD.WIDE R2, R3, 0x2, R4.reuse ;  /* 0x0000000203027825 */ /* 0x100fe200078e0204 */
[----:B------:R0:W-:Y:S04]  /*73b0*/  STL.64 [R1+0x78], R22 ;  /* 0x0000781601007387 */ /* 0x0001e80000100a00 */
[----:B0-----:R-:W4:Y:S04]  /*73c0*/  LDL.LU.64 R22, [R1+0xbe0] ;  /* 0x000be00001167983 */ /* 0x001f280000300a00 */
[----:B------:R0:W-:Y:S04]  /*73d0*/  STL.64 [R1+0x2e8], R2 ;  /* 0x0002e80201007387 */ /* 0x0001e80000100a00 */
[----:B0-----:R-:W3:Y:S02]  /*73e0*/  LDL.LU R2, [R1+0xbdc] ;  /* 0x000bdc0001027983 */ /* 0x001ee40000300800 */
[----:B---3--:R-:W-:-:S05]  /*73f0*/  IMAD.WIDE R2, R2, 0x2, R4 ;  /* 0x0000000202027825 */ /* 0x008fca00078e0204 */
[----:B------:R0:W-:Y:S04]  /*7400*/  STL.64 [R1+0x70], R2 ;  /* 0x0000700201007387 */ /* 0x0001e80000100a00 */
[----:B0-----:R-:W3:Y:S01]  /*7410*/  LDL.LU R3, [R1+0xbd8] ;  /* 0x000bd80001037983 */ /* 0x001ee20000300800 */
[----:B------:R-:W-:-:S04]  /*7420*/  IMAD.WIDE R20, R21, 0x2, R4 ;  /* 0x0000000215147825 */ /* 0x000fc800078e0204 */
[----:B------:R-:W-:-:S04]  /*7430*/  IMAD.WIDE R24, R24, 0x2, R4 ;  /* 0x0000000218187825 */ /* 0x000fc800078e0204 */
[----:B------:R-:W-:-:S04]  /*7440*/  IMAD.WIDE R26, R26, 0x2, R4 ;  /* 0x000000021a1a7825 */ /* 0x000fc800078e0204 */
[----:B---3--:R-:W-:-:S05]  /*7450*/  IMAD.WIDE R2, R3, 0x2, R4 ;  /* 0x0000000203027825 */ /* 0x008fca00078e0204 */
[----:B------:R0:W-:Y:S04]  /*7460*/  STL.64 [R1+0x300], R2 ;  /* 0x0003000201007387 */ /* 0x0001e80000100a00 */
[----:B0-----:R-:W3:Y:S04]  /*7470*/  LDL.LU.64 R2, [R1+0x30] ;  /* 0x0000300001027983 */ /* 0x001ee80000300a00 */
[----:B------:R0:W-:Y:S02]  /*7480*/  STL.64 [R1+0x68], R20 ;  /* 0x0000681401007387 */ /* 0x0001e40000100a00 */
[----:B0-----:R-:W-:-:S04]  /*7490*/  IMAD.WIDE R20, R18, 0x2, R4 ;  /* 0x0000000212147825 */ /* 0x001fc800078e0204 */
[--C-:B------:R-:W-:Y:S01]  /*74a0*/  IMAD.WIDE R18, R19, 0x2, R4.reuse ;  /* 0x0000000213127825 */ /* 0x100fe200078e0204 */
[----:B------:R0:W-:Y:S03]  /*74b0*/  STL.64 [R1+0x310], R20 ;  /* 0x0003101401007387 */ /* 0x0001e60000100a00 */
[----:B------:R-:W-:-:S04]  /*74c0*/  IMAD.WIDE R4, R0, 0x2, R4 ;  /* 0x0000000200047825 */ /* 0x000fc800078e0204 */
[----:B------:R-:W-:Y:S01]  /*74d0*/  IMAD.MOV.U32 R0, RZ, RZ, R17 ;  /* 0x000000ffff007224 */ /* 0x000fe200078e0011 */
[----:B0-----:R-:W3:Y:S04]  /*74e0*/  LDL.LU.64 R20, [R1+0xbd0] ;  /* 0x000bd00001147983 */ /* 0x001ee80000300a00 */
[----:B------:R0:W-:Y:S04]  /*74f0*/  STL.64 [R1+0x60], R18 ;  /* 0x0000601201007387 */ /* 0x0001e80000100a00 */
[----:B0-----:R-:W3:Y:S04]  /*7500*/  LDL.LU.64 R18, [R1+0xbc8] ;  /* 0x000bc80001127983 */ /* 0x001ee80000300a00 */
[----:B------:R-:W-:Y:S04]  /*7510*/  STL [R1+0xb80], R5 ;  /* 0x000b800501007387 */ /* 0x000fe80000100800 */
[----:B------:R0:W-:Y:S04]  /*7520*/  STL [R1+0xb84], R4 ;  /* 0x000b840401007387 */ /* 0x0001e80000100800 */
[----:B0-----:R-:W3:Y:S04]  /*7530*/  LDL.LU.64 R4, [R1+0x20] ;  /* 0x0000200001047983 */ /* 0x001ee80000300a00 */
[----:B------:R0:W-:Y:S04]  /*7540*/  STL [R1+0xb38], R16 ;  /* 0x000b381001007387 */ /* 0x0001e80000100800 */
[----:B0-----:R-:W3:Y:S04]  /*7550*/  LDL.LU.64 R16, [R1+0xbc0] ;  /* 0x000bc00001107983 */ /* 0x001ee80000300a00 */
[----:B------:R-:W-:Y:S04]  /*7560*/  STL [R1+0xb34], R14 ;  /* 0x000b340e01007387 */ /* 0x000fe80000100800 */
[----:B------:R0:W-:Y:S02]  /*7570*/  STL [R1+0xb30], R0 ;  /* 0x000b300001007387 */ /* 0x0001e40000100800 */
[----:B0-----:R-:W-:-:S02]  /*7580*/  IMAD.MOV.U32 R0, RZ, RZ, R15 ;  /* 0x000000ffff007224 */ /* 0x001fc400078e000f */
[----:B------:R-:W3:Y:S04]  /*7590*/  LDL.LU.64 R14, [R1+0xbb8] ;  /* 0x000bb800010e7983 */ /* 0x000ee80000300a00 */
[----:B------:R-:W-:Y:S04]  /*75a0*/  STL [R1+0xb2c], R12 ;  /* 0x000b2c0c01007387 */ /* 0x000fe80000100800 */
[----:B------:R0:W-:Y:S02]  /*75b0*/  STL [R1+0xb28], R0 ;  /* 0x000b280001007387 */ /* 0x0001e40000100800 */
[----:B0-----:R-:W-:-:S02]  /*75c0*/  IMAD.MOV.U32 R0, RZ, RZ, R13 ;  /* 0x000000ffff007224 */ /* 0x001fc400078e000d */
[----:B------:R-:W3:Y:S04]  /*75d0*/  LDL.LU.64 R12, [R1+0xbb0] ;  /* 0x000bb000010c7983 */ /* 0x000ee80000300a00 */
[----:B------:R-:W-:Y:S04]  /*75e0*/  STL [R1+0xb24], R10 ;  /* 0x000b240a01007387 */ /* 0x000fe80000100800 */
[----:B------:R0:W-:Y:S02]  /*75f0*/  STL [R1+0xb20], R0 ;  /* 0x000b200001007387 */ /* 0x0001e40000100800 */
[----:B0-----:R-:W-:-:S02]  /*7600*/  IMAD.MOV.U32 R0, RZ, RZ, R11 ;  /* 0x000000ffff007224 */ /* 0x001fc400078e000b */
[----:B------:R-:W4:Y:S04]  /*7610*/  LDL.LU.64 R10, [R1+0xba8] ;  /* 0x000ba800010a7983 */ /* 0x000f280000300a00 */
[----:B------:R-:W-:Y:S04]  /*7620*/  STL [R1+0xb1c], R28 ;  /* 0x000b1c1c01007387 */ /* 0x000fe80000100800 */
[----:B------:R0:W-:Y:S02]  /*7630*/  STL [R1+0xb18], R0 ;  /* 0x000b180001007387 */ /* 0x0001e40000100800 */
[----:B0-----:R-:W-:-:S02]  /*7640*/  IMAD.MOV.U32 R0, RZ, RZ, R29 ;  /* 0x000000ffff007224 */ /* 0x001fc400078e001d */
[----:B------:R-:W2:Y:S04]  /*7650*/  LDL.LU.64 R28, [R1+0xba0] ;  /* 0x000ba000011c7983 */ /* 0x000ea80000300a00 */
[----:B--2---:R-:W-:Y:S04]  /*7660*/  STL [R1+0xb14], R28 ;  /* 0x000b141c01007387 */ /* 0x004fe80000100800 */
[----:B------:R0:W-:Y:S04]  /*7670*/  STL [R1+0xb10], R0 ;  /* 0x000b100001007387 */ /* 0x0001e80000100800 */
[----:B------:R1:W-:Y:S01]  /*7680*/  STL [R1+0xb08], R29 ;  /* 0x000b081d01007387 */ /* 0x0003e20000100800 */
[----:B0-----:R-:W-:-:S03]  /*7690*/  IMAD.MOV.U32 R0, RZ, RZ, R9 ;  /* 0x000000ffff007224 */ /* 0x001fc600078e0009 */
[----:B-1----:R-:W2:Y:S04]  /*76a0*/  LDL.LU.64 R28, [R1+0x10] ;  /* 0x00001000011c7983 */ /* 0x002ea80000300a00 */
[----:B------:R0:W-:Y:S04]  /*76b0*/  STL [R1+0xb0c], R8 ;  /* 0x000b0c0801007387 */ /* 0x0001e80000100800 */
[----:B0-----:R-:W2:Y:S04]  /*76c0*/  LDL.LU.64 R8, [R1+0xb98] ;  /* 0x000b980001087983 */ /* 0x001ea80000300a00 */
[----:B----4-:R-:W-:Y:S04]  /*76d0*/  STL [R1+0xb04], R10 ;  /* 0x000b040a01007387 */ /* 0x010fe80000100800 */
[----:B------:R0:W-:Y:S04]  /*76e0*/  STL [R1+0xb00], R0 ;  /* 0x000b000001007387 */ /* 0x0001e80000100800 */
[----:B------:R1:W-:Y:S01]  /*76f0*/  STL [R1+0xaf8], R11 ;  /* 0x000af80b01007387 */ /* 0x0003e20000100800 */
[----:B0-----:R-:W-:-:S03]  /*7700*/  IMAD.MOV.U32 R0, RZ, RZ, R7 ;  /* 0x000000ffff007224 */ /* 0x001fc600078e0007 */
[----:B-1----:R-:W4:Y:S04]  /*7710*/  LDL.LU.64 R10, [R1+0x18] ;  /* 0x00001800010a7983 */ /* 0x002f280000300a00 */
[----:B------:R0:W-:Y:S04]  /*7720*/  STL [R1+0xafc], R6 ;  /* 0x000afc0601007387 */ /* 0x0001e80000100800 */
[----:B0-----:R-:W2:Y:S04]  /*7730*/  LDL.LU.64 R6, [R1+0xb90] ;  /* 0x000b900001067983 */ /* 0x001ea80000300a00 */
[----:B---3--:R-:W-:Y:S04]  /*7740*/  STL [R1+0xaf4], R12 ;  /* 0x000af40c01007387 */ /* 0x008fe80000100800 */
[----:B------:R-:W-:Y:S04]  /*7750*/  STL [R1+0xaf0], R0 ;  /* 0x000af00001007387 */ /* 0x000fe80000100800 */
[----:B------:R0:W-:Y:S04]  /*7760*/  STL [R1+0xae8], R13 ;  /* 0x000ae80d01007387 */ /* 0x0001e80000100800 */
[----:B0-----:R-:W3:Y:S01]  /*7770*/  LDL.LU.64 R12, [R1+0x28] ;  /* 0x00002800010c7983 */ /* 0x001ee20000300a00 */
[----:B------:R-:W-:-:S03]  /*7780*/  IMAD.MOV.U32 R0, RZ, RZ, R3 ;  /* 0x000000ffff007224 */ /* 0x000fc600078e0003 */
[----:B------:R0:W-:Y:S04]  /*7790*/  STL [R1+0xaec], R2 ;  /* 0x000aec0201007387 */ /* 0x0001e80000100800 */
[----:B0-----:R-:W2:Y:S04]  /*77a0*/  LDL.LU.64 R2, [R1+0xb88] ;  /* 0x000b880001027983 */ /* 0x001ea80000300a00 */
[----:B------:R-:W-:Y:S04]  /*77b0*/  STL [R1+0xae4], R14 ;  /* 0x000ae40e01007387 */ /* 0x000fe80000100800 */
[----:B------:R3:W-:Y:S04]  /*77c0*/  STL [R1+0xae0], R0 ;  /* 0x000ae00001007387 */ /* 0x0007e80000100800 */
[----:B------:R-:W-:Y:S01]  /*77d0*/  STL [R1+0xad8], R15 ;  /* 0x000ad80f01007387 */ /* 0x000fe20000100800 */
[----:B---3--:R-:W-:-:S03]  /*77e0*/  IMAD.MOV.U32 R0, RZ, RZ, R13 ;  /* 0x000000ffff007224 */ /* 0x008fc600078e000d */
[----:B------:R-:W-:Y:S04]  /*77f0*/  STL [R1+0xadc], R12 ;  /* 0x000adc0c01007387 */ /* 0x000fe80000100800 */
[----:B------:R-:W-:Y:S04]  /*7800*/  STL [R1+0xad4], R16 ;  /* 0x000ad41001007387 */ /* 0x000fe80000100800 */
[----:B------:R0:W-:Y:S04]  /*7810*/  STL [R1+0xad0], R0 ;  /* 0x000ad00001007387 */ /* 0x0001e80000100800 */
[----:B------:R-:W-:Y:S01]  /*7820*/  STL [R1+0xac8], R17 ;  /* 0x000ac81101007387 */ /* 0x000fe20000100800 */
[----:B0-----:R-:W-:-:S03]  /*7830*/  IMAD.MOV.U32 R0, RZ, RZ, R5 ;  /* 0x000000ffff007224 */ /* 0x001fc600078e0005 */
[----:B------:R0:W-:Y:S04]  /*7840*/  STL [R1+0xacc], R4 ;  /* 0x000acc0401007387 */ /* 0x0001e80000100800 */
[----:B0-----:R-:W3:Y:S04]  /*7850*/  LDL.LU.64 R4, [R1+0x88] ;  /* 0x0000880001047983 */ /* 0x001ee80000300a00 */
[----:B------:R4:W-:Y:S04]  /*7860*/  STL [R1+0xac0], R0 ;  /* 0x000ac00001007387 */ /* 0x0009e80000100800 */
[----:B------:R-:W-:Y:S04]  /*7870*/  STL [R1+0xac4], R18 ;  /* 0x000ac41201007387 */ /* 0x000fe80000100800 */
[----:B------:R-:W-:Y:S01]  /*7880*/  STL [R1+0xab8], R19 ;  /* 0x000ab81301007387 */ /* 0x000fe20000100800 */
[----:B----4-:R-:W-:-:S03]  /*7890*/  IMAD.MOV.U32 R0, RZ, RZ, R11 ;  /* 0x000000ffff007224 */ /* 0x010fc600078e000b */
[----:B------:R-:W-:Y:S04]  /*78a0*/  STL [R1+0xabc], R10 ;  /* 0x000abc0a01007387 */ /* 0x000fe80000100800 */
[----:B------:R-:W-:Y:S04]  /*78b0*/  STL [R1+0xab4], R20 ;  /* 0x000ab41401007387 */ /* 0x000fe80000100800 */
[----:B------:R2:W-:Y:S04]  /*78c0*/  STL [R1+0xab0], R0 ;  /* 0x000ab00001007387 */ /* 0x0005e80000100800 */
[----:B------:R0:W-:Y:S01]  /*78d0*/  STL [R1+0xaa8], R21 ;  /* 0x000aa81501007387 */ /* 0x0001e20000100800 */
[----:B--2---:R-:W-:-:S03]  /*78e0*/  IMAD.MOV.U32 R0, RZ, RZ, R29 ;  /* 0x000000ffff007224 */ /* 0x004fc600078e001d */
[----:B0-----:R-:W2:Y:S04]  /*78f0*/  LDL.LU.64 R20, [R1+0xa0] ;  /* 0x0000a00001147983 */ /* 0x001ea80000300a00 */
[----:B------:R-:W-:Y:S04]  /*7900*/  STL [R1+0xaac], R28 ;  /* 0x000aac1c01007387 */ /* 0x000fe80000100800 */
[----:B------:R-:W-:Y:S04]  /*7910*/  STL [R1+0xaa4], R22 ;  /* 0x000aa41601007387 */ /* 0x000fe80000100800 */
[----:B------:R-:W-:Y:S04]  /*7920*/  STL [R1+0xaa0], R0 ;  /* 0x000aa00001007387 */ /* 0x000fe80000100800 */
[----:B------:R0:W-:Y:S04]  /*7930*/  STL [R1+0xa98], R23 ;  /* 0x000a981701007387 */ /* 0x0001e80000100800 */
[----:B0-----:R-:W4:Y:S04]  /*7940*/  LDL.LU.64 R22, [R1+0x98] ;  /* 0x0000980001167983 */ /* 0x001f280000300a00 */
[----:B------:R-:W2:Y:S04]  /*7950*/  LDL.LU.64 R18, [R1+0xc0] ;  /* 0x0000c00001127983 */ /* 0x000ea80000300a00 */
[----:B------:R-:W-:Y:S04]  /*7960*/  STL [R1+0xa9c], R2 ;  /* 0x000a9c0201007387 */ /* 0x000fe80000100800 */
[----:B------:R0:W-:Y:S04]  /*7970*/  STL [R1+0xa90], R3 ;  /* 0x000a900301007387 */ /* 0x0001e80000100800 */
[----:B0-----:R-:W2:Y:S04]  /*7980*/  LDL.LU.64 R2, [R1+0xb0] ;  /* 0x0000b00001027983 */ /* 0x001ea80000300a00 */
[----:B------:R-:W2:Y:S04]  /*7990*/  LDL.LU.64 R16, [R1+0xc8] ;  /* 0x0000c80001107983 */ /* 0x000ea80000300a00 */
[----:B------:R-:W-:Y:S04]  /*79a0*/  STL [R1+0xa94], R24 ;  /* 0x000a941801007387 */ /* 0x000fe80000100800 */
[----:B------:R0:W-:Y:S04]  /*79b0*/  STL [R1+0xa88], R25 ;  /* 0x000a881901007387 */ /* 0x0001e80000100800 */
[----:B0-----:R-:W2:Y:S04]  /*79c0*/  LDL.LU.64 R24, [R1+0xa8] ;  /* 0x0000a80001187983 */ /* 0x001ea80000300a00 */
[----:B------:R-:W2:Y:S04]  /*79d0*/  LDL.LU.64 R14, [R1+0xd8] ;  /* 0x0000d800010e7983 */ /* 0x000ea80000300a00 */
[----:B------:R-:W-:Y:S04]  /*79e0*/  STL [R1+0xa8c], R6 ;  /* 0x000a8c0601007387 */ /* 0x000fe80000100800 */
[----:B------:R-:W-:Y:S04]  /*79f0*/  STL [R1+0xa80], R7 ;  /* 0x000a800701007387 */ /* 0x000fe80000100800 */
[----:B------:R-:W2:Y:S04]  /*7a00*/  LDL.LU.64 R12, [R1+0xe0] ;  /* 0x0000e000010c7983 */ /* 0x000ea80000300a00 */
[----:B------:R-:W-:Y:S04]  /*7a10*/  STL [R1+0xa84], R26 ;  /* 0x000a841a01007387 */ /* 0x000fe80000100800 */
[----:B------:R-:W-:Y:S04]  /*7a20*/  STL [R1+0xa78], R27 ;  /* 0x000a781b01007387 */ /* 0x000fe80000100800 */
[----:B------:R-:W2:Y:S04]  /*7a30*/  LDL.LU.64 R10, [R1+0xe8] ;  /* 0x0000e800010a7983 */ /* 0x000ea80000300a00 */
[----:B------:R-:W-:Y:S04]  /*7a40*/  STL [R1+0xa7c], R8 ;  /* 0x000a7c0801007387 */ /* 0x000fe80000100800 */
[----:B------:R-:W-:Y:S04]  /*7a50*/  STL [R1+0x344], R9 ;  /* 0x0003440901007387 */ /* 0x000fe80000100800 */
[----:B------:R-:W2:Y:S04]  /*7a60*/  LDL.LU.64 R28, [R1+0xf0] ;  /* 0x0000f000011c7983 */ /* 0x000ea80000300a00 */
[----:B---3--:R0:W-:Y:S01]  /*7a70*/  STL [R1+0x34c], R4 ;  /* 0x00034c0401007387 */ /* 0x0081e20000100800 */
[----:B------:R-:W-:-:S03]  /*7a80*/  IMAD.MOV.U32 R0, RZ, RZ, R5 ;  /* 0x000000ffff007224 */ /* 0x000fc600078e0005 */
[----:B0-----:R-:W3:Y:S04]  /*7a90*/  LDL.LU.64 R4, [R1+0x100] ;  /* 0x0001000001047983 */ /* 0x001ee80000300a00 */
[----:B------:R0:W-:Y:S04]  /*7aa0*/  STL [R1+0x348], R0 ;  /* 0x0003480001007387 */ /* 0x0001e80000100800 */
[----:B----4-:R1:W-:Y:S01]  /*7ab0*/  STL [R1+0x354], R22 ;  /* 0x0003541601007387 */ /* 0x0103e20000100800 */
[----:B0-----:R-:W-:-:S03]  /*7ac0*/  IMAD.MOV.U32 R0, RZ, RZ, R23 ;  /* 0x000000ffff007224 */ /* 0x001fc600078e0017 */
[----:B-1----:R-:W4:Y:S04]  /*7ad0*/  LDL.LU.64 R22, [R1+0x108] ;  /* 0x0001080001167983 */ /* 0x002f280000300a00 */
[----:B------:R0:W-:Y:S04]  /*7ae0*/  STL [R1+0x350], R0 ;  /* 0x0003500001007387 */ /* 0x0001e80000100800 */
[----:B--2---:R1:W-:Y:S01]  /*7af0*/  STL [R1+0x35c], R20 ;  /* 0x00035c1401007387 */ /* 0x0043e20000100800 */
[----:B0-----:R-:W-:-:S03]  /*7b00*/  IMAD.MOV.U32 R0, RZ, RZ, R21 ;  /* 0x000000ffff007224 */ /* 0x001fc600078e0015 */
[----:B-1----:R-:W2:Y:S04]  /*7b10*/  LDL.LU.64 R20, [R1+0x110] ;  /* 0x0001100001147983 */ /* 0x002ea80000300a00 */
[----:B------:R0:W-:Y:S04]  /*7b20*/  STL [R1+0x358], R0 ;  /* 0x0003580001007387 */ /* 0x0001e80000100800 */
[----:B------:R1:W-:Y:S01]  /*7b30*/  STL [R1+0x364], R24 ;  /* 0x0003641801007387 */ /* 0x0003e20000100800 */
        /* <DEDUP_REMOVED lines=31> */
[----:B---3--:R1:W-:Y:S01]  /*7d30*/  STL [R1+0x3a4], R4 ;  /* 0x0003a40401007387 */ /* 0x0083e20000100800 */
[----:B0-----:R-:W-:-:S03]  /*7d40*/  IMAD.MOV.U32 R0, RZ, RZ, R5 ;  /* 0x000000ffff007224 */ /* 0x001fc600078e0005 */
[----:B-1----:R-:W3:Y:S04]  /*7d50*/  LDL.LU.64 R4, [R1+0x148] ;  /* 0x0001480001047983 */ /* 0x002ee80000300a00 */
        /* <DEDUP_REMOVED lines=84> */
[----:B------:R3:W-:Y:S02]  /*82a0*/  STL [R1+0x448], R0 ;  /* 0x0004480001007387 */ /* 0x0007e40000100800 */
[----:B---3--:R-:W-:Y:S02]  /*82b0*/  IMAD.MOV.U32 R0, RZ, RZ, R5 ;  /* 0x000000ffff007224 */ /* 0x008fe400078e0005 */
[----:B------:R0:W-:Y:S04]  /*82c0*/  STL [R1+0x454], R4 ;  /* 0x0004540401007387 */ /* 0x0001e80000100800 */
[----:B0-----:R-:W3:Y:S04]  /*82d0*/  LDL.LU.64 R4, [R1+0x1d0] ;  /* 0x0001d00001047983 */ /* 0x001ee80000300a00 */
[----:B------:R4:W-:Y:S02]  /*82e0*/  STL [R1+0x450], R0 ;  /* 0x0004500001007387 */ /* 0x0009e40000100800 */
[----:B----4-:R-:W-:-:S02]  /*82f0*/  IMAD.MOV.U32 R0, RZ, RZ, R23 ;  /* 0x000000ffff007224 */ /* 0x010fc400078e0017 */
[----:B------:R0:W-:Y:S04]  /*8300*/  STL [R1+0x45c], R22 ;  /* 0x00045c1601007387 */ /* 0x0001e80000100800 */
[----:B0-----:R-:W4:Y:S04]  /*8310*/  LDL.LU.64 R22, [R1+0x278] ;  /* 0x0002780001167983 */ /* 0x001f280000300a00 */
        /* <DEDUP_REMOVED lines=9> */
[----:B------:R-:W-:Y:S04]  /*83b0*/  STL [R1+0x474], R2 ;  /* 0x0004740201007387 */ /* 0x000fe80000100800 */
[----:B------:R-:W2:Y:S01]  /*83c0*/  LDL.LU.64 R6, [R1+0x1e8] ;  /* 0x0001e80001067983 */ /* 0x000ea20000300a00 */
[----:B0-----:R-:W-:-:S05]  /*83d0*/  IMAD.MOV.U32 R0, RZ, RZ, R3 ;  /* 0x000000ffff007224 */ /* 0x001fca00078e0003 */
        /* <DEDUP_REMOVED lines=21> */
[----:B------:R-:W-:Y:S01]  /*8530*/  STL [R1+0x4a4], R28 ;  /* 0x0004a41c01007387 */ /* 0x000fe20000100800 */
[----:B0-----:R-:W-:-:S03]  /*8540*/  IMAD.MOV.U32 R0, RZ, RZ, R29 ;  /* 0x000000ffff007224 */ /* 0x001fc600078e001d */
[----:B------:R-:W2:Y:S04]  /*8550*/  LDL.LU.64 R10, [R1+0x218] ;  /* 0x00021800010a7983 */ /* 0x000ea80000300a00 */
[----:B------:R3:W-:Y:S02]  /*8560*/  STL [R1+0x4a0], R0 ;  /* 0x0004a00001007387 */ /* 0x0007e40000100800 */
[----:B---3--:R-:W-:Y:S02]  /*8570*/  IMAD.MOV.U32 R0, RZ, RZ, R5 ;  /* 0x000000ffff007224 */ /* 0x008fe400078e0005 */
[----:B------:R-:W-:Y:S04]  /*8580*/  STL [R1+0x4ac], R4 ;  /* 0x0004ac0401007387 */ /* 0x000fe80000100800 */
[----:B------:R-:W3:Y:S04]  /*8590*/  LDL.LU.64 R28, [R1+0x2c0] ;  /* 0x0002c000011c7983 */ /* 0x000ee80000300a00 */
[----:B------:R0:W-:Y:S04]  /*85a0*/  STL [R1+0x4a8], R0 ;  /* 0x0004a80001007387 */ /* 0x0001e80000100800 */
[----:B----4-:R1:W-:Y:S01]  /*85b0*/  STL [R1+0x4b4], R22 ;  /* 0x0004b41601007387 */ /* 0x0103e20000100800 */
[----:B0-----:R-:W-:-:S03]  /*85c0*/  IMAD.MOV.U32 R0, RZ, RZ, R23 ;  /* 0x000000ffff007224 */ /* 0x001fc600078e0017 */
[----:B------:R-:W4:Y:S04]  /*85d0*/  LDL.LU.64 R4, [R1+0x220] ;  /* 0x0002200001047983 */ /* 0x000f280000300a00 */
[----:B--2---:R-:W-:Y:S04]  /*85e0*/  STL [R1+0x4bc], R20 ;  /* 0x0004bc1401007387 */ /* 0x004fe80000100800 */
[----:B------:R0:W-:Y:S04]  /*85f0*/  STL [R1+0x4b0], R0 ;  /* 0x0004b00001007387 */ /* 0x0001e80000100800 */
[----:B-1----:R-:W2:Y:S01]  /*8600*/  LDL.LU.64 R22, [R1+0x2d0] ;  /* 0x0002d00001167983 */ /* 0x002ea20000300a00 */
[----:B0-----:R-:W-:-:S03]  /*8610*/  IMAD.MOV.U32 R0, RZ, RZ, R21 ;  /* 0x000000ffff007224 */ /* 0x001fc600078e0015 */
[----:B------:R-:W-:Y:S04]  /*8620*/  STL [R1+0x4c4], R24 ;  /* 0x0004c41801007387 */ /* 0x000fe80000100800 */
[----:B------:R0:W-:Y:S04]  /*8630*/  STL [R1+0x4b8], R0 ;  /* 0x0004b80001007387 */ /* 0x0001e80000100800 */
[----:B------:R-:W2:Y:S01]  /*8640*/  LDL.LU.64 R20, [R1+0x238] ;  /* 0x0002380001147983 */ /* 0x000ea20000300a00 */
[----:B0-----:R-:W-:-:S03]  /*8650*/  IMAD.MOV.U32 R0, RZ, RZ, R25 ;  /* 0x000000ffff007224 */ /* 0x001fc600078e0019 */
[----:B------:R-:W-:Y:S04]  /*8660*/  STL [R1+0x4cc], R6 ;  /* 0x0004cc0601007387 */ /* 0x000fe80000100800 */
[----:B------:R0:W-:Y:S04]  /*8670*/  STL [R1+0x4c0], R0 ;  /* 0x0004c00001007387 */ /* 0x0001e80000100800 */
[----:B------:R-:W2:Y:S01]  /*8680*/  LDL.LU.64 R24, [R1+0x2e0] ;  /* 0x0002e00001187983 */ /* 0x000ea20000300a00 */
[----:B0-----:R-:W-:-:S03]  /*8690*/  IMAD.MOV.U32 R0, RZ, RZ, R7 ;  /* 0x000000ffff007224 */ /* 0x001fc600078e0007 */
[----:B------:R-:W-:Y:S04]  /*86a0*/  STL [R1+0x4d4], R18 ;  /* 0x0004d41201007387 */ /* 0x000fe80000100800 */
[----:B------:R0:W-:Y:S02]  /*86b0*/  STL [R1+0x4c8], R0 ;  /* 0x0004c80001007387 */ /* 0x0001e40000100800 */
[----:B0-----:R-:W-:Y:S02]  /*86c0*/  IMAD.MOV.U32 R0, RZ, RZ, R19 ;  /* 0x000000ffff007224 */ /* 0x001fe400078e0013 */
[----:B------:R-:W2:Y:S04]  /*86d0*/  LDL.LU.64 R18, [R1+0x240] ;  /* 0x0002400001127983 */ /* 0x000ea80000300a00 */
        /* <DEDUP_REMOVED lines=23> */
[----:B----4-:R-:W-:Y:S04]  /*8850*/  STL [R1+0x50c], R4 ;  /* 0x00050c0401007387 */ /* 0x010fe80000100800 */
[----:B------:R1:W-:Y:S04]  /*8860*/  STL [R1+0x500], R0 ;  /* 0x0005000001007387 */ /* 0x0003e80000100800 */
[----:B0-----:R-:W3:Y:S01]  /*8870*/  LDL.LU.64 R28, [R1+0x268] ;  /* 0x00026800011c7983 */ /* 0x001ee20000300a00 */
[----:B-1----:R-:W-:-:S03]  /*8880*/  IMAD.MOV.U32 R0, RZ, RZ, R5 ;  /* 0x000000ffff007224 */ /* 0x002fc600078e0005 */
[----:B--2---:R-:W-:Y:S04]  /*8890*/  STL [R1+0x514], R22 ;  /* 0x0005141601007387 */ /* 0x004fe80000100800 */
[----:B------:R0:W-:Y:S04]  /*88a0*/  STL [R1+0x508], R0 ;  /* 0x0005080001007387 */ /* 0x0001e80000100800 */
[----:B------:R-:W2:Y:S01]  /*88b0*/  LDL.LU.64 R4, [R1+0x318] ;  /* 0x0003180001047983 */ /* 0x000ea20000300a00 */
[----:B0-----:R-:W-:-:S03]  /*88c0*/  IMAD.MOV.U32 R0, RZ, RZ, R23 ;  /* 0x000000ffff007224 */ /* 0x001fc600078e0017 */
[----:B------:R-:W-:Y:S04]  /*88d0*/  STL [R1+0x51c], R20 ;  /* 0x00051c1401007387 */ /* 0x000fe80000100800 */
[----:B------:R0:W-:Y:S04]  /*88e0*/  STL [R1+0x510], R0 ;  /* 0x0005100001007387 */ /* 0x0001e80000100800 */
[----:B------:R-:W4:Y:S01]  /*88f0*/  LDL.LU.64 R22, [R1+0xf8] ;  /* 0x0000f80001167983 */ /* 0x000f220000300a00 */
[----:B0-----:R-:W-:-:S03]  /*8900*/  IMAD.MOV.U32 R0, RZ, RZ, R21 ;  /* 0x000000ffff007224 */ /* 0x001fc600078e0015 */
[----:B------:R-:W-:Y:S04]  /*8910*/  STL [R1+0x524], R24 ;  /* 0x0005241801007387 */ /* 0x000fe80000100800 */
[----:B------:R0:W-:Y:S04]  /*8920*/  STL [R1+0x518], R0 ;  /* 0x0005180001007387 */ /* 0x0001e80000100800 */
[----:B------:R-:W4:Y:S04]  /*8930*/  LDL.LU.64 R20, [R1+0x320] ;  /* 0x0003200001147983 */ /* 0x000f280000300a00 */
[----:B------:R-:W4:Y:S01]  /*8940*/  LDL.LU.64 R6, [R1+0x280] ;  /* 0x0002800001067983 */ /* 0x000f220000300a00 */
[----:B0-----:R-:W-:-:S05]  /*8950*/  IMAD.MOV.U32 R0, RZ, RZ, R25 ;  /* 0x000000ffff007224 */ /* 0x001fca00078e0019 */
[----:B------:R0:W-:Y:S04]  /*8960*/  STL [R1+0x520], R0 ;  /* 0x0005200001007387 */ /* 0x0001e80000100800 */
[----:B------:R1:W-:Y:S01]  /*8970*/  STL [R1+0x52c], R18 ;  /* 0x00052c1201007387 */ /* 0x0003e20000100800 */
[----:B0-----:R-:W-:-:S03]  /*8980*/  IMAD.MOV.U32 R0, RZ, RZ, R19 ;  /* 0x000000ffff007224 */ /* 0x001fc600078e0013 */
[----:B-1----:R-:W4:Y:S04]  /*8990*/  LDL.LU.64 R18, [R1+0x328] ;  /* 0x0003280001127983 */ /* 0x002f280000300a00 */
[----:B------:R0:W-:Y:S04]  /*89a0*/  STL [R1+0x528], R0 ;  /* 0x0005280001007387 */ /* 0x0001e80000100800 */
[----:B------:R1:W-:Y:S01]  /*89b0*/  STL [R1+0x534], R16 ;  /* 0x0005341001007387 */ /* 0x0003e20000100800 */
[----:B0-----:R-:W-:-:S03]  /*89c0*/  IMAD.MOV.U32 R0, RZ, RZ, R17 ;  /* 0x000000ffff007224 */ /* 0x001fc600078e0011 */
[----:B-1----:R-:W4:Y:S04]  /*89d0*/  LDL.LU.64 R16, [R1+0xd0] ;  /* 0x0000d00001107983 */ /* 0x002f280000300a00 */
[----:B------:R0:W-:Y:S04]  /*89e0*/  STL [R1+0x530], R0 ;  /* 0x0005300001007387 */ /* 0x0001e80000100800 */
[----:B------:R1:W-:Y:S04]  /*89f0*/  STL [R1+0x53c], R14 ;  /* 0x00053c0e01007387 */ /* 0x0003e80000100800 */
[----:B------:R-:W4:Y:S01]  /*8a00*/  LDL.LU.64 R24, [R1+0x330] ;  /* 0x0003300001187983 */ /* 0x000f220000300a00 */
[----:B0-----:R-:W-:-:S03]  /*8a10*/  IMAD.MOV.U32 R0, RZ, RZ, R15 ;  /* 0x000000ffff007224 */ /* 0x001fc600078e000f */
[----:B------:R-:W-:Y:S04]  /*8a20*/  STL [R1+0x544], R12 ;  /* 0x0005440c01007387 */ /* 0x000fe80000100800 */
[----:B------:R0:W-:Y:S04]  /*8a30*/  STL [R1+0x538], R0 ;  /* 0x0005380001007387 */ /* 0x0001e80000100800 */
[----:B-1----:R-:W4:Y:S01]  /*8a40*/  LDL.LU.64 R14, [R1+0x290] ;  /* 0x00029000010e7983 */ /* 0x002f220000300a00 */
[----:B0-----:R-:W-:-:S03]  /*8a50*/  IMAD.MOV.U32 R0, RZ, RZ, R13 ;  /* 0x000000ffff007224 */ /* 0x001fc600078e000d */
[----:B------:R-:W-:Y:S04]  /*8a60*/  STL [R1+0x54c], R2 ;  /* 0x00054c0201007387 */ /* 0x000fe80000100800 */
[----:B------:R0:W-:Y:S04]  /*8a70*/  STL [R1+0x540], R0 ;  /* 0x0005400001007387 */ /* 0x0001e80000100800 */
[----:B------:R-:W4:Y:S01]  /*8a80*/  LDL.LU.64 R12, [R1+0x338] ;  /* 0x00033800010c7983 */ /* 0x000f220000300a00 */
[----:B0-----:R-:W-:-:S03]  /*8a90*/  IMAD.MOV.U32 R0, RZ, RZ, R3 ;  /* 0x000000ffff007224 */ /* 0x001fc600078e0003 */
[----:B------:R-:W-:Y:S04]  /*8aa0*/  STL [R1+0x554], R10 ;  /* 0x0005540a01007387 */ /* 0x000fe80000100800 */
[----:B------:R0:W-:Y:S04]  /*8ab0*/  STL [R1+0x548], R0 ;  /* 0x0005480001007387 */ /* 0x0001e80000100800 */
[----:B------:R-:W4:Y:S01]  /*8ac0*/  LDL.LU.64 R2, [R1+0xb8] ;  /* 0x0000b80001027983 */ /* 0x000f220000300a00 */
[----:B0-----:R-:W-:-:S03]  /*8ad0*/  IMAD.MOV.U32 R0, RZ, RZ, R11 ;  /* 0x000000ffff007224 */ /* 0x001fc600078e000b */
[----:B------:R-:W4:Y:S04]  /*8ae0*/  LDL.LU.64 R10, [R1+0x5b8] ;  /* 0x0005b800010a7983 */ /* 0x000f280000300a00 */
[----:B------:R0:W-:Y:S04]  /*8af0*/  STL [R1+0x550], R0 ;  /* 0x0005500001007387 */ /* 0x0001e80000100800 */
[----:B---3--:R1:W-:Y:S01]  /*8b00*/  STL [R1+0x55c], R28 ;  /* 0x00055c1c01007387 */ /* 0x0083e20000100800 */
[----:B0-----:R-:W-:-:S03]  /*8b10*/  IMAD.MOV.U32 R0, RZ, RZ, R29 ;  /* 0x000000ffff007224 */ /* 0x001fc600078e001d */
[----:B-1----:R-:W3:Y:S04]  /*8b20*/  LDL.LU.64 R28, [R1+0x2a8] ;  /* 0x0002a800011c7983 */ /* 0x002ee80000300a00 */
[----:B------:R0:W-:Y:S04]  /*8b30*/  STL [R1+0x558], R0 ;  /* 0x0005580001007387 */ /* 0x0001e80000100800 */
[----:B--2---:R1:W-:Y:S01]  /*8b40*/  STL [R1+0x564], R4 ;  /* 0x0005640401007387 */ /* 0x0043e20000100800 */
[----:B0-----:R-:W-:-:S03]  /*8b50*/  IMAD.MOV.U32 R0, RZ, RZ, R5 ;  /* 0x000000ffff007224 */ /* 0x001fc600078e0005 */
[----:B-1----:R-:W2:Y:S04]  /*8b60*/  LDL.LU.64 R4, [R1+0x5c8] ;  /* 0x0005c80001047983 */ /* 0x002ea80000300a00 */
[----:B------:R0:W-:Y:S04]  /*8b70*/  STL [R1+0x560], R0 ;  /* 0x0005600001007387 */ /* 0x0001e80000100800 */
[----:B----4-:R1:W-:Y:S01]  /*8b80*/  STL [R1+0x56c], R22 ;  /* 0x00056c1601007387 */ /* 0x0103e20000100800 */
[----:B0-----:R-:W-:-:S03]  /*8b90*/  IMAD.MOV.U32 R0, RZ, RZ, R23 ;  /* 0x000000ffff007224 */ /* 0x001fc600078e0017 */
[----:B-1----:R-:W4:Y:S04]  /*8ba0*/  LDL.LU.64 R22, [R1+0x90] ;  /* 0x0000900001167983 */ /* 0x002f280000300a00 */
[----:B------:R0:W-:Y:S04]  /*8bb0*/  STL [R1+0x568], R0 ;  /* 0x0005680001007387 */ /* 0x0001e80000100800 */
[----:B------:R1:W-:Y:S01]  /*8bc0*/  STL [R1+0x574], R20 ;  /* 0x0005741401007387 */ /* 0x0003e20000100800 */
[----:B0-----:R-:W-:-:S03]  /*8bd0*/  IMAD.MOV.U32 R0, RZ, RZ, R21 ;  /* 0x000000ffff007224 */ /* 0x001fc600078e0015 */
[----:B------:R-:W-:Y:S04]  /*8be0*/  STL [R1+0x57c], R6 ;  /* 0x00057c0601007387 */ /* 0x000fe80000100800 */
[----:B------:R0:W-:Y:S04]  /*8bf0*/  STL [R1+0x570], R0 ;  /* 0x0005700001007387 */ /* 0x0001e80000100800 */
[----:B-1----:R-:W4:Y:S01]  /*8c00*/  LDL.LU.64 R20, [R1+0x5d8] ;  /* 0x0005d80001147983 */ /* 0x002f220000300a00 */
[----:B0-----:R-:W-:-:S03]  /*8c10*/  IMAD.MOV.U32 R0, RZ, RZ, R7 ;  /* 0x000000ffff007224 */ /* 0x001fc600078e0007 */
[----:B------:R-:W-:Y:S04]  /*8c20*/  STL [R1+0x584], R18 ;  /* 0x0005841201007387 */ /* 0x000fe80000100800 */
[----:B------:R0:W-:Y:S02]  /*8c30*/  STL [R1+0x578], R0 ;  /* 0x0005780001007387 */ /* 0x0001e40000100800 */
[----:B0-----:R-:W-:Y:S02]  /*8c40*/  IMAD.MOV.U32 R0, RZ, RZ, R19 ;  /* 0x000000ffff007224 */ /* 0x001fe400078e0013 */
[----:B------:R-:W4:Y:S04]  /*8c50*/  LDL.LU.64 R18, [R1+0x2b8] ;  /* 0x0002b80001127983 */ /* 0x000f280000300a00 */
        /* <DEDUP_REMOVED lines=14> */
[----:B-1----:R-:W4:Y:S04]  /*8d40*/  LDL.LU.64 R12, [R1+0x5f8] ;  /* 0x0005f800010c7983 */ /* 0x002f280000300a00 */
[----:B------:R0:W-:Y:S04]  /*8d50*/  STL [R1+0x5a0], R0 ;  /* 0x0005a00001007387 */ /* 0x0001e80000100800 */
[----:B------:R-:W-:Y:S01]  /*8d60*/  STL [R1+0x5ac], R2 ;  /* 0x0005ac0201007387 */ /* 0x000fe20000100800 */
[----:B0-----:R-:W-:-:S03]  /*8d70*/  IMAD.MOV.U32 R0, RZ, RZ, R3 ;  /* 0x000000ffff007224 */ /* 0x001fc600078e0003 */
[----:B------:R-:W-:Y:S04]  /*8d80*/  STL [R1+0x5b4], R10 ;  /* 0x0005b40a01007387 */ /* 0x000fe80000100800 */
[----:B------:R0:W-:Y:S02]  /*8d90*/  STL [R1+0x5a8], R0 ;  /* 0x0005a80001007387 */ /* 0x0001e40000100800 */
[----:B0-----:R-:W-:Y:S02]  /*8da0*/  IMAD.MOV.U32 R0, RZ, RZ, R11 ;  /* 0x000000ffff007224 */ /* 0x001fe400078e000b */
[----:B------:R-:W4:Y:S04]  /*8db0*/  LDL.LU.64 R10, [R1+0x2d8] ;  /* 0x0002d800010a7983 */ /* 0x000f280000300a00 */
[----:B------:R3:W-:Y:S02]  /*8dc0*/  STL [R1+0x5b0], R0 ;  /* 0x0005b00001007387 */ /* 0x0007e40000100800 */
[----:B---3--:R-:W-:-:S02]  /*8dd0*/  IMAD.MOV.U32 R0, RZ, RZ, R29 ;  /* 0x000000ffff007224 */ /* 0x008fc400078e001d */
[----:B------:R0:W-:Y:S04]  /*8de0*/  STL [R1+0x5bc], R28 ;  /* 0x0005bc1c01007387 */ /* 0x0001e80000100800 */
[----:B0-----:R-:W3:Y:S04]  /*8df0*/  LDL.LU.64 R28, [R1+0x608] ;  /* 0x00060800011c7983 */ /* 0x001ee80000300a00 */
[----:B------:R0:W-:Y:S04]  /*8e00*/  STL [R1+0x5b8], R0 ;  /* 0x0005b80001007387 */ /* 0x0001e80000100800 */
[----:B--2---:R1:W-:Y:S01]  /*8e10*/  STL [R1+0x5c4], R4 ;  /* 0x0005c40401007387 */ /* 0x0043e20000100800 */
[----:B0-----:R-:W-:-:S03]  /*8e20*/  IMAD.MOV.U32 R0, RZ, RZ, R5 ;  /* 0x000000ffff007224 */ /* 0x001fc600078e0005 */
[----:B-1----:R-:W2:Y:S04]  /*8e30*/  LDL.LU.64 R4, [R1+0x78] ;  /* 0x0000780001047983 */ /* 0x002ea80000300a00 */
[----:B------:R0:W-:Y:S04]  /*8e40*/  STL [R1+0x5c0], R0 ;  /* 0x0005c00001007387 */ /* 0x0001e80000100800 */
[----:B----4-:R-:W-:Y:S01]  /*8e50*/  STL [R1+0x5cc], R22 ;  /* 0x0005cc1601007387 */ /* 0x010fe20000100800 */
[----:B0-----:R-:W-:-:S03]  /*8e60*/  IMAD.MOV.U32 R0, RZ, RZ, R23 ;  /* 0x000000ffff007224 */ /* 0x001fc600078e0017 */
[----:B------:R-:W4:Y:S04]  /*8e70*/  LDL.LU.64 R8, [R1+0x618] ;  /* 0x0006180001087983 */ /* 0x000f280000300a00 */
[----:B------:R-:W4:Y:S04]  /*8e80*/  LDL.LU.64 R26, [R1+0x2e8] ;  /* 0x0002e800011a7983 */ /* 0x000f280000300a00 */
[----:B------:R0:W-:Y:S04]  /*8e90*/  STL [R1+0x5c8], R0 ;  /* 0x0005c80001007387 */ /* 0x0001e80000100800 */
[----:B------:R-:W-:Y:S01]  /*8ea0*/  STL [R1+0x5d4], R20 ;  /* 0x0005d41401007387 */ /* 0x000fe20000100800 */
[----:B0-----:R-:W-:-:S03]  /*8eb0*/  IMAD.MOV.U32 R0, RZ, RZ, R21 ;  /* 0x000000ffff007224 */ /* 0x001fc600078e0015 */
[----:B------:R-:W4:Y:S04]  /*8ec0*/  LDL.LU.64 R6, [R1+0x628] ;  /* 0x0006280001067983 */ /* 0x000f280000300a00 */
[----:B------:R-:W4:Y:S04]  /*8ed0*/  LDL.LU.64 R24, [R1+0x70] ;  /* 0x0000700001187983 */ /* 0x000f280000300a00 */
[----:B------:R0:W-:Y:S04]  /*8ee0*/  STL [R1+0x5d0], R0 ;  /* 0x0005d00001007387 */ /* 0x0001e80000100800 */
[----:B------:R-:W-:Y:S04]  /*8ef0*/  STL [R1+0x5dc], R18 ;  /* 0x0005dc1201007387 */ /* 0x000fe80000100800 */
[----:B------:R-:W4:Y:S01]  /*8f00*/  LDL.LU.64 R2, [R1+0x638] ;  /* 0x0006380001027983 */ /* 0x000f220000300a00 */
[----:B0-----:R-:W-:-:S03]  /*8f10*/  IMAD.MOV.U32 R0, RZ, RZ, R19 ;  /* 0x000000ffff007224 */ /* 0x001fc600078e0013 */
[----:B------:R-:W4:Y:S04]  /*8f20*/  LDL.LU.64 R22, [R1+0x300] ;  /* 0x0003000001167983 */ /* 0x000f280000300a00 */
[----:B------:R0:W-:Y:S04]  /*8f30*/  STL [R1+0x5d8], R0 ;  /* 0x0005d80001007387 */ /* 0x0001e80000100800 */
[----:B------:R-:W-:Y:S04]  /*8f40*/  STL [R1+0x5e4], R16 ;  /* 0x0005e41001007387 */ /* 0x000fe80000100800 */
[----:B------:R-:W4:Y:S01]  /*8f50*/  LDL.LU.64 R20, [R1+0x648] ;  /* 0x0006480001147983 */ /* 0x000f220000300a00 */
[----:B0-----:R-:W-:-:S03]  /*8f60*/  IMAD.MOV.U32 R0, RZ, RZ, R17 ;  /* 0x000000ffff007224 */ /* 0x001fc600078e0011 */
[----:B------:R-:W4:Y:S04]  /*8f70*/  LDL.LU.64 R18, [R1+0x68] ;  /* 0x0000680001127983 */ /* 0x000f280000300a00 */
[----:B------:R0:W-:Y:S04]  /*8f80*/  STL [R1+0x5e0], R0 ;  /* 0x0005e00001007387 */ /* 0x0001e80000100800 */
[----:B------:R1:W-:Y:S01]  /*8f90*/  STL [R1+0x5ec], R14 ;  /* 0x0005ec0e01007387 */ /* 0x0003e20000100800 */
[----:B0-----:R-:W-:-:S03]  /*8fa0*/  IMAD.MOV.U32 R0, RZ, RZ, R15 ;  /* 0x000000ffff007224 */ /* 0x001fc600078e000f */
[----:B------:R-:W4:Y:S04]  /*8fb0*/  LDL.LU.64 R16, [R1+0x658] ;  /* 0x0006580001107983 */ /* 0x000f280000300a00 */
[----:B------:R-:W-:Y:S04]  /*8fc0*/  STL [R1+0x5f4], R12 ;  /* 0x0005f40c01007387 */ /* 0x000fe80000100800 */
[----:B------:R0:W-:Y:S04]  /*8fd0*/  STL [R1+0x5e8], R0 ;  /* 0x0005e80001007387 */ /* 0x0001e80000100800 */
[----:B-1----:R-:W4:Y:S04]  /*8fe0*/  LDL.LU.64 R14, [R1+0x310] ;  /* 0x00031000010e7983 */ /* 0x002f280000300a00 */
[----:B0-----:R-:W4:Y:S04]  /*8ff0*/  LDL.LU R0, [R1+0x2cc] ;  /* 0x0002cc0001007983 */ /* 0x001f280000300800 */
[----:B------:R0:W-:Y:S04]  /*9000*/  STL [R1+0x5f0], R13 ;  /* 0x0005f00d01007387 */ /* 0x0001e80000100800 */
[----:B0-----:R-:W4:Y:S04]  /*9010*/  LDL.LU.64 R12, [R1+0x668] ;  /* 0x00066800010c7983 */ /* 0x001f280000300a00 */
[----:B------:R-:W-:Y:S04]  /*9020*/  STL [R1+0x5fc], R10 ;  /* 0x0005fc0a01007387 */ /* 0x000fe80000100800 */
[----:B------:R0:W-:Y:S04]  /*9030*/  STL [R1+0x5f8], R11 ;  /* 0x0005f80b01007387 */ /* 0x0001e80000100800 */
[----:B0-----:R-:W4:Y:S04]  /*9040*/  LDL.LU.64 R10, [R1+0x60] ;  /* 0x00006000010a7983 */ /* 0x001f280000300a00 */
[----:B---3--:R-:W-:Y:S04]  /*9050*/  STL [R1+0x604], R28 ;  /* 0x0006041c01007387 */ /* 0x008fe80000100800 */
[----:B------:R0:W-:Y:S04]  /*9060*/  STL [R1+0x600], R29 ;  /* 0x0006001d01007387 */ /* 0x0001e80000100800 */
[----:B0-----:R-:W3:Y:S04]  /*9070*/  LDL.LU.64 R28, [R1+0x678] ;  /* 0x00067800011c7983 */ /* 0x001ee80000300a00 */
[----:B--2---:R0:W-:Y:S04]  /*9080*/  STL [R1+0x60c], R4 ;  /* 0x00060c0401007387 */ /* 0x0041e80000100800 */
[----:B0-----:R-:W2:Y:S04]  /*9090*/  LDL.LU R4, [R1+0xb84] ;  /* 0x000b840001047983 */ /* 0x001ea80000300800 */
[----:B------:R0:W-:Y:S04]  /*90a0*/  STL [R1+0x608], R5 ;  /* 0x0006080501007387 */ /* 0x0001e80000100800 */
[----:B0-----:R-:W2:Y:S04]  /*90b0*/  LDL.LU R5, [R1+0xb80] ;  /* 0x000b800001057983 */ /* 0x001ea80000300800 */
[----:B----4-:R0:W-:Y:S04]  /*90c0*/  STL [R1+0x614], R8 ;  /* 0x0006140801007387 */ /* 0x0101e80000100800 */
[----:B------:R-:W-:Y:S01]  /*90d0*/  STL [R1+0x61c], R26 ;  /* 0x00061c1a01007387 */ /* 0x000fe20000100800 */
[----:B0-----:R-:W-:-:S05]  /*90e0*/  IMAD.MOV.U32 R8, RZ, RZ, R9 ;  /* 0x000000ffff087224 */ /* 0x001fca00078e0009 */
[----:B------:R0:W-:Y:S04]  /*90f0*/  STL [R1+0x610], R8 ;  /* 0x0006100801007387 */ /* 0x0001e80000100800 */
[----:B------:R1:W-:Y:S01]  /*9100*/  STL [R1+0x624], R6 ;  /* 0x0006240601007387 */ /* 0x0003e20000100800 */
[----:B0-----:R-:W-:Y:S02]  /*9110*/  IMAD.MOV.U32 R8, RZ, RZ, R27 ;  /* 0x000000ffff087224 */ /* 0x001fe400078e001b */
[----:B-1----:R-:W-:-:S03]  /*9120*/  IMAD.MOV.U32 R6, RZ, RZ, R7 ;  /* 0x000000ffff067224 */ /* 0x002fc600078e0007 */
[----:B------:R-:W-:Y:S04]  /*9130*/  STL [R1+0x618], R8 ;  /* 0x0006180801007387 */ /* 0x000fe80000100800 */
[----:B------:R-:W-:Y:S04]  /*9140*/  STL [R1+0x62c], R24 ;  /* 0x00062c1801007387 */ /* 0x000fe80000100800 */
[----:B------:R0:W-:Y:S04]  /*9150*/  STL [R1+0x620], R6 ;  /* 0x0006200601007387 */ /* 0x0001e80000100800 */
[----:B------:R1:W-:Y:S01]  /*9160*/  STL [R1+0x634], R2 ;  /* 0x0006340201007387 */ /* 0x0003e20000100800 */
[----:B0-----:R-:W-:-:S02]  /*9170*/  IMAD.MOV.U32 R6, RZ, RZ, R25 ;  /* 0x000000ffff067224 */ /* 0x001fc400078e0019 */
[----:B-1----:R-:W-:-:S03]  /*9180*/  IMAD.MOV.U32 R2, RZ, RZ, R3 ;  /* 0x000000ffff027224 */ /* 0x002fc600078e0003 */
[----:B------:R-:W-:Y:S04]  /*9190*/  STL [R1+0x628], R6 ;  /* 0x0006280601007387 */ /* 0x000fe80000100800 */
[----:B------:R-:W-:Y:S04]  /*91a0*/  STL [R1+0x63c], R22 ;  /* 0x00063c1601007387 */ /* 0x000fe80000100800 */
[----:B------:R0:W-:Y:S04]  /*91b0*/  STL [R1+0x630], R2 ;  /* 0x0006300201007387 */ /* 0x0001e80000100800 */
[----:B------:R-:W-:Y:S01]  /*91c0*/  STL [R1+0x644], R20 ;  /* 0x0006441401007387 */ /* 0x000fe20000100800 */
[----:B0-----:R-:W-:-:S05]  /*91d0*/  IMAD.MOV.U32 R2, RZ, RZ, R23 ;  /* 0x000000ffff027224 */ /* 0x001fca00078e0017 */
[----:B------:R0:W-:Y:S04]  /*91e0*/  STL [R1+0x638], R2 ;  /* 0x0006380201007387 */ /* 0x0001e80000100800 */
[----:B------:R-:W-:Y:S01]  /*91f0*/  STL [R1+0x64c], R18 ;  /* 0x00064c1201007387 */ /* 0x000fe20000100800 */
[----:B0-----:R-:W-:-:S05]  /*9200*/  IMAD.MOV.U32 R2, RZ, RZ, R21 ;  /* 0x000000ffff027224 */ /* 0x001fca00078e0015 */
[----:B------:R0:W-:Y:S04]  /*9210*/  STL [R1+0x640], R2 ;  /* 0x0006400201007387 */ /* 0x0001e80000100800 */
[----:B------:R-:W-:Y:S01]  /*9220*/  STL [R1+0x654], R16 ;  /* 0x0006541001007387 */ /* 0x000fe20000100800 */
[----:B0-----:R-:W-:-:S05]  /*9230*/  IMAD.MOV.U32 R2, RZ, RZ, R19 ;  /* 0x000000ffff027224 */ /* 0x001fca00078e0013 */
[----:B------:R0:W-:Y:S02]  /*9240*/  STL [R1+0x648], R2 ;  /* 0x0006480201007387 */ /* 0x0001e40000100800 */
[----:B0-----:R-:W-:-:S05]  /*9250*/  IMAD.MOV.U32 R2, RZ, RZ, R17 ;  /* 0x000000ffff027224 */ /* 0x001fca00078e0011 */
[----:B------:R0:W-:Y:S01]  /*9260*/  STL [R1+0x650], R2 ;  /* 0x0006500201007387 */ /* 0x0001e20000100800 */
[----:B------:R-:W-:-:S03]  /*9270*/  IMAD R0, R0, UR5, RZ ;  /* 0x0000000500007c24 */ /* 0x000fc6000f8e02ff */
[----:B------:R-:W-:Y:S01]  /*9280*/  STL [R1+0x65c], R14 ;  /* 0x00065c0e01007387 */ /* 0x000fe20000100800 */
[----:B0-----:R-:W-:-:S05]  /*9290*/  IMAD.MOV.U32 R2, RZ, RZ, R15 ;  /* 0x000000ffff027224 */ /* 0x001fca00078e000f */
[----:B------:R0:W-:Y:S04]  /*92a0*/  STL [R1+0x658], R2 ;  /* 0x0006580201007387 */ /* 0x0001e80000100800 */
[----:B------:R-:W-:Y:S01]  /*92b0*/  STL [R1+0x664], R12 ;  /* 0x0006640c01007387 */ /* 0x000fe20000100800 */
[----:B0-----:R-:W-:-:S05]  /*92c0*/  IMAD.MOV.U32 R2, RZ, RZ, R13 ;  /* 0x000000ffff027224 */ /* 0x001fca00078e000d */
[----:B------:R0:W-:Y:S01]  /*92d0*/  STL [R1+0x660], R2 ;  /* 0x0006600201007387 */ /* 0x0001e20000100800 */
[----:B------:R-:W-:-:S03]  /*92e0*/  IMAD.MOV.U32 R3, RZ, RZ, R11 ;  /* 0x000000ffff037224 */ /* 0x000fc600078e000b */
[----:B------:R-:W-:Y:S01]  /*92f0*/  STL [R1+0x66c], R10 ;  /* 0x00066c0a01007387 */ /* 0x000fe20000100800 */
[----:B0-----:R-:W-:-:S03]  /*9300*/  LEA R2, P0, R0, UR8, 0x1 ;  /* 0x0000000800027c11 */ /* 0x001fc6000f8008ff */
[----:B------:R0:W-:Y:S01]  /*9310*/  STL [R1+0x668], R3 ;  /* 0x0006680301007387 */ /* 0x0001e20000100800 */
[----:B------:R-:W-:Y:S01]  /*9320*/  LEA.HI.X.SX32 R0, R0, UR9, 0x1, P0 ;  /* 0x0000000900007c11 */ /* 0x000fe200080f0eff */
[----:B0-----:R-:W0:Y:S02]  /*9330*/  LDC R3, c[0x0][0x238] ;  /* 0x00008e00ff037b82 */ /* 0x001e240000000800 */
[C---:B0-----:R-:W-:Y:S02]  /*9340*/  IMAD R25, R3.reuse, 0x5b, RZ ;  /* 0x0000005b03197824 */ /* 0x041fe400078e02ff */
[----:B------:R-:W-:Y:S01]  /*9350*/  IMAD R22, R3, 0x57, RZ ;  /* 0x0000005703167824 */ /* 0x000fe200078e02ff */
[----:B---3--:R-:W-:Y:S04]  /*9360*/  STL [R1+0x674], R28 ;  /* 0x0006741c01007387 */ /* 0x008fe80000100800 */
[----:B------:R0:W-:Y:S02]  /*9370*/  STL [R1+0x214], R2 ;  /* 0x0002140201007387 */ /* 0x0001e40000100800 */
[----:B0-----:R-:W-:-:S02]  /*9380*/  IMAD.MOV.U32 R2, RZ, RZ, R29 ;  /* 0x000000ffff027224 */ /* 0x001fc400078e001d */
[----:B------:R-:W0:Y:S01]  /*9390*/  LDC R29, c[0x0][0x23c] ;  /* 0x00008f00ff1d7b82 */ /* 0x000e220000000800 */
[----:B--2---:R-:W-:Y:S04]  /*93a0*/  STL [R1+0x67c], R4 ;  /* 0x00067c0401007387 */ /* 0x004fe80000100800 */
[----:B------:R-:W-:Y:S04]  /*93b0*/  STL [R1+0x670], R2 ;  /* 0x0006700201007387 */ /* 0x000fe80000100800 */
[----:B------:R-:W-:Y:S04]  /*93c0*/  STL [R1+0x678], R5 ;  /* 0x0006780501007387 */ /* 0x000fe80000100800 */
[----:B------:R1:W-:Y:S04]  /*93d0*/  STL [R1+0x210], R0 ;  /* 0x0002100001007387 */ /* 0x0003e80000100800 */
[----:B------:R-:W-:Y:S04]  /*93e0*/  STL [R1+0x340], RZ ;  /* 0x000340ff01007387 */ /* 0x000fe80000100800 */
[----:B------:R-:W-:Y:S01]  /*93f0*/  STL [R1+0x1d0], RZ ;  /* 0x0001d0ff01007387 */ /* 0x000fe20000100800 */
[----:B-1----:R-:W1:Y:S03]  /*9400*/  LDC R0, c[0x0][0x230] ;  /* 0x00008c00ff007b82 */ /* 0x002e660000000800 */
[----:B------:R-:W-:Y:S04]  /*9410*/  STL [R1+0x1d4], RZ ;  /* 0x0001d4ff01007387 */ /* 0x000fe80000100800 */
        /* <DEDUP_REMOVED lines=25> */
[----:B------:R-:W-:Y:S01]  /*95b0*/  STL [R1+0xfc], RZ ;  /* 0x0000fcff01007387 */ /* 0x000fe20000100800 */
[----:B-1----:R-:W-:-:S03]  /*95c0*/  VIADD R0, R0, 0x7f ;  /* 0x0000007f00007836 */ /* 0x002fc60000000000 */
[----:B------:R-:W-:Y:S04]  /*95d0*/  STL [R1+0x110], RZ ;  /* 0x000110ff01007387 */ /* 0x000fe80000100800 */
[----:B------:R-:W-:Y:S04]  /*95e0*/  STL [R1+0x114], RZ ;  /* 0x000114ff01007387 */ /* 0x000fe80000100800 */
[----:B------:R-:W-:Y:S01]  /*95f0*/  STL [R1+0x118], RZ ;  /* 0x000118ff01007387 */ /* 0x000fe20000100800 */
[----:B------:R-:W-:-:S03]  /*9600*/  IMAD R28, R3, 0x5f, RZ ;  /* 0x0000005f031c7824 */ /* 0x000fc600078e02ff */
[----:B------:R-:W-:Y:S04]  /*9610*/  STL [R1+0x11c], RZ ;  /* 0x00011cff01007387 */ /* 0x000fe80000100800 */
[----:B------:R-:W-:Y:S01]  /*9620*/  STL [R1+0x1a0], RZ ;  /* 0x0001a0ff01007387 */ /* 0x000fe20000100800 */
[----:B0-----:R-:W-:-:S03]  /*9630*/  IMAD.SHL.U32 R2, R29, 0x80, RZ ;  /* 0x000000801d027824 */ /* 0x001fc600078e00ff */
[----:B------:R-:W-:Y:S01]  /*9640*/  STL [R1+0x1a4], RZ ;  /* 0x0001a4ff01007387 */ /* 0x000fe20000100800 */
[----:B------:R-:W-:-:S03]  /*9650*/  SHF.R.S32.HI R14, RZ, 0x1f, R0 ;  /* 0x0000001fff0e7819 */ /* 0x000fc60000011400 */
[----:B------:R-:W-:Y:S04]  /*9660*/  STL [R1+0x1a8], RZ ;  /* 0x0001a8ff01007387 */ /* 0x000fe80000100800 */
[----:B------:R-:W-:Y:S04]  /*9670*/  STL [R1+0x1ac], RZ ;  /* 0x0001acff01007387 */ /* 0x000fe80000100800 */
[----:B------:R-:W-:Y:S04]  /*9680*/  STL [R1+0x180], RZ ;  /* 0x000180ff01007387 */ /* 0x000fe80000100800 */
[----:B------:R-:W-:Y:S04]  /*9690*/  STL [R1+0x184], RZ ;  /* 0x000184ff01007387 */ /* 0x000fe80000100800 */
[----:B------:R-:W-:Y:S04]  /*96a0*/  STL [R1+0x188], RZ ;  /* 0x000188ff01007387 */ /* 0x000fe80000100800 */
[----:B------:R0:W-:Y:S02]  /*96b0*/  STL [R1+0xb74], R28 ;  /* 0x000b741c01007387 */ /* 0x0001e40000100800 */
[----:B0-----:R-:W-:-:S02]  /*96c0*/  LEA.HI R28, R14, R0, RZ, 0x7 ;  /* 0x000000000e1c7211 */ /* 0x001fc400078f38ff */
[----:B------:R-:W-:Y:S01]  /*96d0*/  SHF.R.S32.HI R0, RZ, 0x1f, R2 ;  /* 0x0000001fff007819 */ /* 0x000fe20000011402 */
[----:B------:R-:W-:Y:S03]  /*96e0*/  STL [R1+0xb78], R25 ;  /* 0x000b781901007387 */ /* 0x000fe60000100800 */
[----:B------:R-:W-:Y:S01]  /*96f0*/  SHF.L.U64.HI R0, R2, 0x1, R0 ;  /* 0x0000000102007819 */ /* 0x000fe20000010200 */
[----:B------:R-:W-:Y:S04]  /*9700*/  STL [R1+0xb7c], R22 ;  /* 0x000b7c1601007387 */ /* 0x000fe80000100800 */
[----:B------:R0:W-:Y:S04]  /*9710*/  STL [R1+0xb70], R0 ;  /* 0x000b700001007387 */ /* 0x0001e80000100800 */
[----:B0-----:R-:W2:Y:S01]  /*9720*/  LDL R0, [R1+0x214] ;  /* 0x0002140001007983 */ /* 0x001ea20000100800 */
[----:B------:R-:W-:-:S05]  /*9730*/  IMAD.SHL.U32 R4, R3, 0x80, RZ ;  /* 0x0000008003047824 */ /* 0x000fca00078e00ff */
[----:B------:R-:W-:-:S04]  /*9740*/  SHF.R.S32.HI R14, RZ, 0x1f, R4 ;  /* 0x0000001fff0e7819 */ /* 0x000fc80000011404 */
[----:B------:R-:W-:Y:S02]  /*9750*/  SHF.L.U64.HI R2, R4, 0x1, R14 ;  /* 0x0000000104027819 */ /* 0x000fe4000001020e */
[----:B------:R-:W3:Y:S01]  /*9760*/  LDL R4, [R1+0x210] ;  /* 0x0002100001047983 */ /* 0x000ee20000100800 */
[----:B------:R-:W-:Y:S01]  /*9770*/  SHF.R.S32.HI R22, RZ, 0x7, R28 ;  /* 0x00000007ff167819 */ /* 0x000fe2000001141c */
[C---:B------:R-:W-:Y:S02]  /*9780*/  IMAD R22, R3.reuse, 0xfe, RZ ;  /* 0x000000fe03167824 */ /* 0x040fe400078e02ff */
[C---:B------:R-:W-:Y:S02]  /*9790*/  IMAD R28, R3.reuse, 0xfa, RZ ;  /* 0x000000fa031c7824 */ /* 0x040fe400078e02ff */
[C---:B------:R-:W-:Y:S02]  /*97a0*/  IMAD R25, R3.reuse, 0xae, RZ ;  /* 0x000000ae03197824 */ /* 0x040fe400078e02ff */
[----:B------:R-:W-:-:S02]  /*97b0*/  IMAD R19, R3, 0x53, RZ ;  /* 0x0000005303137824 */ /* 0x000fc400078e02ff */
[C---:B------:R-:W-:Y:S02]  /*97c0*/  IMAD R29, R3.reuse, 0xa6, RZ ;  /* 0x000000a6031d7824 */ /* 0x040fe400078e02ff */
[C---:B------:R-:W-:Y:S02]  /*97d0*/  IMAD R27, R3.reuse, 0xa2, RZ ;  /* 0x000000a2031b7824 */ /* 0x040fe400078e02ff */
        /* <DEDUP_REMOVED lines=18> */
[----:B------:R-:W-:Y:S01]  /*9900*/  IMAD R14, R3, 0xf2, RZ ;  /* 0x000000f2030e7824 */ /* 0x000fe200078e02ff */
[-C--:B--2---:R-:W-:Y:S02]  /*9910*/  IADD3 R22, P2, R22, R0.reuse, RZ ;  /* 0x0000000016167210 */ /* 0x084fe40007f5e0ff */
[----:B------:R-:W-:-:S03]  /*9920*/  IADD3 R28, P4, R28, R0, RZ ;  /* 0x000000001c1c7210 */ /* 0x000fc60007f9e0ff */
[----:B------:R0:W-:Y:S04]  /*9930*/  STL [R1+0x684], R22 ;  /* 0x0006841601007387 */ /* 0x0001e80000100800 */
[----:B------:R1:W-:Y:S01]  /*9940*/  STL [R1+0x694], R28 ;  /* 0x0006941c01007387 */ /* 0x0003e20000100800 */
[C---:B0-----:R-:W-:Y:S02]  /*9950*/  IMAD R22, R3.reuse, 0xee, RZ ;  /* 0x000000ee03167824 */ /* 0x041fe400078e02ff */
[----:B-1----:R-:W-:Y:S02]  /*9960*/  IMAD R28, R3, 0xea, RZ ;  /* 0x000000ea031c7824 */ /* 0x002fe400078e02ff */
[----:B------:R-:W0:Y:S02]  /*9970*/  LDC R3, c[0x0][0x238] ;  /* 0x00008e00ff037b82 */ /* 0x000e240000000800 */
[----:B0-----:R-:W-:-:S05]  /*9980*/  IMAD R3, R3, 0xf6, RZ ;  /* 0x000000f603037824 */ /* 0x001fca00078e02ff */
[----:B------:R-:W-:-:S05]  /*9990*/  IADD3 R3, P5, R3, R0, RZ ;  /* 0x0000000003037210 */ /* 0x000fca0007fbe0ff */
[----:B------:R0:W-:Y:S02]  /*99a0*/  STL [R1+0x6a4], R3 ;  /* 0x0006a40301007387 */ /* 0x0001e40000100800 */
[----:B0-----:R-:W0:Y:S01]  /*99b0*/  LDC R3, c[0x0][0x238] ;  /* 0x00008e00ff037b82 */ /* 0x001e220000000800 */
[-C--:B------:R-:W-:Y:S02]  /*99c0*/  IADD3 R14, P6, R14, R0.reuse, RZ ;  /* 0x000000000e0e7210 */ /* 0x080fe40007fde0ff */
[-C--:B------:R-:W-:Y:S02]  /*99d0*/  IADD3 R22, P0, R22, R0.reuse, RZ ;  /* 0x0000000016167210 */ /* 0x080fe40007f1e0ff */
[----:B------:R-:W-:Y:S01]  /*99e0*/  IADD3 R28, P3, R28, R0, RZ ;  /* 0x000000001c1c7210 */ /* 0x000fe20007f7e0ff */
[----:B------:R0:W-:Y:S04]  /*99f0*/  STL [R1+0x6b4], R14 ;  /* 0x0006b40e01007387 */ /* 0x0001e80000100800 */
[----:B------:R1:W-:Y:S04]  /*9a00*/  STL [R1+0x6c4], R22 ;  /* 0x0006c41601007387 */ /* 0x0003e80000100800 */
[----:B------:R2:W-:Y:S01]  /*9a10*/  STL [R1+0x6d4], R28 ;  /* 0x0006d41c01007387 */ /* 0x0005e20000100800 */
[----:B0-----:R-:W-:-:S02]  /*9a20*/  IMAD R14, R3, 0x7f, RZ ;  /* 0x0000007f030e7824 */ /* 0x001fc400078e02ff */
[C---:B-1----:R-:W-:Y:S02]  /*9a30*/  IMAD R22, R3.reuse, 0xe2, RZ ;  /* 0x000000e203167824 */ /* 0x042fe400078e02ff */
[----:B--2---:R-:W-:Y:S02]  /*9a40*/  IMAD R28, R3, 0x7d, RZ ;  /* 0x0000007d031c7824 */ /* 0x004fe400078e02ff */
[----:B------:R-:W0:Y:S02]  /*9a50*/  LDC R3, c[0x0][0x238] ;  /* 0x00008e00ff037b82 */ /* 0x000e240000000800 */
[----:B0-----:R-:W-:-:S05]  /*9a60*/  IMAD R3, R3, 0xe6, RZ ;  /* 0x000000e603037824 */ /* 0x001fca00078e02ff */
[----:B------:R-:W-:-:S05]  /*9a70*/  IADD3 R3, P1, R3, R0, RZ ;  /* 0x0000000003037210 */ /* 0x000fca0007f3e0ff */
[----:B------:R0:W-:Y:S02]  /*9a80*/  STL [R1+0x6e4], R3 ;  /* 0x0006e40301007387 */ /* 0x0001e40000100800 */
[----:B0-----:R-:W0:Y:S01]  /*9a90*/  LDC R3, c[0x0][0x238] ;  /* 0x00008e00ff037b82 */ /* 0x001e220000000800 */
[----:B---3--:R-:W-:Y:S02]  /*9aa0*/  LEA.HI.X.SX32 R14, R14, R4, 0x1, P2 ;  /* 0x000000040e0e7211 */ /* 0x008fe400010f0eff */
[----:B------:R-:W-:Y:S02]  /*9ab0*/  IADD3 R22, P2, R22, R0, RZ ;  /* 0x0000000016167210 */ /* 0x000fe40007f5e0ff */
[----:B------:R-:W-:Y:S01]  /*9ac0*/  LEA.HI.X.SX32 R28, R28, R4, 0x1, P4 ;  /* 0x000000041c1c7211 */ /* 0x000fe200020f0eff */
        /* <DEDUP_REMOVED lines=11> */
[----:B------:R-:W-:Y:S02]  /*9b80*/  LEA.HI.X.SX32 R14, R14, R4, 0x1, P5 ;  /* 0x000000040e0e7211 */ /* 0x000fe400028f0eff */
        /* <DEDUP_REMOVED lines=64> */
[----:B------:R-:W0:Y:S01]  /*9f90*/  LDC R3, c[0x0][0x238] ;  /* 0x00008e00ff037b82 */ /* 0x000e220000000800 */
[----:B------:R-:W-:Y:S02]  /*9fa0*/  IADD3 R22, P0, R22, R0, RZ ;  /* 0x0000000016167210 */ /* 0x000fe40007f1e0ff */
[----:B------:R-:W-:-:S03]  /*9fb0*/  LEA.HI.X.SX32 R28, R28, R4, 0x1, P1 ;  /* 0x000000041c1c7211 */ /* 0x000fc600008f0eff */
[----:B------:R1:W-:Y:S04]  /*9fc0*/  STL [R1+0x7a4], R22 ;  /* 0x0007a41601007387 */ /* 0x0003e80000100800 */
[----:B-1----:R-:W2:Y:S01]  /*9fd0*/  LDL.LU R22, [R1+0xb7c] ;  /* 0x000b7c0001167983 */ /* 0x002ea20000300800 */
[----:B0-----:R-:W-:-:S05]  /*9fe0*/  IMAD R3, R3, 0x67, RZ ;  /* 0x0000006703037824 */ /* 0x001fca00078e02ff */
[----:B------:R-:W-:Y:S02]  /*9ff0*/  LEA.HI.X.SX32 R3, R3, R4, 0x1, P3 ;  /* 0x0000000403037211 */ /* 0x000fe400018f0eff */
[----:B------:R-:W-:-:S03]  /*a000*/  IADD3 R14, P3, R14, R0, RZ ;  /* 0x000000000e0e7210 */ /* 0x000fc60007f7e0ff */
[----:B------:R0:W-:Y:S04]  /*a010*/  STL [R1+0x740], R3 ;  /* 0x0007400301007387 */ /* 0x0001e80000100800 */
[----:B------:R-:W-:Y:S04]  /*a020*/  STL [R1+0x7b4], R14 ;  /* 0x0007b40e01007387 */ /* 0x000fe80000100800 */
[----:B------:R1:W-:Y:S01]  /*a030*/  STL [R1+0x750], R28 ;  /* 0x0007501c01007387 */ /* 0x0003e20000100800 */
[----:B------:R-:W-:Y:S01]  /*a040*/  IADD3 R25, P1, R25, R0, RZ ;  /* 0x0000000019197210 */ /* 0x000fe20007f3e0ff */
[----:B0-----:R-:W0:Y:S08]  /*a050*/  LDC R3, c[0x0][0x238] ;  /* 0x00008e00ff037b82 */ /* 0x001e300000000800 */
[----:B-1----:R-:W1:Y:S01]  /*a060*/  LDC R28, c[0x0][0x238] ;  /* 0x00008e00ff1c7b82 */ /* 0x002e620000000800 */
[----:B------:R3:W-:Y:S04]  /*a070*/  STL [R1+0x7c4], R25 ;  /* 0x0007c41901007387 */ /* 0x0007e80000100800 */
[----:B---3--:R-:W3:Y:S01]  /*a080*/  LDL.LU R25, [R1+0xb78] ;  /* 0x000b780001197983 */ /* 0x008ee20000300800 */
[----:B-1----:R-:W-:-:S05]  /*a090*/  IMAD R28, R28, 0x63, RZ ;  /* 0x000000631c1c7824 */ /* 0x002fca00078e02ff */
[----:B------:R-:W-:-:S05]  /*a0a0*/  LEA.HI.X.SX32 R28, R28, R4, 0x1, P2 ;  /* 0x000000041c1c7211 */ /* 0x000fca00010f0eff */
[----:B------:R1:W-:Y:S04]  /*a0b0*/  STL [R1+0x760], R28 ;  /* 0x0007601c01007387 */ /* 0x0003e80000100800 */
[----:B-1----:R-:W4:Y:S01]  /*a0c0*/  LDL.LU R28, [R1+0xb74] ;  /* 0x000b7400011c7983 */ /* 0x002f220000300800 */
[----:B0-----:R-:W-:Y:S02]  /*a0d0*/  IMAD R14, R3, 0x61, RZ ;  /* 0x00000061030e7824 */ /* 0x001fe400078e02ff */
[----:B------:R-:W0:Y:S02]  /*a0e0*/  LDC R3, c[0x0][0x238] ;  /* 0x00008e00ff037b82 */ /* 0x000e240000000800 */
[----:B0-----:R-:W-:-:S05]  /*a0f0*/  IMAD R3, R3, 0xaa, RZ ;  /* 0x000000aa03037824 */ /* 0x001fca00078e02ff */
[----:B------:R-:W-:-:S05]  /*a100*/  IADD3 R3, P2, R3, R0, RZ ;  /* 0x0000000003037210 */ /* 0x000fca0007f5e0ff */
[----:B------:R0:W-:Y:S02]  /*a110*/  STL [R1+0x7d4], R3 ;  /* 0x0007d40301007387 */ /* 0x0001e40000100800 */
[----:B0-----:R-:W0:Y:S01]  /*a120*/  LDC R3, c[0x0][0x238] ;  /* 0x00008e00ff037b82 */ /* 0x001e220000000800 */
[----:B------:R-:W-:Y:S02]  /*a130*/  LEA.HI.X.SX32 R14, R14, R4, 0x1, P4 ;  /* 0x000000040e0e7211 */ /* 0x000fe400020f0eff */
[----:B------:R-:W-:-:S03]  /*a140*/  IADD3 R29, P4, R29, R0, RZ ;  /* 0x000000001d1d7210 */ /* 0x000fc60007f9e0ff */
[----:B------:R0:W-:Y:S04]  /*a150*/  STL [R1+0x770], R14 ;  /* 0x0007700e01007387 */ /* 0x0001e80000100800 */
[----:B------:R-:W-:Y:S01]  /*a160*/  STL [R1+0x7e4], R29 ;  /* 0x0007e41d01007387 */ /* 0x000fe20000100800 */
[----:B0-----:R-:W-:-:S05]  /*a170*/  IMAD R14, R3, 0x5d, RZ ;  /* 0x0000005d030e7824 */ /* 0x001fca00078e02ff */
[----:B------:R-:W-:Y:S02]  /*a180*/  LEA.HI.X.SX32 R14, R14, R4, 0x1, P6 ;  /* 0x000000040e0e7211 */ /* 0x000fe400030f0eff */
[----:B------:R-:W-:Y:S02]  /*a190*/  IADD3 R26, P6, R26, R0, RZ ;  /* 0x000000001a1a7210 */ /* 0x000fe40007fde0ff */
[----:B------:R-:W-:Y:S02]  /*a1a0*/  LEA.HI.X.SX32 R19, R19, R4, 0x1, P4 ;  /* 0x0000000413137211 */ /* 0x000fe400020f0eff */
[----:B------:R-:W-:Y:S02]  /*a1b0*/  IADD3 R18, P4, R18, R0, RZ ;  /* 0x0000000012127210 */ /* 0x000fe40007f9e0ff */
[----:B------:R-:W-:Y:S02]  /*a1c0*/  LEA.HI.X.SX32 R16, R16, R4, 0x1, P6 ;  /* 0x0000000410107211 */ /* 0x000fe400030f0eff */
[----:B------:R-:W-:-:S02]  /*a1d0*/  IADD3 R15, P6, R15, R0, RZ ;  /* 0x000000000f0f7210 */ /* 0x000fc40007fde0ff */
[----:B--2---:R-:W-:Y:S02]  /*a1e0*/  LEA.HI.X.SX32 R22, R22, R4, 0x1, P1 ;  /* 0x0000000416167211 */ /* 0x004fe400008f0eff */
[----:B------:R-:W-:Y:S02]  /*a1f0*/  IADD3 R21, P1, R21, R0, RZ ;  /* 0x0000000015157210 */ /* 0x000fe40007f3e0ff */
[----:B---3--:R-:W-:Y:S02]  /*a200*/  LEA.HI.X.SX32 R25, R25, R4, 0x1, P0 ;  /* 0x0000000419197211 */ /* 0x008fe400000f0eff */
[----:B------:R-:W-:Y:S02]  /*a210*/  IADD3 R24, P0, R24, R0, RZ ;  /* 0x0000000018187210 */ /* 0x000fe40007f1e0ff */
[----:B----4-:R-:W-:Y:S02]  /*a220*/  LEA.HI.X.SX32 R28, R28, R4, 0x1, P5 ;  /* 0x000000041c1c7211 */ /* 0x010fe400028f0eff */
[----:B------:R-:W-:-:S03]  /*a230*/  IADD3 R27, P5, R27, R0, RZ ;  /* 0x000000001b1b7210 */ /* 0x000fc60007fbe0ff */
[----:B------:R-:W-:Y:S04]  /*a240*/  STL [R1+0x780], R28 ;  /* 0x0007801c01007387 */ /* 0x000fe80000100800 */
[----:B------:R-:W-:Y:S04]  /*a250*/  STL [R1+0x7f4], R27 ;  /* 0x0007f41b01007387 */ /* 0x000fe80000100800 */
[----:B------:R0:W-:Y:S02]  /*a260*/  STL [R1+0x790], R14 ;  /* 0x0007900e01007387 */ /* 0x0001e40000100800 */
[----:B0-----:R-:W-:-:S02]  /*a270*/  IMAD R14, R3, 0x59, RZ ;  /* 0x00000059030e7824 */ /* 0x001fc400078e02ff */
[----:B------:R-:W-:Y:S03]  /*a280*/  STL [R1+0x804], R26 ;  /* 0x0008041a01007387 */ /* 0x000fe60000100800 */
[----:B------:R-:W-:Y:S01]  /*a290*/  LEA.HI.X.SX32 R14, R14, R4, 0x1, P3 ;  /* 0x000000040e0e7211 */ /* 0x000fe200018f0eff */
[----:B------:R-:W-:Y:S04]  /*a2a0*/  STL [R1+0x7a0], R25 ;  /* 0x0007a01901007387 */ /* 0x000fe80000100800 */
[----:B------:R-:W-:Y:S01]  /*a2b0*/  STL [R1+0x814], R24 ;  /* 0x0008141801007387 */ /* 0x000fe20000100800 */
[----:B------:R-:W-:-:S03]  /*a2c0*/  IADD3 R23, P3, R23, R0, RZ ;  /* 0x0000000017177210 */ /* 0x000fc60007f7e0ff */
[----:B------:R0:W-:Y:S02]  /*a2d0*/  STL [R1+0x7b0], R14 ;  /* 0x0007b00e01007387 */ /* 0x0001e40000100800 */
[----:B0-----:R-:W-:Y:S02]  /*a2e0*/  IMAD R14, R3, 0x55, RZ ;  /* 0x00000055030e7824 */ /* 0x001fe400078e02ff */
        /* <DEDUP_REMOVED lines=19> */
[----:B------:R0:W-:Y:S01]  /*a420*/  STL [R1+0x810], R14 ;  /* 0x0008100e01007387 */ /* 0x0001e20000100800 */
[----:B------:R-:W-:Y:S02]  /*a430*/  LEA.HI.X.SX32 R12, R12, R4, 0x1, P3 ;  /* 0x000000040c0c7211 */ /* 0x000fe400018f0eff */
[----:B------:R-:W-:Y:S01]  /*a440*/  IADD3 R11, P3, R11, R0, RZ ;  /* 0x000000000b0b7210 */ /* 0x000fe20007f7e0ff */
[----:B0-----:R-:W-:Y:S01]  /*a450*/  IMAD R14, R3, 0x49, RZ ;  /* 0x00000049030e7824 */ /* 0x001fe200078e02ff */
[----:B------:R-:W-:Y:S04]  /*a460*/  STL [R1+0x68c], R13 ;  /* 0x00068c0d01007387 */ /* 0x000fe80000100800 */
        /* <DEDUP_REMOVED lines=9> */
[----:B------:R-:W-:Y:S02]  /*a500*/  LEA.HI.X.SX32 R14, R14, R4, 0x1, P4 ;  /* 0x000000040e0e7211 */ /* 0x000fe400020f0eff */
[----:B------:R-:W-:Y:S01]  /*a510*/  IADD3 R5, P4, R5, R0, RZ ;  /* 0x0000000005057210 */ /* 0x000fe20007f9e0ff */
[----:B------:R-:W-:Y:S01]  /*a520*/  STL [R1+0x840], R9 ;  /* 0x0008400901007387 */ /* 0x000fe20000100800 */
[----:B------:R-:W-:-:S03]  /*a530*/  LEA.HI.X.SX32 R6, R6, R4, 0x1, P5 ;  /* 0x0000000406067211 */ /* 0x000fc600028f0eff */
[----:B------:R-:W-:Y:S04]  /*a540*/  STL [R1+0x6ec], R8 ;  /* 0x0006ec0801007387 */ /* 0x000fe80000100800 */
[----:B------:R0:W-:Y:S04]  /*a550*/  STL [R1+0x850], R14 ;  /* 0x0008500e01007387 */ /* 0x0001e80000100800 */
[----:B------:R1:W-:Y:S01]  /*a560*/  STL [R1+0x70c], R5 ;  /* 0x00070c0501007387 */ /* 0x0003e20000100800 */
[C---:B0-----:R-:W-:Y:S02]  /*a570*/  IMAD R14, R3.reuse, 0x41, RZ ;  /* 0x00000041030e7824 */ /* 0x041fe400078e02ff */
[----:B-1----:R-:W-:Y:S01]  /*a580*/  IMAD R5, R3, 0x7e, RZ ;  /* 0x0000007e03057824 */ /* 0x002fe200078e02ff */
[----:B------:R0:W-:Y:S02]  /*a590*/  STL [R1+0x860], R6 ;  /* 0x0008600601007387 */ /* 0x0001e40000100800 */
[----:B------:R-:W-:-:S02]  /*a5a0*/  LEA.HI.X.SX32 R14, R14, R4, 0x1, P6 ;  /* 0x000000040e0e7211 */ /* 0x000fc400030f0eff */
[-C--:B------:R-:W-:Y:S02]  /*a5b0*/  IADD3 R7, P6, R7, R0.reuse, RZ ;  /* 0x0000000007077210 */ /* 0x080fe40007fde0ff */
[----:B0-----:R-:W-:-:S05]  /*a5c0*/  IADD3 R6, P5, R5, R0, RZ ;  /* 0x0000000005067210 */ /* 0x001fca0007fbe0ff */
[----:B------:R0:W-:Y:S04]  /*a5d0*/  STL [R1+0x884], R6 ;  /* 0x0008840601007387 */ /* 0x0001e80000100800 */
[----:B------:R-:W-:Y:S04]  /*a5e0*/  STL [R1+0x870], R14 ;  /* 0x0008700e01007387 */ /* 0x000fe80000100800 */
[----:B------:R1:W-:Y:S01]  /*a5f0*/  STL [R1+0x72c], R7 ;  /* 0x00072c0701007387 */ /* 0x0003e20000100800 */
[----:B0-----:R-:W-:Y:S01]  /*a600*/  IMAD R6, R3, 0x7a, RZ ;  /* 0x0000007a03067824 */ /* 0x001fe200078e02ff */
[----:B-1----:R-:W-:Y:S01]  /*a610*/  LEA.HI.X.SX32 R7, R5, R4, 0x1, P0 ;  /* 0x0000000405077211 */ /* 0x002fe200000f0eff */
[----:B------:R-:W-:-:S02]  /*a620*/  IMAD R5, R3, 0x3f, RZ ;  /* 0x0000003f03057824 */ /* 0x000fc400078e02ff */
[----:B------:R-:W-:Y:S02]  /*a630*/  IMAD R14, R3, 0xcc, RZ ;  /* 0x000000cc030e7824 */ /* 0x000fe400078e02ff */
[----:B------:R0:W-:Y:S01]  /*a640*/  STL [R1+0x688], R7 ;  /* 0x0006880701007387 */ /* 0x0001e20000100800 */
[----:B------:R-:W-:Y:S02]  /*a650*/  LEA.HI.X.SX32 R5, R5, R4, 0x1, P5 ;  /* 0x0000000405057211 */ /* 0x000fe400028f0eff */
[-C--:B------:R-:W-:Y:S02]  /*a660*/  IADD3 R14, P5, R14, R0.reuse, RZ ;  /* 0x000000000e0e7210 */ /* 0x080fe40007fbe0ff */
[C---:B0-----:R-:W-:Y:S02]  /*a670*/  IADD3 R7, P0, R6.reuse, R0, RZ ;  /* 0x0000000006077210 */ /* 0x041fe40007f1e0ff */
[----:B------:R-:W-:-:S03]  /*a680*/  LEA.HI.X.SX32 R6, R6, R4, 0x1, P3 ;  /* 0x0000000406067211 */ /* 0x000fc600018f0eff */
[----:B------:R0:W-:Y:S04]  /*a690*/  STL [R1+0x894], R7 ;  /* 0x0008940701007387 */ /* 0x0001e80000100800 */
[----:B------:R1:W-:Y:S01]  /*a6a0*/  STL [R1+0x880], R5 ;  /* 0x0008800501007387 */ /* 0x0003e20000100800 */
[----:B0-----:R-:W-:-:S03]  /*a6b0*/  IMAD R7, R3, 0x76, RZ ;  /* 0x0000007603077824 */ /* 0x001fc600078e02ff */
[----:B------:R0:W-:Y:S01]  /*a6c0*/  STL [R1+0x74c], R14 ;  /* 0x00074c0e01007387 */ /* 0x0001e20000100800 */
[----:B-1----:R-:W-:-:S03]  /*a6d0*/  IMAD R5, R3, 0x3d, RZ ;  /* 0x0000003d03057824 */ /* 0x002fc600078e02ff */
[----:B------:R1:W-:Y:S01]  /*a6e0*/  STL [R1+0x6a8], R6 ;  /* 0x0006a80601007387 */ /* 0x0003e20000100800 */
[----:B0-----:R-:W-:Y:S01]  /*a6f0*/  IMAD R14, R3, 0xc4, RZ ;  /* 0x000000c4030e7824 */ /* 0x001fe200078e02ff */
[----:B-1----:R-:W-:Y:S02]  /*a700*/  IADD3 R6, P3, R7, R0, RZ ;  /* 0x0000000007067210 */ /* 0x002fe40007f7e0ff */
[-C--:B------:R-:W-:Y:S01]  /*a710*/  LEA.HI.X.SX32 R5, R5, R4.reuse, 0x1, P0 ;  /* 0x0000000405057211 */ /* 0x080fe200000f0eff */
[----:B------:R-:W-:Y:S02]  /*a720*/  IMAD R8, R3, 0x72, RZ ;  /* 0x0000007203087824 */ /* 0x000fe400078e02ff */
[----:B------:R0:W-:Y:S01]  /*a730*/  STL [R1+0x8a4], R6 ;  /* 0x0008a40601007387 */ /* 0x0001e20000100800 */
[----:B------:R-:W-:-:S03]  /*a740*/  LEA.HI.X.SX32 R7, R7, R4, 0x1, P1 ;  /* 0x0000000407077211 */ /* 0x000fc600008f0eff */
[----:B------:R1:W-:Y:S01]  /*a750*/  STL [R1+0x890], R5 ;  /* 0x0008900501007387 */ /* 0x0003e20000100800 */
[-C--:B0-----:R-:W-:Y:S01]  /*a760*/  IADD3 R6, P0, R14, R0.reuse, RZ ;  /* 0x000000000e067210 */ /* 0x081fe20007f1e0ff */
[C---:B------:R-:W-:Y:S02]  /*a770*/  IMAD R14, R3.reuse, 0xbc, RZ ;  /* 0x000000bc030e7824 */ /* 0x040fe400078e02ff */
[----:B-1----:R-:W-:Y:S02]  /*a780*/  IMAD R5, R3, 0x3b, RZ ;  /* 0x0000003b03057824 */ /* 0x002fe400078e02ff */
[----:B------:R0:W-:Y:S04]  /*a790*/  STL [R1+0x76c], R6 ;  /* 0x00076c0601007387 */ /* 0x0001e80000100800 */
[----:B------:R1:W-:Y:S01]  /*a7a0*/  STL [R1+0x6c8], R7 ;  /* 0x0006c80701007387 */ /* 0x0003e20000100800 */
[----:B0-----:R-:W-:-:S02]  /*a7b0*/  IADD3 R6, P1, R8, R0, RZ ;  /* 0x0000000008067210 */ /* 0x001fc40007f3e0ff */
[----:B-1----:R-:W-:-:S03]  /*a7c0*/  LEA.HI.X.SX32 R7, R5, R4, 0x1, P3 ;  /* 0x0000000405077211 */ /* 0x002fc600018f0eff */
[----:B------:R0:W-:Y:S01]  /*a7d0*/  STL [R1+0x8b4], R6 ;  /* 0x0008b40601007387 */ /* 0x0001e20000100800 */
[----:B------:R-:W-:-:S03]  /*a7e0*/  IMAD R9, R3, 0x6e, RZ ;  /* 0x0000006e03097824 */ /* 0x000fc600078e02ff */
[----:B------:R1:W-:Y:S01]  /*a7f0*/  STL [R1+0x8a0], R7 ;  /* 0x0008a00701007387 */ /* 0x0003e20000100800 */
[----:B0-----:R-:W-:Y:S01]  /*a800*/  IADD3 R6, P3, R14, R0, RZ ;  /* 0x000000000e067210 */ /* 0x001fe20007f7e0ff */
[C---:B------:R-:W-:Y:S02]  /*a810*/  IMAD R5, R3.reuse, 0x39, RZ ;  /* 0x0000003903057824 */ /* 0x040fe400078e02ff */
[----:B------:R-:W-:Y:S02]  /*a820*/  IMAD R14, R3, 0xb4, RZ ;  /* 0x000000b4030e7824 */ /* 0x000fe400078e02ff */
[----:B------:R0:W-:Y:S01]  /*a830*/  STL [R1+0x78c], R6 ;  /* 0x00078c0601007387 */ /* 0x0001e20000100800 */
[-C--:B-1----:R-:W-:Y:S02]  /*a840*/  LEA.HI.X.SX32 R7, R5, R4.reuse, 0x1, P1 ;  /* 0x0000000405077211 */ /* 0x082fe400008f0eff */
[----:B0-----:R-:W-:Y:S02]  /*a850*/  LEA.HI.X.SX32 R6, R8, R4, 0x1, P2 ;  /* 0x0000000408067211 */ /* 0x001fe400010f0eff */
[----:B------:R-:W-:-:S03]  /*a860*/  IADD3 R8, P2, R9, R0, RZ ;  /* 0x0000000009087210 */ /* 0x000fc60007f5e0ff */
[----:B------:R0:W-:Y:S01]  /*a870*/  STL [R1+0x6e8], R6 ;  /* 0x0006e80601007387 */ /* 0x0001e20000100800 */
[----:B------:R-:W-:-:S03]  /*a880*/  IMAD R10, R3, 0x6a, RZ ;  /* 0x0000006a030a7824 */ /* 0x000fc600078e02ff */
[----:B------:R-:W-:Y:S01]  /*a890*/  STL [R1+0x8c4], R8 ;  /* 0x0008c40801007387 */ /* 0x000fe20000100800 */
[----:B0-----:R-:W-:-:S03]  /*a8a0*/  IADD3 R6, P1, R14, R0, RZ ;  /* 0x000000000e067210 */ /* 0x001fc60007f3e0ff */
[----:B------:R-:W-:Y:S01]  /*a8b0*/  STL [R1+0x8b0], R7 ;  /* 0x0008b00701007387 */ /* 0x000fe20000100800 */
[----:B------:R-:W-:-:S03]  /*a8c0*/  IMAD R5, R3, 0x37, RZ ;  /* 0x0000003703057824 */ /* 0x000fc600078e02ff */
[----:B------:R0:W-:Y:S01]  /*a8d0*/  STL [R1+0x7ac], R6 ;  /* 0x0007ac0601007387 */ /* 0x0001e20000100800 */
[----:B------:R-:W-:Y:S01]  /*a8e0*/  IMAD R14, R3, 0xac, RZ ;  /* 0x000000ac030e7824 */ /* 0x000fe200078e02ff */
[----:B0-----:R-:W-:Y:S02]  /*a8f0*/  LEA.HI.X.SX32 R6, R9, R4, 0x1, P4 ;  /* 0x0000000409067211 */ /* 0x001fe400020f0eff */
[----:B------:R-:W-:Y:S02]  /*a900*/  IADD3 R8, P4, R10, R0, RZ ;  /* 0x000000000a087210 */ /* 0x000fe40007f9e0ff */
[----:B------:R-:W-:Y:S01]  /*a910*/  LEA.HI.X.SX32 R7, R5, R4, 0x1, P2 ;  /* 0x0000000405077211 */ /* 0x000fe200010f0eff */
        /* <DEDUP_REMOVED lines=80> */
[C---:B------:R-:W-:Y:S01]  /*ae20*/  IMAD R5, R3.reuse, 0x27, RZ ;  /* 0x0000002703057824 */ /* 0x040fe200078e02ff */
[----:B0-----:R-:W-:Y:S02]  /*ae30*/  IADD3 R6, P2, R14, R0, RZ ;  /* 0x000000000e067210 */ /* 0x001fe40007f5e0ff */
[----:B------:R0:W-:Y:S01]  /*ae40*/  STL [R1+0x930], R7 ;  /* 0x0009300701007387 */ /* 0x0001e20000100800 */
[----:B------:R-:W-:-:S03]  /*ae50*/  IMAD R14, R3, 0xd8, RZ ;  /* 0x000000d8030e7824 */ /* 0x000fc600078e02ff */
[----:B------:R1:W-:Y:S01]  /*ae60*/  STL [R1+0x6dc], R6 ;  /* 0x0006dc0601007387 */ /* 0x0003e20000100800 */
[----:B------:R-:W-:Y:S01]  /*ae70*/  IMAD R20, R3, 0x46, RZ ;  /* 0x0000004603147824 */ /* 0x000fe200078e02ff */
[-C--:B0-----:R-:W-:Y:S02]  /*ae80*/  LEA.HI.X.SX32 R7, R5, R4.reuse, 0x1, P4 ;  /* 0x0000000405077211 */ /* 0x081fe400020f0eff */
[----:B-1----:R-:W-:Y:S02]  /*ae90*/  LEA.HI.X.SX32 R6, R18, R4, 0x1, P6 ;  /* 0x0000000412067211 */ /* 0x002fe400030f0eff */
[-C--:B------:R-:W-:Y:S01]  /*aea0*/  IADD3 R8, P6, R19, R0.reuse, RZ ;  /* 0x0000000013087210 */ /* 0x080fe20007fde0ff */
[C---:B------:R-:W-:Y:S02]  /*aeb0*/  IMAD R5, R3.reuse, 0x25, RZ ;  /* 0x0000002503057824 */ /* 0x040fe400078e02ff */
[----:B------:R0:W-:Y:S04]  /*aec0*/  STL [R1+0x808], R6 ;  /* 0x0008080601007387 */ /* 0x0001e80000100800 */
[----:B------:R1:W-:Y:S01]  /*aed0*/  STL [R1+0x954], R8 ;  /* 0x0009540801007387 */ /* 0x0003e20000100800 */
[----:B0-----:R-:W-:Y:S01]  /*aee0*/  IADD3 R6, P4, R14, R0, RZ ;  /* 0x000000000e067210 */ /* 0x001fe20007f9e0ff */
[----:B------:R-:W-:-:S02]  /*aef0*/  IMAD R14, R3, 0xc8, RZ ;  /* 0x000000c8030e7824 */ /* 0x000fc400078e02ff */
[----:B------:R0:W-:Y:S01]  /*af00*/  STL [R1+0x940], R7 ;  /* 0x0009400701007387 */ /* 0x0001e20000100800 */
[----:B-1----:R-:W-:-:S03]  /*af10*/  LEA.HI.X.SX32 R8, R19, R4, 0x1, P5 ;  /* 0x0000000413087211 */ /* 0x002fc600028f0eff */
[----:B------:R1:W-:Y:S01]  /*af20*/  STL [R1+0x71c], R6 ;  /* 0x00071c0601007387 */ /* 0x0003e20000100800 */
[----:B------:R-:W-:Y:S01]  /*af30*/  IMAD R21, R3, 0x42, RZ ;  /* 0x0000004203157824 */ /* 0x000fe200078e02ff */
[----:B0-----:R-:W-:Y:S02]  /*af40*/  IADD3 R7, P5, R20, R0, RZ ;  /* 0x0000000014077210 */ /* 0x001fe40007fbe0ff */
[----:B------:R-:W-:Y:S01]  /*af50*/  STL [R1+0x828], R8 ;  /* 0x0008280801007387 */ /* 0x000fe20000100800 */
[----:B-1----:R-:W-:Y:S02]  /*af60*/  LEA.HI.X.SX32 R6, R5, R4, 0x1, P6 ;  /* 0x0000000405067211 */ /* 0x002fe400030f0eff */
[----:B------:R-:W-:Y:S01]  /*af70*/  IADD3 R5, P6, R14, R0, RZ ;  /* 0x000000000e057210 */ /* 0x000fe20007fde0ff */
[----:B------:R0:W-:Y:S01]  /*af80*/  STL [R1+0x964], R7 ;  /* 0x0009640701007387 */ /* 0x0001e20000100800 */
[----:B------:R-:W-:-:S03]  /*af90*/  IMAD R14, R3, 0x23, RZ ;  /* 0x00000023030e7824 */ /* 0x000fc600078e02ff */
[----:B------:R1:W-:Y:S04]  /*afa0*/  STL [R1+0x950], R6 ;  /* 0x0009500601007387 */ /* 0x0003e80000100800 */
[----:B------:R2:W-:Y:S01]  /*afb0*/  STL [R1+0x75c], R5 ;  /* 0x00075c0501007387 */ /* 0x0005e20000100800 */
[----:B0-----:R-:W-:Y:S02]  /*afc0*/  LEA.HI.X.SX32 R7, R20, R4, 0x1, P0 ;  /* 0x0000000414077211 */ /* 0x001fe400000f0eff */
[----:B-1----:R-:W-:-:S03]  /*afd0*/  IADD3 R6, P0, R21, R0, RZ ;  /* 0x0000000015067210 */ /* 0x002fc60007f1e0ff */
[----:B------:R0:W-:Y:S01]  /*afe0*/  STL [R1+0x848], R7 ;  /* 0x0008480701007387 */ /* 0x0001e20000100800 */
[----:B--2---:R-:W-:-:S03]  /*aff0*/  IMAD R5, R3, 0xb8, RZ ;  /* 0x000000b803057824 */ /* 0x004fc600078e02ff */
[----:B------:R1:W-:Y:S01]  /*b000*/  STL [R1+0x974], R6 ;  /* 0x0009740601007387 */ /* 0x0003e20000100800 */
[C---:B------:R-:W-:Y:S01]  /*b010*/  IMAD R22, R3.reuse, 0x7c, RZ ;  /* 0x0000007c03167824 */ /* 0x040fe200078e02ff */
[----:B0-----:R-:W-:Y:S01]  /*b020*/  LEA.HI.X.SX32 R7, R14, R4, 0x1, P5 ;  /* 0x000000040e077211 */ /* 0x001fe200028f0eff */
[----:B------:R-:W-:Y:S01]  /*b030*/  IMAD R14, R3, 0x21, RZ ;  /* 0x00000021030e7824 */ /* 0x000fe200078e02ff */
[----:B-1----:R-:W-:-:S03]  /*b040*/  IADD3 R6, P5, R5, R0, RZ ;  /* 0x0000000005067210 */ /* 0x002fc60007fbe0ff */
[----:B------:R0:W-:Y:S01]  /*b050*/  STL [R1+0x960], R7 ;  /* 0x0009600701007387 */ /* 0x0001e20000100800 */
[----:B------:R-:W-:Y:S01]  /*b060*/  LEA.HI.X.SX32 R5, R21, R4, 0x1, P3 ;  /* 0x0000000415057211 */ /* 0x000fe200018f0eff */
[----:B------:R-:W-:Y:S02]  /*b070*/  IMAD R23, R3, 0x3e, RZ ;  /* 0x0000003e03177824 */ /* 0x000fe400078e02ff */
[----:B------:R1:W-:Y:S01]  /*b080*/  STL [R1+0x79c], R6 ;  /* 0x00079c0601007387 */ /* 0x0003e20000100800 */
[----:B0-----:R-:W-:-:S03]  /*b090*/  IADD3 R7, P3, R22, R0, RZ ;  /* 0x0000000016077210 */ /* 0x001fc60007f7e0ff */
[----:B------:R0:W-:Y:S01]  /*b0a0*/  STL [R1+0x868], R5 ;  /* 0x0008680501007387 */ /* 0x0001e20000100800 */
[----:B-1----:R-:W-:-:S03]  /*b0b0*/  LEA.HI.X.SX32 R6, R14, R4, 0x1, P0 ;  /* 0x000000040e067211 */ /* 0x002fc600000f0eff */
[----:B------:R1:W-:Y:S01]  /*b0c0*/  STL [R1+0x88c], R7 ;  /* 0x00088c0701007387 */ /* 0x0003e20000100800 */
[----:B------:R-:W-:-:S03]  /*b0d0*/  IMAD R24, R3, 0x74, RZ ;  /* 0x0000007403187824 */ /* 0x000fc600078e02ff */
[----:B------:R2:W-:Y:S01]  /*b0e0*/  STL [R1+0x970], R6 ;  /* 0x0009700601007387 */ /* 0x0005e20000100800 */
[----:B0-----:R-:W-:Y:S01]  /*b0f0*/  IMAD R5, R3, 0xa8, RZ ;  /* 0x000000a803057824 */ /* 0x001fe200078e02ff */
[----:B-1----:R-:W-:Y:S02]  /*b100*/  IADD3 R7, P0, R23, R0, RZ ;  /* 0x0000000017077210 */ /* 0x002fe40007f1e0ff */
[----:B--2---:R-:W-:-:S03]  /*b110*/  LEA.HI.X.SX32 R6, R22, R4, 0x1, P1 ;  /* 0x0000000416067211 */ /* 0x004fc600008f0eff */
[----:B------:R0:W-:Y:S01]  /*b120*/  STL [R1+0x984], R7 ;  /* 0x0009840701007387 */ /* 0x0001e20000100800 */
[----:B------:R-:W-:-:S03]  /*b130*/  IMAD R14, R3, 0x1f, RZ ;  /* 0x0000001f030e7824 */ /* 0x000fc600078e02ff */
[----:B------:R1:W-:Y:S01]  /*b140*/  STL [R1+0x698], R6 ;  /* 0x0006980601007387 */ /* 0x0003e20000100800 */
[----:B------:R-:W-:Y:S01]  /*b150*/  IMAD R25, R3, 0x3a, RZ ;  /* 0x0000003a03197824 */ /* 0x000fe200078e02ff */
[----:B0-----:R-:W-:Y:S02]  /*b160*/  IADD3 R7, P1, R5, R0, RZ ;  /* 0x0000000005077210 */ /* 0x001fe40007f3e0ff */
[----:B------:R-:W-:Y:S02]  /*b170*/  LEA.HI.X.SX32 R5, R23, R4, 0x1, P3 ;  /* 0x0000000417057211 */ /* 0x000fe400018f0eff */
[----:B-1----:R-:W-:Y:S01]  /*b180*/  IADD3 R6, P3, R24, R0, RZ ;  /* 0x0000000018067210 */ /* 0x002fe20007f7e0ff */
[----:B------:R0:W-:Y:S04]  /*b190*/  STL [R1+0x7dc], R7 ;  /* 0x0007dc0701007387 */ /* 0x0001e80000100800 */
[----:B------:R1:W-:Y:S04]  /*b1a0*/  STL [R1+0x888], R5 ;  /* 0x0008880501007387 */ /* 0x0003e80000100800 */
[----:B------:R2:W-:Y:S01]  /*b1b0*/  STL [R1+0x8ac], R6 ;  /* 0x0008ac0601007387 */ /* 0x0005e20000100800 */
[----:B0-----:R-:W-:Y:S01]  /*b1c0*/  LEA.HI.X.SX32 R7, R14, R4, 0x1, P0 ;  /* 0x000000040e077211 */ /* 0x001fe200000f0eff */
[----:B-1----:R-:W-:Y:S01]  /*b1d0*/  IMAD R5, R3, 0x98, RZ ;  /* 0x0000009803057824 */ /* 0x002fe200078e02ff */
[----:B--2---:R-:W-:-:S03]  /*b1e0*/  IADD3 R6, P0, R25, R0, RZ ;  /* 0x0000000019067210 */ /* 0x004fc60007f1e0ff */
[----:B------:R0:W-:Y:S01]  /*b1f0*/  STL [R1+0x980], R7 ;  /* 0x0009800701007387 */ /* 0x0001e20000100800 */
[----:B------:R-:W-:-:S03]  /*b200*/  IMAD R26, R3, 0x6c, RZ ;  /* 0x0000006c031a7824 */ /* 0x000fc600078e02ff */
[----:B------:R1:W-:Y:S01]  /*b210*/  STL [R1+0x994], R6 ;  /* 0x0009940601007387 */ /* 0x0003e20000100800 */
[----:B------:R-:W-:Y:S01]  /*b220*/  IMAD R14, R3, 0x1d, RZ ;  /* 0x0000001d030e7824 */ /* 0x000fe200078e02ff */
[----:B0-----:R-:W-:Y:S02]  /*b230*/  LEA.HI.X.SX32 R7, R24, R4, 0x1, P2 ;  /* 0x0000000418077211 */ /* 0x001fe400010f0eff */
        /* <DEDUP_REMOVED lines=13> */
[----:B--2---:R-:W-:Y:S01]  /*b310*/  LEA.HI.X.SX32 R6, R26, R4, 0x1, P4 ;  /* 0x000000041a067211 */ /* 0x004fe200020f0eff */
[----:B------:R-:W-:Y:S01]  /*b320*/  IMAD R14, R3, 0x1b, RZ ;  /* 0x0000001b030e7824 */ /* 0x000fe200078e02ff */
[----:B------:R-:W-:Y:S01]  /*b330*/  IADD3 R5, P4, R5, R0, RZ ;  /* 0x0000000005057210 */ /* 0x000fe20007f9e0ff */
[----:B------:R0:W-:Y:S01]  /*b340*/  STL [R1+0x9a4], R7 ;  /* 0x0009a40701007387 */ /* 0x0001e20000100800 */
[----:B------:R-:W-:-:S03]  /*b350*/  IMAD R29, R3, 0x32, RZ ;  /* 0x00000032031d7824 */ /* 0x000fc600078e02ff */
[----:B------:R1:W-:Y:S01]  /*b360*/  STL [R1+0x718], R6 ;  /* 0x0007180601007387 */ /* 0x0003e20000100800 */
[----:B0-----:R-:W-:-:S03]  /*b370*/  LEA.HI.X.SX32 R7, R27, R4, 0x1, P3 ;  /* 0x000000041b077211 */ /* 0x001fc600018f0eff */
[----:B------:R0:W-:Y:S01]  /*b380*/  STL [R1+0x85c], R5 ;  /* 0x00085c0501007387 */ /* 0x0001e20000100800 */
[----:B-1----:R-:W-:-:S03]  /*b390*/  IADD3 R6, P3, R28, R0, RZ ;  /* 0x000000001c067210 */ /* 0x002fc60007f7e0ff */
[----:B------:R1:W-:Y:S04]  /*b3a0*/  STL [R1+0x8c8], R7 ;  /* 0x0008c80701007387 */ /* 0x0003e80000100800 */
[----:B------:R2:W-:Y:S01]  /*b3b0*/  STL [R1+0x8ec], R6 ;  /* 0x0008ec0601007387 */ /* 0x0005e20000100800 */
[-C--:B0-----:R-:W-:Y:S01]  /*b3c0*/  LEA.HI.X.SX32 R5, R14, R4.reuse, 0x1, P0 ;  /* 0x000000040e057211 */ /* 0x081fe200000f0eff */
[----:B------:R-:W-:Y:S01]  /*b3d0*/  IMAD R14, R3, 0xf0, RZ ;  /* 0x000000f0030e7824 */ /* 0x000fe200078e02ff */
[----:B-1----:R-:W-:-:S03]  /*b3e0*/  LEA.HI.X.SX32 R7, R28, R4, 0x1, P6 ;  /* 0x000000041c077211 */ /* 0x002fc600030f0eff */
[----:B------:R0:W-:Y:S01]  /*b3f0*/  STL [R1+0x9a0], R5 ;  /* 0x0009a00501007387 */ /* 0x0001e20000100800 */
[C---:B--2---:R-:W-:Y:S02]  /*b400*/  IADD3 R6, P0, R29.reuse, R0, RZ ;  /* 0x000000001d067210 */ /* 0x044fe40007f1e0ff */
[----:B------:R-:W-:-:S03]  /*b410*/  LEA.HI.X.SX32 R9, R29, R4, 0x1, P3 ;  /* 0x000000041d097211 */ /* 0x000fc600018f0eff */
[----:B------:R1:W-:Y:S01]  /*b420*/  STL [R1+0x9b4], R6 ;  /* 0x0009b40601007387 */ /* 0x0003e20000100800 */
[----:B0-----:R-:W-:-:S03]  /*b430*/  IMAD R5, R3, 0x5c, RZ ;  /* 0x0000005c03057824 */ /* 0x001fc600078e02ff */
[----:B------:R0:W-:Y:S02]  /*b440*/  STL [R1+0x758], R7 ;  /* 0x0007580701007387 */ /* 0x0001e40000100800 */
[-C--:B------:R-:W-:Y:S02]  /*b450*/  IADD3 R8, P3, R5, R0.reuse, RZ ;  /* 0x0000000005087210 */ /* 0x080fe40007f7e0ff */
[----:B-1----:R-:W-:Y:S01]  /*b460*/  IADD3 R6, P6, R14, R0, RZ ;  /* 0x000000000e067210 */ /* 0x002fe20007fde0ff */
[C---:B------:R-:W-:Y:S02]  /*b470*/  IMAD R14, R3.reuse, 0x19, RZ ;  /* 0x00000019030e7824 */ /* 0x040fe400078e02ff */
[C---:B0-----:R-:W-:Y:S02]  /*b480*/  IMAD R7, R3.reuse, 0x2e, RZ ;  /* 0x0000002e03077824 */ /* 0x041fe400078e02ff */
[----:B------:R0:W-:Y:S04]  /*b490*/  STL [R1+0x6bc], R6 ;  /* 0x0006bc0601007387 */ /* 0x0001e80000100800 */
[----:B------:R-:W-:Y:S04]  /*b4a0*/  STL [R1+0x8e8], R9 ;  /* 0x0008e80901007387 */ /* 0x000fe80000100800 */
[----:B------:R1:W-:Y:S01]  /*b4b0*/  STL [R1+0x90c], R8 ;  /* 0x00090c0801007387 */ /* 0x0003e20000100800 */
[----:B0-----:R-:W-:Y:S01]  /*b4c0*/  LEA.HI.X.SX32 R6, R14, R4, 0x1, P0 ;  /* 0x000000040e067211 */ /* 0x001fe200000f0eff */
[----:B------:R-:W-:Y:S01]  /*b4d0*/  IMAD R14, R3, 0xd0, RZ ;  /* 0x000000d0030e7824 */ /* 0x000fe200078e02ff */
[----:B-1----:R-:W-:-:S03]  /*b4e0*/  IADD3 R8, P0, R7, R0, RZ ;  /* 0x0000000007087210 */ /* 0x002fc60007f1e0ff */
[----:B------:R0:W-:Y:S04]  /*b4f0*/  STL [R1+0x9b0], R6 ;  /* 0x0009b00601007387 */ /* 0x0001e80000100800 */
[----:B------:R1:W-:Y:S01]  /*b500*/  STL [R1+0x9c4], R8 ;  /* 0x0009c40801007387 */ /* 0x0003e20000100800 */
[----:B0-----:R-:W-:Y:S01]  /*b510*/  LEA.HI.X.SX32 R6, R5, R4, 0x1, P5 ;  /* 0x0000000405067211 */ /* 0x001fe200028f0eff */
[----:B------:R-:W-:Y:S01]  /*b520*/  IMAD R5, R3, 0x54, RZ ;  /* 0x0000005403057824 */ /* 0x000fe200078e02ff */
[----:B-1----:R-:W-:-:S03]  /*b530*/  IADD3 R8, P5, R14, R0, RZ ;  /* 0x000000000e087210 */ /* 0x002fc60007fbe0ff */
[----:B------:R0:W-:Y:S01]  /*b540*/  STL [R1+0x798], R6 ;  /* 0x0007980601007387 */ /* 0x0001e20000100800 */
[----:B------:R-:W-:Y:S01]  /*b550*/  LEA.HI.X.SX32 R9, R7, R4, 0x1, P3 ;  /* 0x0000000407097211 */ /* 0x000fe200018f0eff */
[C---:B------:R-:W-:Y:S02]  /*b560*/  IMAD R14, R3.reuse, 0x17, RZ ;  /* 0x00000017030e7824 */ /* 0x040fe400078e02ff */
[----:B------:R1:W-:Y:S01]  /*b570*/  STL [R1+0x73c], R8 ;  /* 0x00073c0801007387 */ /* 0x0003e20000100800 */
[----:B0-----:R-:W-:Y:S01]  /*b580*/  IMAD R6, R3, 0x2a, RZ ;  /* 0x0000002a03067824 */ /* 0x001fe200078e02ff */
[----:B-1----:R-:W-:Y:S02]  /*b590*/  IADD3 R8, P3, R5, R0, RZ ;  /* 0x0000000005087210 */ /* 0x002fe40007f7e0ff */
[----:B------:R-:W-:Y:S01]  /*b5a0*/  STL [R1+0x908], R9 ;  /* 0x0009080901007387 */ /* 0x000fe20000100800 */
[----:B------:R-:W-:Y:S01]  /*b5b0*/  LEA.HI.X.SX32 R7, R14, R4, 0x1, P0 ;  /* 0x000000040e077211 */ /* 0x000fe200000f0eff */
[----:B------:R-:W-:-:S02]  /*b5c0*/  IMAD R14, R3, 0xb0, RZ ;  /* 0x000000b0030e7824 */ /* 0x000fc400078e02ff */
[----:B------:R0:W-:Y:S04]  /*b5d0*/  STL [R1+0x92c], R8 ;  /* 0x00092c0801007387 */ /* 0x0001e80000100800 */
[----:B------:R1:W-:Y:S01]  /*b5e0*/  STL [R1+0x9c0], R7 ;  /* 0x0009c00701007387 */ /* 0x0003e20000100800 */
[----:B0-----:R-:W-:Y:S02]  /*b5f0*/  IADD3 R8, P0, R6, R0, RZ ;  /* 0x0000000006087210 */ /* 0x001fe40007f1e0ff */
[----:B-1----:R-:W-:-:S03]  /*b600*/  LEA.HI.X.SX32 R7, R5, R4, 0x1, P1 ;  /* 0x0000000405077211 */ /* 0x002fc600008f0eff */
[----:B------:R0:W-:Y:S01]  /*b610*/  STL [R1+0x9d4], R8 ;  /* 0x0009d40801007387 */ /* 0x0001e20000100800 */
[C---:B------:R-:W-:Y:S01]  /*b620*/  IMAD R5, R3.reuse, 0x4c, RZ ;  /* 0x0000004c03057824 */ /* 0x040fe200078e02ff */
[----:B------:R-:W-:Y:S02]  /*b630*/  LEA.HI.X.SX32 R9, R6, R4, 0x1, P3 ;  /* 0x0000000406097211 */ /* 0x000fe400018f0eff */
[----:B------:R1:W-:Y:S01]  /*b640*/  STL [R1+0x7d8], R7 ;  /* 0x0007d80701007387 */ /* 0x0003e20000100800 */
[----:B0-----:R-:W-:Y:S01]  /*b650*/  IADD3 R8, P1, R14, R0, RZ ;  /* 0x000000000e087210 */ /* 0x001fe20007f3e0ff */
[----:B------:R-:W-:-:S04]  /*b660*/  IMAD R14, R3, 0x15, RZ ;  /* 0x00000015030e7824 */ /* 0x000fc800078e02ff */
[----:B------:R0:W-:Y:S01]  /*b670*/  STL [R1+0x7bc], R8 ;  /* 0x0007bc0801007387 */ /* 0x0001e20000100800 */
[----:B-1----:R-:W-:Y:S01]  /*b680*/  IMAD R7, R3, 0x26, RZ ;  /* 0x0000002603077824 */ /* 0x002fe200078e02ff */
[----:B------:R-:W-:Y:S02]  /*b690*/  LEA.HI.X.SX32 R6, R14, R4, 0x1, P0 ;  /* 0x000000040e067211 */ /* 0x000fe400000f0eff */
[----:B------:R-:W-:Y:S01]  /*b6a0*/  STL [R1+0x928], R9 ;  /* 0x0009280901007387 */ /* 0x000fe20000100800 */
[----:B0-----:R-:W-:Y:S01]  /*b6b0*/  IADD3 R8, P3, R5, R0, RZ ;  /* 0x0000000005087210 */ /* 0x001fe20007f7e0ff */
[----:B------:R-:W-:-:S04]  /*b6c0*/  IMAD R14, R3, 0x90, RZ ;  /* 0x00000090030e7824 */ /* 0x000fc800078e02ff */
[----:B------:R0:W-:Y:S04]  /*b6d0*/  STL [R1+0x94c], R8 ;  /* 0x00094c0801007387 */ /* 0x0001e80000100800 */
[----:B------:R1:W-:Y:S01]  /*b6e0*/  STL [R1+0x9d0], R6 ;  /* 0x0009d00601007387 */ /* 0x0003e20000100800 */
[----:B0-----:R-:W-:Y:S02]  /*b6f0*/  IADD3 R8, P0, R7, R0, RZ ;  /* 0x0000000007087210 */ /* 0x001fe40007f1e0ff */
[----:B-1----:R-:W-:-:S03]  /*b700*/  LEA.HI.X.SX32 R6, R5, R4, 0x1, P2 ;  /* 0x0000000405067211 */ /* 0x002fc600010f0eff */
[----:B------:R0:W-:Y:S01]  /*b710*/  STL [R1+0x9e4], R8 ;  /* 0x0009e40801007387 */ /* 0x0001e20000100800 */
[----:B------:R-:W-:Y:S01]  /*b720*/  IMAD R5, R3, 0x44, RZ ;  /* 0x0000004403057824 */ /* 0x000fe200078e02ff */
[----:B------:R-:W-:Y:S02]  /*b730*/  LEA.HI.X.SX32 R9, R7, R4, 0x1, P3 ;  /* 0x0000000407097211 */ /* 0x000fe400018f0eff */
[----:B------:R1:W-:Y:S01]  /*b740*/  STL [R1+0x818], R6 ;  /* 0x0008180601007387 */ /* 0x0003e20000100800 */
[----:B0-----:R-:W-:Y:S01]  /*b750*/  IADD3 R8, P2, R14, R0, RZ ;  /* 0x000000000e087210 */ /* 0x001fe20007f5e0ff */
[C---:B------:R-:W-:Y:S02]  /*b760*/  IMAD R14, R3.reuse, 0x22, RZ ;  /* 0x00000022030e7824 */ /* 0x040fe400078e02ff */
[----:B-1----:R-:W-:Y:S02]  /*b770*/  IMAD R6, R3, 0x13, RZ ;  /* 0x0000001303067824 */ /* 0x002fe400078e02ff */
[----:B------:R0:W-:Y:S03]  /*b780*/  STL [R1+0x83c], R8 ;  /* 0x00083c0801007387 */ /* 0x0001e60000100800 */
[----:B------:R-:W-:Y:S01]  /*b790*/  LEA.HI.X.SX32 R7, R6, R4, 0x1, P0 ;  /* 0x0000000406077211 */ /* 0x000fe200000f0eff */
        /* <DEDUP_REMOVED lines=8> */
[----:B------:R-:W-:Y:S01]  /*b820*/  IADD3 R6, P4, R6, R0, RZ ;  /* 0x0000000006067210 */ /* 0x000fe20007f9e0ff */
[----:B------:R-:W-:Y:S02]  /*b830*/  IMAD R5, R3, 0x78, RZ ;  /* 0x0000007803057824 */ /* 0x000fe400078e02ff */
[----:B------:R1:W-:Y:S01]  /*b840*/  STL [R1+0x858], R7 ;  /* 0x0008580701007387 */ /* 0x0003e20000100800 */
[----:B0-----:R-:W-:-:S03]  /*b850*/  LEA.HI.X.SX32 R8, R14, R4, 0x1, P3 ;  /* 0x000000040e087211 */ /* 0x001fc600018f0eff */
        /* <DEDUP_REMOVED lines=8> */
[----:B------:R-:W-:Y:S01]  /*b8e0*/  LEA.HI.X.SX32 R7, R5, R4, 0x1, P6 ;  /* 0x0000000405077211 */ /* 0x000fe200030f0eff */
[----:B------:R-:W-:Y:S02]  /*b8f0*/  IMAD R5, R3, 0xa0, RZ ;  /* 0x000000a003057824 */ /* 0x000fe400078e02ff */
[----:B------:R-:W-:Y:S01]  /*b900*/  STL [R1+0x9f0], R9 ;  /* 0x0009f00901007387 */ /* 0x000fe20000100800 */
[----:B0-----:R-:W-:-:S05]  /*b910*/  IADD3 R8, P0, R6, R0, RZ ;  /* 0x0000000006087210 */ /* 0x001fca0007f1e0ff */
        /* <DEDUP_REMOVED lines=13> */
[C---:B-1----:R-:W-:Y:S02]  /*b9f0*/  IADD3 R8, P0, R6.reuse, R0, RZ ;  /* 0x0000000006087210 */ /* 0x042fe40007f1e0ff */
[-C--:B------:R-:W-:Y:S01]  /*ba00*/  LEA.HI.X.SX32 R9, R7, R4.reuse, 0x1, P6 ;  /* 0x0000000407097211 */ /* 0x080fe200030f0eff */
[----:B------:R-:W-:Y:S02]  /*ba10*/  IMAD R14, R3, 0x1a, RZ ;  /* 0x0000001a030e7824 */ /* 0x000fe400078e02ff */
[----:B------:R0:W-:Y:S01]  /*ba20*/  STL [R1+0x8dc], R8 ;  /* 0x0008dc0801007387 */ /* 0x0001e20000100800 */
[----:B------:R-:W-:-:S03]  /*ba30*/  LEA.HI.X.SX32 R7, R6, R4, 0x1, P5 ;  /* 0x0000000406077211 */ /* 0x000fc600028f0eff */
        /* <DEDUP_REMOVED lines=8> */
[----:B------:R-:W-:-:S03]  /*bac0*/  IMAD R5, R3, 0x58, RZ ;  /* 0x0000005803057824 */ /* 0x000fc600078e02ff */
[----:B------:R1:W-:Y:S01]  /*bad0*/  STL [R1+0x8d8], R7 ;  /* 0x0008d80701007387 */ /* 0x0003e20000100800 */
[----:B0-----:R-:W-:Y:S01]  /*bae0*/  IADD3 R8, P0, R6, R0, RZ ;  /* 0x0000000006087210 */ /* 0x001fe20007f1e0ff */
[----:B------:R-:W-:Y:S01]  /*baf0*/  IMAD R6, R3, 0xd, RZ ;  /* 0x0000000d03067824 */ /* 0x000fe200078e02ff */
[----:B-1----:R-:W-:-:S03]  /*bb00*/  LEA.HI.X.SX32 R7, R14, R4, 0x1, P6 ;  /* 0x000000040e077211 */ /* 0x002fc600030f0eff */
[----:B------:R0:W-:Y:S01]  /*bb10*/  STL [R1+0x77c], R8 ;  /* 0x00077c0801007387 */ /* 0x0001e20000100800 */
[----:B------:R-:W-:Y:S01]  /*bb20*/  IMAD R14, R3, 0x2c, RZ ;  /* 0x0000002c030e7824 */ /* 0x000fe200078e02ff */
[----:B------:R-:W-:Y:S02]  /*bb30*/  LEA.HI.X.SX32 R6, R6, R4, 0x1, P5 ;  /* 0x0000000406067211 */ /* 0x000fe400028f0eff */
[----:B------:R1:W-:Y:S01]  /*bb40*/  STL [R1+0x9a8], R7 ;  /* 0x0009a80701007387 */ /* 0x0003e20000100800 */
[C---:B0-----:R-:W-:Y:S02]  /*bb50*/  IADD3 R8, P6, R5.reuse, R0, RZ ;  /* 0x0000000005087210 */ /* 0x041fe40007fde0ff */
[----:B------:R-:W-:-:S03]  /*bb60*/  LEA.HI.X.SX32 R5, R5, R4, 0x1, P1 ;  /* 0x0000000405057211 */ /* 0x000fc600008f0eff */
[----:B------:R0:W-:Y:S01]  /*bb70*/  STL [R1+0x91c], R8 ;  /* 0x00091c0801007387 */ /* 0x0001e20000100800 */
[----:B-1----:R-:W-:-:S03]  /*bb80*/  IMAD R7, R3, 0x16, RZ ;  /* 0x0000001603077824 */ /* 0x002fc600078e02ff */
[----:B------:R1:W-:Y:S01]  /*bb90*/  STL [R1+0xa10], R6 ;  /* 0x000a100601007387 */ /* 0x0003e20000100800 */
[----:B0-----:R-:W-:Y:S01]  /*bba0*/  IADD3 R8, P5, R14, R0, RZ ;  /* 0x000000000e087210 */ /* 0x001fe20007fbe0ff */
[----:B-1----:R-:W-:-:S04]  /*bbb0*/  IMAD R6, R3, 0x48, RZ ;  /* 0x0000004803067824 */ /* 0x002fc800078e02ff */
[----:B------:R0:W-:Y:S04]  /*bbc0*/  STL [R1+0x9cc], R8 ;  /* 0x0009cc0801007387 */ /* 0x0001e80000100800 */
[----:B------:R1:W-:Y:S01]  /*bbd0*/  STL [R1+0x7b8], R5 ;  /* 0x0007b80501007387 */ /* 0x0003e20000100800 */
[----:B0-----:R-:W-:Y:S02]  /*bbe0*/  IADD3 R8, P1, R7, R0, RZ ;  /* 0x0000000007087210 */ /* 0x001fe40007f3e0ff */
[----:B-1----:R-:W-:Y:S01]  /*bbf0*/  LEA.HI.X.SX32 R5, R14, R4, 0x1, P6 ;  /* 0x000000040e057211 */ /* 0x002fe200030f0eff */
[----:B------:R-:W-:Y:S01]  /*bc00*/  IMAD R14, R3, 0x24, RZ ;  /* 0x00000024030e7824 */ /* 0x000fe200078e02ff */
[----:B------:R-:W-:Y:S01]  /*bc10*/  IADD3 R9, P6, R6, R0, RZ ;  /* 0x0000000006097210 */ /* 0x000fe20007fde0ff */
[----:B------:R0:W-:Y:S04]  /*bc20*/  STL [R1+0xa24], R8 ;  /* 0x000a240801007387 */ /* 0x0001e80000100800 */
[----:B------:R1:W-:Y:S04]  /*bc30*/  STL [R1+0x918], R5 ;  /* 0x0009180501007387 */ /* 0x0003e80000100800 */
[----:B------:R2:W-:Y:S01]  /*bc40*/  STL [R1+0x95c], R9 ;  /* 0x00095c0901007387 */ /* 0x0005e20000100800 */
[----:B0-----:R-:W-:Y:S01]  /*bc50*/  LEA.HI.X.SX32 R8, R7, R4, 0x1, P5 ;  /* 0x0000000407087211 */ /* 0x001fe200028f0eff */
[----:B------:R-:W-:-:S02]  /*bc60*/  IMAD R7, R3, 0x12, RZ ;  /* 0x0000001203077824 */ /* 0x000fc400078e02ff */
[----:B-1----:R-:W-:Y:S01]  /*bc70*/  IMAD R5, R3, 0xb, RZ ;  /* 0x0000000b03057824 */ /* 0x002fe200078e02ff */
[----:B--2---:R-:W-:Y:S01]  /*bc80*/  IADD3 R9, P5, R14, R0, RZ ;  /* 0x000000000e097210 */ /* 0x004fe20007fbe0ff */
[----:B------:R0:W-:Y:S04]  /*bc90*/  STL [R1+0x9c8], R8 ;  /* 0x0009c80801007387 */ /* 0x0001e80000100800 */
[----:B------:R1:W-:Y:S01]  /*bca0*/  STL [R1+0x9ec], R9 ;  /* 0x0009ec0901007387 */ /* 0x0003e20000100800 */
[-C--:B------:R-:W-:Y:S02]  /*bcb0*/  LEA.HI.X.SX32 R6, R6, R4.reuse, 0x1, P2 ;  /* 0x0000000406067211 */ /* 0x080fe400010f0eff */
[----:B0-----:R-:W-:Y:S01]  /*bcc0*/  LEA.HI.X.SX32 R8, R5, R4, 0x1, P1 ;  /* 0x0000000405087211 */ /* 0x001fe200008f0eff */
[----:B------:R-:W-:Y:S01]  /*bcd0*/  IMAD R5, R3, 0x70, RZ ;  /* 0x0000007003057824 */ /* 0x000fe200078e02ff */
[----:B-1----:R-:W-:-:S03]  /*bce0*/  IADD3 R9, P1, R7, R0, RZ ;  /* 0x0000000007097210 */ /* 0x002fc60007f3e0ff */
[----:B------:R0:W-:Y:S01]  /*bcf0*/  STL [R1+0xa20], R8 ;  /* 0x000a200801007387 */ /* 0x0001e20000100800 */
[----:B------:R-:W-:-:S03]  /*bd00*/  IADD3 R10, P2, R5, R0, RZ ;  /* 0x00000000050a7210 */ /* 0x000fc60007f5e0ff */
[----:B------:R1:W-:Y:S01]  /*bd10*/  STL [R1+0xa34], R9 ;  /* 0x000a340901007387 */ /* 0x0003e20000100800 */
[----:B0-----:R-:W-:-:S03]  /*bd20*/  IMAD R8, R3, 0x38, RZ ;  /* 0x0000003803087824 */ /* 0x001fc600078e02ff */
        /* <DEDUP_REMOVED lines=11> */
[----:B0-----:R-:W-:Y:S02]  /*bde0*/  IADD3 R10, P5, R6, R0, RZ ;  /* 0x00000000060a7210 */ /* 0x001fe40007fbe0ff */
[----:B-1----:R-:W-:-:S03]  /*bdf0*/  LEA.HI.X.SX32 R9, R14, R4, 0x1, P1 ;  /* 0x000000040e097211 */ /* 0x002fc600008f0eff */
[----:B------:R0:W-:Y:S01]  /*be00*/  STL [R1+0xa0c], R10 ;  /* 0x000a0c0a01007387 */ /* 0x0001e20000100800 */
[----:B------:R-:W-:-:S03]  /*be10*/  IMAD R14, R3, 0x50, RZ ;  /* 0x00000050030e7824 */ /* 0x000fc600078e02ff */
[----:B------:R1:W-:Y:S01]  /*be20*/  STL [R1+0xa30], R9 ;  /* 0x000a300901007387 */ /* 0x0003e20000100800 */
[----:B0-----:R-:W-:Y:S02]  /*be30*/  IADD3 R10, P1, R7, R0, RZ ;  /* 0x00000000070a7210 */ /* 0x001fe40007f3e0ff */
[----:B-1----:R-:W-:Y:S01]  /*be40*/  LEA.HI.X.SX32 R9, R5, R4, 0x1, P4 ;  /* 0x0000000405097211 */ /* 0x002fe200020f0eff */
[----:B------:R-:W-:Y:S02]  /*be50*/  IMAD R5, R3, 0x28, RZ ;  /* 0x0000002803057824 */ /* 0x000fe400078e02ff */
[----:B------:R0:W-:Y:S01]  /*be60*/  STL [R1+0xa44], R10 ;  /* 0x000a440a01007387 */ /* 0x0001e20000100800 */
[----:B------:R-:W-:-:S03]  /*be70*/  IADD3 R11, P4, R14, R0, RZ ;  /* 0x000000000e0b7210 */ /* 0x000fc60007f9e0ff */
[----:B------:R1:W-:Y:S01]  /*be80*/  STL [R1+0x6f8], R9 ;  /* 0x0006f80901007387 */ /* 0x0003e20000100800 */
[----:B0-----:R-:W-:Y:S02]  /*be90*/  LEA.HI.X.SX32 R10, R8, R4, 0x1, P2 ;  /* 0x00000004080a7211 */ /* 0x001fe400010f0eff */
[----:B------:R-:W-:Y:S01]  /*bea0*/  IADD3 R8, P2, R5, R0, RZ ;  /* 0x0000000005087210 */ /* 0x000fe20007f5e0ff */
[----:B-1----:R-:W-:Y:S01]  /*beb0*/  IMAD R9, R3, 0x14, RZ ;  /* 0x0000001403097824 */ /* 0x002fe200078e02ff */
[----:B------:R-:W-:Y:S01]  /*bec0*/  STL [R1+0x93c], R11 ;  /* 0x00093c0b01007387 */ /* 0x000fe20000100800 */
[----:B------:R-:W-:-:S03]  /*bed0*/  LEA.HI.X.SX32 R6, R6, R4, 0x1, P6 ;  /* 0x0000000406067211 */ /* 0x000fc600030f0eff */
[----:B------:R0:W-:Y:S04]  /*bee0*/  STL [R1+0x8b8], R10 ;  /* 0x0008b80a01007387 */ /* 0x0001e80000100800 */
[----:B------:R1:W-:Y:S01]  /*bef0*/  STL [R1+0x9dc], R8 ;  /* 0x0009dc0801007387 */ /* 0x0003e20000100800 */
[----:B------:R-:W-:Y:S01]  /*bf00*/  LEA.HI.X.SX32 R7, R7, R4, 0x1, P5 ;  /* 0x0000000407077211 */ /* 0x000fe200028f0eff */
[----:B0-----:R-:W-:Y:S01]  /*bf10*/  IMAD R10, R3, 0xa, RZ ;  /* 0x0000000a030a7824 */ /* 0x001fe200078e02ff */
[-C--:B-1----:R-:W-:Y:S01]  /*bf20*/  IADD3 R8, P6, R9, R0.reuse, RZ ;  /* 0x0000000009087210 */ /* 0x082fe20007fde0ff */
[----:B------:R0:W-:Y:S03]  /*bf30*/  STL [R1+0x998], R6 ;  /* 0x0009980601007387 */ /* 0x0001e60000100800 */
[----:B------:R-:W-:Y:S01]  /*bf40*/  IADD3 R11, P5, R10, R0, RZ ;  /* 0x000000000a0b7210 */ /* 0x000fe20007fbe0ff */
[----:B------:R1:W-:Y:S01]  /*bf50*/  STL [R1+0xa2c], R8 ;  /* 0x000a2c0801007387 */ /* 0x0003e20000100800 */
[----:B0-----:R-:W-:-:S03]  /*bf60*/  IMAD R6, R3, 0x7, RZ ;  /* 0x0000000703067824 */ /* 0x001fc600078e02ff */
[----:B------:R0:W-:Y:S01]  /*bf70*/  STL [R1+0xa08], R7 ;  /* 0x000a080701007387 */ /* 0x0001e20000100800 */
[C---:B-1----:R-:W-:Y:S01]  /*bf80*/  IMAD R8, R3.reuse, 0x60, RZ ;  /* 0x0000006003087824 */ /* 0x042fe200078e02ff */
[----:B------:R-:W-:Y:S02]  /*bf90*/  LEA.HI.X.SX32 R6, R6, R4, 0x1, P1 ;  /* 0x0000000406067211 */ /* 0x000fe400008f0eff */
[----:B------:R1:W-:Y:S01]  /*bfa0*/  STL [R1+0xa54], R11 ;  /* 0x000a540b01007387 */ /* 0x0003e20000100800 */
[----:B0-----:R-:W-:-:S03]  /*bfb0*/  IMAD R7, R3, 0x30, RZ ;  /* 0x0000003003077824 */ /* 0x001fc600078e02ff */
[----:B------:R0:W-:Y:S01]  /*bfc0*/  STL [R1+0xa40], R6 ;  /* 0x000a400601007387 */ /* 0x0001e20000100800 */
[----:B-1----:R-:W-:-:S05]  /*bfd0*/  IADD3 R11, P1, R8, R0, RZ ;  /* 0x00000000080b7210 */ /* 0x002fca0007f3e0ff */
[----:B------:R1:W-:Y:S01]  /*bfe0*/  STL [R1+0x8fc], R11 ;  /* 0x0008fc0b01007387 */ /* 0x0003e20000100800 */
[-C--:B0-----:R-:W-:Y:S01]  /*bff0*/  LEA.HI.X.SX32 R6, R14, R4.reuse, 0x1, P3 ;  /* 0x000000040e067211 */ /* 0x081fe200018f0eff */
[----:B------:R-:W-:Y:S01]  /*c000*/  IMAD R14, R3, 0x18, RZ ;  /* 0x00000018030e7824 */ /* 0x000fe200078e02ff */
[----:B------:R-:W-:-:S03]  /*c010*/  LEA.HI.X.SX32 R5, R5, R4, 0x1, P4 ;  /* 0x0000000405057211 */ /* 0x000fc600020f0eff */
[----:B------:R0:W-:Y:S01]  /*c020*/  STL [R1+0x7f8], R6 ;  /* 0x0007f80601007387 */ /* 0x0001e20000100800 */
[-C--:B-1----:R-:W-:Y:S02]  /*c030*/  IADD3 R11, P3, R7, R0.reuse, RZ ;  /* 0x00000000070b7210 */ /* 0x082fe40007f7e0ff */
[----:B------:R-:W-:-:S03]  /*c040*/  IADD3 R12, P4, R14, R0, RZ ;  /* 0x000000000e0c7210 */ /* 0x000fc60007f9e0ff */
[----:B------:R1:W-:Y:S01]  /*c050*/  STL [R1+0x9bc], R11 ;  /* 0x0009bc0b01007387 */ /* 0x0003e20000100800 */
[----:B0-----:R-:W-:-:S03]  /*c060*/  IMAD R6, R3, 0xc, RZ ;  /* 0x0000000c03067824 */ /* 0x001fc600078e02ff */
[----:B------:R0:W-:Y:S01]  /*c070*/  STL [R1+0x938], R5 ;  /* 0x0009380501007387 */ /* 0x0001e20000100800 */
[----:B-1----:R-:W-:-:S03]  /*c080*/  LEA.HI.X.SX32 R11, R9, R4, 0x1, P2 ;  /* 0x00000004090b7211 */ /* 0x002fc600010f0eff */
[----:B------:R-:W-:Y:S01]  /*c090*/  STL [R1+0xa1c], R12 ;  /* 0x000a1c0c01007387 */ /* 0x000fe20000100800 */
[----:B------:R-:W-:Y:S01]  /*c0a0*/  IADD3 R13, P2, R6, R0, RZ ;  /* 0x00000000060d7210 */ /* 0x000fe20007f5e0ff */
[C---:B------:R-:W-:Y:S02]  /*c0b0*/  IMAD R9, R3.reuse, 0x5, RZ ;  /* 0x0000000503097824 */ /* 0x040fe400078e02ff */
[----:B0-----:R-:W-:Y:S01]  /*c0c0*/  IMAD R5, R3, 0x6, RZ ;  /* 0x0000000603057824 */ /* 0x001fe200078e02ff */
[----:B------:R0:W-:Y:S04]  /*c0d0*/  STL [R1+0x9d8], R11 ;  /* 0x0009d80b01007387 */ /* 0x0001e80000100800 */
[----:B------:R-:W-:Y:S01]  /*c0e0*/  STL [R1+0xa4c], R13 ;  /* 0x000a4c0d01007387 */ /* 0x000fe20000100800 */
[----:B0-----:R-:W-:-:S02]  /*c0f0*/  LEA.HI.X.SX32 R11, R10, R4, 0x1, P6 ;  /* 0x000000040a0b7211 */ /* 0x001fc400030f0eff */
[----:B------:R-:W-:Y:S02]  /*c100*/  IADD3 R12, P6, R5, R0, RZ ;  /* 0x00000000050c7210 */ /* 0x000fe40007fde0ff */
[-C--:B------:R-:W-:Y:S01]  /*c110*/  LEA.HI.X.SX32 R10, R9, R4.reuse, 0x1, P5 ;  /* 0x00000004090a7211 */ /* 0x080fe200028f0eff */
[----:B------:R0:W-:Y:S01]  /*c120*/  STL [R1+0xa28], R11 ;  /* 0x000a280b01007387 */ /* 0x0001e20000100800 */
[----:B------:R-:W-:-:S03]  /*c130*/  LEA.HI.X.SX32 R9, R8, R4, 0x1, P0 ;  /* 0x0000000408097211 */ /* 0x000fc600000f0eff */
[----:B------:R-:W-:Y:S01]  /*c140*/  STL [R1+0xa64], R12 ;  /* 0x000a640c01007387 */ /* 0x000fe20000100800 */
[----:B0-----:R-:W-:-:S03]  /*c150*/  LEA R11, P5, R3, R0, 0x7 ;  /* 0x00000000030b7211 */ /* 0x001fc600078a38ff */
[----:B------:R0:W-:Y:S01]  /*c160*/  STL [R1+0xa50], R10 ;  /* 0x000a500a01007387 */ /* 0x0001e20000100800 */
[----:B------:R-:W-:-:S03]  /*c170*/  LEA.HI.X.SX32 R8, R7, R4, 0x1, P1 ;  /* 0x0000000407087211 */ /* 0x000fc600008f0eff */
[----:B------:R-:W-:Y:S01]  /*c180*/  STL [R1+0x87c], R11 ;  /* 0x00087c0b01007387 */ /* 0x000fe20000100800 */
[----:B------:R-:W-:-:S03]  /*c190*/  LEA.HI.X.SX32 R7, R14, R4, 0x1, P3 ;  /* 0x000000040e077211 */ /* 0x000fc600018f0eff */
[----:B------:R1:W-:Y:S01]  /*c1a0*/  STL [R1+0x778], R9 ;  /* 0x0007780901007387 */ /* 0x0003e20000100800 */
[----:B0-----:R-:W-:-:S05]  /*c1b0*/  LEA R10, P0, R3, R0, 0x6 ;  /* 0x00000000030a7211 */ /* 0x001fca00078030ff */
[----:B------:R-:W-:Y:S01]  /*c1c0*/  STL [R1+0x97c], R10 ;  /* 0x00097c0a01007387 */ /* 0x000fe20000100800 */
[----:B-1----:R-:W-:-:S03]  /*c1d0*/  LEA R9, P1, R3, R0, 0x5 ;  /* 0x0000000003097211 */ /* 0x002fc600078228ff */
[----:B------:R0:W-:Y:S04]  /*c1e0*/  STL [R1+0x8f8], R8 ;  /* 0x0008f80801007387 */ /* 0x0001e80000100800 */
[----:B------:R-:W-:Y:S04]  /*c1f0*/  STL [R1+0x9fc], R9 ;  /* 0x0009fc0901007387 */ /* 0x000fe80000100800 */
[----:B------:R1:W-:Y:S01]  /*c200*/  STL [R1+0x9b8], R7 ;  /* 0x0009b80701007387 */ /* 0x0003e20000100800 */
[C---:B0-----:R-:W-:Y:S01]  /*c210*/  LEA R8, P3, R3.reuse, R0, 0x4 ;  /* 0x0000000003087211 */ /* 0x041fe200078620ff */
[----:B------:R-:W-:-:S04]  /*c220*/  IMAD.SHL.U32 R14, R3, 0x2, RZ ;  /* 0x00000002030e7824 */ /* 0x000fc800078e00ff */
[----:B------:R0:W-:Y:S01]  /*c230*/  STL [R1+0xa3c], R8 ;  /* 0x000a3c0801007387 */ /* 0x0001e20000100800 */
[----:B-1----:R-:W-:Y:S01]  /*c240*/  LEA.HI.X.SX32 R7, R6, R4, 0x1, P4 ;  /* 0x0000000406077211 */ /* 0x002fe200020f0eff */
[----:B------:R-:W-:-:S04]  /*c250*/  IMAD R6, R3, 0x3, RZ ;  /* 0x0000000303067824 */ /* 0x000fc800078e02ff */
[----:B------:R1:W-:Y:S01]  /*c260*/  STL [R1+0xa18], R7 ;  /* 0x000a180701007387 */ /* 0x0003e20000100800 */
[----:B0-----:R-:W-:-:S05]  /*c270*/  LEA R8, P4, R3, R0, 0x3 ;  /* 0x0000000003087211 */ /* 0x001fca00078818ff */
[----:B------:R0:W-:Y:S01]  /*c280*/  STL [R1+0xa5c], R8 ;  /* 0x000a5c0801007387 */ /* 0x0001e20000100800 */
[----:B-1----:R-:W-:Y:S01]  /*c290*/  LEA.HI.X.SX32 R7, R5, R4, 0x1, P2 ;  /* 0x0000000405077211 */ /* 0x002fe200010f0eff */
[----:B------:R-:W-:-:S04]  /*c2a0*/  IMAD.SHL.U32 R5, R3, 0x40, RZ ;  /* 0x0000004003057824 */ /* 0x000fc800078e00ff */
[----:B------:R1:W-:Y:S01]  /*c2b0*/  STL [R1+0xa48], R7 ;  /* 0x000a480701007387 */ /* 0x0003e20000100800 */
[----:B0-----:R-:W-:Y:S02]  /*c2c0*/  IADD3 R8, P2, R14, R0, RZ ;  /* 0x000000000e087210 */ /* 0x001fe40007f5e0ff */
[----:B------:R-:W-:-:S03]  /*c2d0*/  LEA.HI.X.SX32 R5, R5, R4, 0x1, P5 ;  /* 0x0000000405057211 */ /* 0x000fc600028f0eff */
[----:B------:R0:W-:Y:S01]  /*c2e0*/  STL [R1+0xa74], R8 ;  /* 0x000a740801007387 */ /* 0x0001e20000100800 */
[----:B-1----:R-:W-:Y:S02]  /*c2f0*/  LEA.HI.X.SX32 R7, R6, R4, 0x1, P6 ;  /* 0x0000000406077211 */ /* 0x002fe400030f0eff */
[C---:B------:R-:W-:Y:S02]  /*c300*/  LEA R6, P6, R3.reuse, R0, 0x2 ;  /* 0x0000000003067211 */ /* 0x040fe400078c10ff */
[----:B------:R1:W5:Y:S01]  /*c310*/  LDL.LU R0, [R1+0xb70] ;  /* 0x000b700001007983 */ /* 0x0003620000300800 */
[----:B0-----:R-:W-:-:S03]  /*c320*/  IMAD.SHL.U32 R8, R3, 0x20, RZ ;  /* 0x0000002003087824 */ /* 0x001fc600078e00ff */
[----:B------:R0:W-:Y:S04]  /*c330*/  STL [R1+0xa60], R7 ;  /* 0x000a600701007387 */ /* 0x0001e80000100800 */
[----:B------:R2:W-:Y:S01]  /*c340*/  STL [R1+0xa6c], R6 ;  /* 0x000a6c0601007387 */ /* 0x0005e20000100800 */
[----:B------:R-:W-:-:S03]  /*c350*/  LEA.HI.X.SX32 R9, R8, R4, 0x1, P0 ;  /* 0x0000000408097211 */ /* 0x000fc600000f0eff */
[----:B------:R3:W-:Y:S01]  /*c360*/  STL [R1+0x878], R5 ;  /* 0x0008780501007387 */ /* 0x0007e20000100800 */
[C---:B0-----:R-:W-:Y:S02]  /*c370*/  IMAD.SHL.U32 R7, R3.reuse, 0x10, RZ ;  /* 0x0000001003077824 */ /* 0x041fe400078e00ff */
[----:B--2---:R-:W-:-:S03]  /*c380*/  IMAD.SHL.U32 R6, R3, 0x8, RZ ;  /* 0x0000000803067824 */ /* 0x004fc600078e00ff */
[-C--:B------:R-:W-:Y:S01]  /*c390*/  LEA.HI.X.SX32 R8, R7, R4.reuse, 0x1, P1 ;  /* 0x0000000407087211 */ /* 0x080fe200008f0eff */
[----:B---3--:R-:W-:Y:S01]  /*c3a0*/  IMAD.SHL.U32 R5, R3, 0x4, RZ ;  /* 0x0000000403057824 */ /* 0x008fe200078e00ff */
[-C--:B------:R-:W-:Y:S01]  /*c3b0*/  LEA.HI.X.SX32 R7, R6, R4.reuse, 0x1, P3 ;  /* 0x0000000406077211 */ /* 0x080fe200018f0eff */
[----:B------:R-:W-:Y:S03]  /*c3c0*/  STL [R1+0x978], R9 ;  /* 0x0009780901007387 */ /* 0x000fe60000100800 */
[-C--:B------:R-:W-:Y:S02]  /*c3d0*/  LEA.HI.X.SX32 R6, R5, R4.reuse, 0x1, P4 ;  /* 0x0000000405067211 */ /* 0x080fe400020f0eff */
[-C--:B------:R-:W-:Y:S01]  /*c3e0*/  LEA.HI.X.SX32 R5, R3, R4.reuse, 0x1, P2 ;  /* 0x0000000403057211 */ /* 0x080fe200010f0eff */
[----:B------:R-:W-:Y:S01]  /*c3f0*/  STL [R1+0x9f8], R8 ;  /* 0x0009f80801007387 */ /* 0x000fe20000100800 */
[----:B------:R-:W-:-:S03]  /*c400*/  LEA.HI.X.SX32 R3, R14, R4, 0x1, P6 ;  /* 0x000000040e037211 */ /* 0x000fc600030f0eff */
[----:B------:R-:W-:Y:S04]  /*c410*/  STL [R1+0xa38], R7 ;  /* 0x000a380701007387 */ /* 0x000fe80000100800 */
[----:B------:R-:W-:Y:S04]  /*c420*/  STL [R1+0xa58], R6 ;  /* 0x000a580601007387 */ /* 0x000fe80000100800 */
[----:B------:R0:W-:Y:S04]  /*c430*/  STL [R1+0xa70], R5 ;  /* 0x000a700501007387 */ /* 0x0001e80000100800 */
[----:B------:R-:W-:Y:S04]  /*c440*/  STL [R1+0x18c], RZ ;  /* 0x00018cff01007387 */ /* 0x000fe80000100800 */
[----:B------:R2:W-:Y:S04]  /*c450*/  STL [R1+0xa68], R3 ;  /* 0x000a680301007387 */ /* 0x0005e80000100800 */
[----:B------:R-:W3:Y:S04]  /*c460*/  LDL R4, [R1+0x204] ;  /* 0x0002040001047983 */ /* 0x000ee80000100800 */
[----:B------:R-:W-:Y:S04]  /*c470*/  STL [R1+0x130], RZ ;  /* 0x000130ff01007387 */ /* 0x000fe80000100800 */
[----:B------:R-:W-:Y:S04]  /*c480*/  STL [R1+0x134], RZ ;  /* 0x000134ff01007387 */ /* 0x000fe80000100800 */
[----:B------:R-:W-:Y:S04]  /*c490*/  STL [R1+0x138], RZ ;  /* 0x000138ff01007387 */ /* 0x000fe80000100800 */
[----:B------:R-:W-:Y:S04]  /*c4a0*/  STL [R1+0x13c], RZ ;  /* 0x00013cff01007387 */ /* 0x000fe80000100800 */
[----:B------:R-:W4:Y:S01]  /*c4b0*/  LDL R14, [R1+0x228] ;  /* 0x00022800010e7983 */ /* 0x000f220000100800 */
[----:B0-----:R-:W0:Y:S03]  /*c4c0*/  S2R R5, SR_TID.X ;  /* 0x0000000000057919 */ /* 0x001e260000002100 */
[----:B------:R-:W-:Y:S04]  /*c4d0*/  STL [R1+0x120], RZ ;  /* 0x000120ff01007387 */ /* 0x000fe80000100800 */
[----:B------:R-:W-:Y:S04]  /*c4e0*/  STL [R1+0x124], RZ ;  /* 0x000124ff01007387 */ /* 0x000fe80000100800 */
[----:B------:R-:W-:Y:S04]  /*c4f0*/  STL [R1+0x128], RZ ;  /* 0x000128ff01007387 */ /* 0x000fe80000100800 */
[----:B------:R-:W-:Y:S04]  /*c500*/  STL [R1+0x12c], RZ ;  /* 0x00012cff01007387 */ /* 0x000fe80000100800 */
[----:B------:R-:W-:Y:S04]  /*c510*/  STL [R1+0x150], RZ ;  /* 0x000150ff01007387 */ /* 0x000fe80000100800 */
[----:B------:R-:W-:Y:S04]  /*c520*/  STL [R1+0x154], RZ ;  /* 0x000154ff01007387 */ /* 0x000fe80000100800 */
[----:B------:R-:W-:Y:S01]  /*c530*/  STL [R1+0x158], RZ ;  /* 0x000158ff01007387 */ /* 0x000fe20000100800 */
[----:B0-----:R-:W-:-:S03]  /*c540*/  LOP3.LUT R5, R5, 0x3f, RZ, 0xc0, !PT ;  /* 0x0000003f05057812 */ /* 0x001fc600078ec0ff */
[----:B------:R-:W-:Y:S04]  /*c550*/  STL [R1+0x15c], RZ ;  /* 0x00015cff01007387 */ /* 0x000fe80000100800 */
[----:B------:R-:W-:Y:S01]  /*c560*/  STL [R1+0x170], RZ ;  /* 0x000170ff01007387 */ /* 0x000fe20000100800 */
[----:B------:R-:W-:-:S03]  /*c570*/  IMAD.SHL.U32 R5, R5, 0x2, RZ ;  /* 0x0000000205057824 */ /* 0x000fc600078e00ff */
[----:B------:R-:W-:Y:S04]  /*c580*/  STL [R1+0x174], RZ ;  /* 0x000174ff01007387 */ /* 0x000fe80000100800 */
[----:B------:R-:W-:Y:S01]  /*c590*/  STL [R1+0x178], RZ ;  /* 0x000178ff01007387 */ /* 0x000fe20000100800 */
[----:B--2---:R-:W-:-:S03]  /*c5a0*/  LOP3.LUT R3, R5, 0x20, RZ, 0x3c, !PT ;  /* 0x0000002005037812 */ /* 0x004fc600078e3cff */
[----:B------:R-:W-:Y:S01]  /*c5b0*/  STL [R1+0x17c], RZ ;  /* 0x00017cff01007387 */ /* 0x000fe20000100800 */
[----:B------:R-:W-:-:S03]  /*c5c0*/  LOP3.LUT R3, R5, 0x50, RZ, 0x3c, !PT ;  /* 0x0000005005037812 */ /* 0x000fc600078e3cff */
[----:B------:R-:W-:Y:S04]  /*c5d0*/  STL [R1+0x160], RZ ;  /* 0x000160ff01007387 */ /* 0x000fe80000100800 */
[----:B------:R-:W-:Y:S01]  /*c5e0*/  STL [R1+0x164], RZ ;  /* 0x000164ff01007387 */ /* 0x000fe20000100800 */
[----:B------:R-:W-:-:S03]  /*c5f0*/  LOP3.LUT R6, R5, 0x10, RZ, 0x3c, !PT ;  /* 0x0000001005067812 */ /* 0x000fc600078e3cff */
        /* <DEDUP_REMOVED lines=8> */
[----:B------:R-:W-:Y:S04]  /*c680*/  STL [R1+0x148], RZ ;  /* 0x000148ff01007387 */ /* 0x000fe80000100800 */
[----:B------:R-:W-:Y:S01]  /*c690*/  STL [R1+0x14c], RZ ;  /* 0x00014cff01007387 */ /* 0x000fe20000100800 */
[C---:B---3--:R-:W-:Y:S02]  /*c6a0*/  LOP3.LUT R3, R4.reuse, 0x20, RZ, 0x3c, !PT ;  /* 0x0000002004037812 */ /* 0x048fe400078e3cff */
[----:B------:R-:W-:-:S03]  /*c6b0*/  LOP3.LUT R5, R4, 0x40, RZ, 0x3c, !PT ;  /* 0x0000004004057812 */ /* 0x000fc600078e3cff */
[----:B------:R4:W-:Y:S01]  /*c6c0*/  STL [R1+0xb68], R3 ;  /* 0x000b680301007387 */ /* 0x0009e20000100800 */
[----:B------:R-:W-:-:S03]  /*c6d0*/  LOP3.LUT R4, R4, 0x60, RZ, 0x3c, !PT ;  /* 0x0000006004047812 */ /* 0x000fc600078e3cff */
[----:B------:R1:W-:Y:S01]  /*c6e0*/  STL [R1+0xb64], R5 ;  /* 0x000b640501007387 */ /* 0x0003e20000100800 */
[----:B----4-:R-:W-:-:S05]  /*c6f0*/  LOP3.LUT R3, R14, 0x40, RZ, 0x3c, !PT ;  /* 0x000000400e037812 */ /* 0x010fca00078e3cff */
[----:B------:R1:W-:Y:S04]  /*c700*/  STL [R1+0xb5c], R3 ;  /* 0x000b5c0301007387 */ /* 0x0003e80000100800 */
[----:B------:R1:W-:Y:S02]  /*c710*/  STL [R1+0xb60], R4 ;  /* 0x000b600401007387 */ /* 0x0003e40000100800 */
.L_x_1:
[----:B-1---5:R-:W2:Y:S01]  /*c720*/  LDL R5, [R1+0x210] ;  /* 0x0002100001057983 */ /* 0x022ea20000100800 */
[----:B0-----:R-:W0:Y:S03]  /*c730*/  LDC R13, c[0x0][0x230] ;  /* 0x00008c00ff0d7b82 */ /* 0x001e260000000800 */
[----:B--2---:R1:W-:Y:S04]  /*c740*/  STL [R1+0x17ac], R5 ;  /* 0x0017ac0501007387 */ /* 0x0043e80000100800 */
[----:B------:R-:W2:Y:S04]  /*c750*/  LDL R4, [R1+0x214] ;  /* 0x0002140001047983 */ /* 0x000ea80000100800 */
[----:B-1----:R-:W0:Y:S04]  /*c760*/  LDL R5, [R1+0x340] ;  /* 0x0003400001057983 */ /* 0x002e280000100800 */
[----:B------:R-:W-:Y:S04]  /*c770*/  STL [R1+0x1734], R12 ;  /* 0x0017340c01007387 */ /* 0x000fe80000100800 */
        /* <DEDUP_REMOVED lines=88> */
[----:B------:R-:W-:Y:S01]  /*cd00*/  STL [R1+0x1644], R16 ;  /* 0x0016441001007387 */ /* 0x000fe20000100800 */
[----:B0-----:R-:W-:-:S03]  /*cd10*/  IMAD R13, R5, -0x80, R13 ;  /* 0xffffff80050d7824 */ /* 0x001fc600078e020d */
[----:B------:R-:W-:Y:S04]  /*cd20*/  STL [R1+0x1648], R16 ;  /* 0x0016481001007387 */ /* 0x000fe80000100800 */
[----:B------:R-:W-:Y:S04]  /*cd30*/  STL [R1+0x163c], R23 ;  /* 0x00163c1701007387 */ /* 0x000fe80000100800 */
[----:B------:R-:W-:Y:S04]  /*cd40*/  STL [R1+0xc54], R2 ;  /* 0x000c540201007387 */ /* 0x000fe80000100800 */
[----:B-----5:R-:W-:Y:S04]  /*cd50*/  STL [R1+0xc30], R0 ;  /* 0x000c300001007387 */ /* 0x020fe80000100800 */
[----:B------:R-:W2:Y:S01]  /*cd60*/  LDL.LU R5, [R1+0x17ac] ;  /* 0x0017ac0001057983 */ /* 0x000ea20000300800 */
[----:B------:R-:W-:-:S02]  /*cd70*/  ISETP.GT.AND P0, PT, R13, RZ, PT ;  /* 0x000000ff0d00720c */ /* 0x000fc40003f04270 */
[----:B-1----:R-:W-:-:S11]  /*cd80*/  PRMT R17, RZ, 0x7610, R17 ;  /* 0x00007610ff117816 */ /* 0x002fd60000000011 */
[----:B--2---:R-:W2:Y:S01]  /*cd90*/  @P0 LDG.E.U16 R17, desc[UR6][R4.64] ;  /* 0x0000000604110981 */ /* 0x004ea2000c1e1500 */
[----:B------:R-:W-:-:S03]  /*cda0*/  ISETP.GT.AND P1, PT, R13, 0x1, PT ;  /* 0x000000010d00780c */ /* 0x000fc60003f24270 */
[----:B--2---:R0:W-:Y:S04]  /*cdb0*/  STL [R1+0x28], R17 ;  /* 0x0000281101007387 */ /* 0x0041e80000100800 */
[----:B0-----:R-:W2:Y:S04]  /*cdc0*/  LDL.LU R17, [R1+0x17a8] ;  /* 0x0017a80001117983 */ /* 0x001ea80000300800 */
[----:B------:R-:W3:Y:S04]  /*cdd0*/  LDL R4, [R1+0xa70] ;  /* 0x000a700001047983 */ /* 0x000ee80000100800 */
[----:B------:R-:W3:Y:S01]  /*cde0*/  LDL R5, [R1+0xa74] ;  /* 0x000a740001057983 */ /* 0x000ee20000100800 */
[----:B------:R-:W-:-:S02]  /*cdf0*/  PRMT R12, RZ, 0x7610, R12 ;  /* 0x00007610ff0c7816 */ /* 0x000fc4000000000c */
[----:B---3--:R-:W-:-:S04]  /*ce00*/  @P1 LOP3.LUT R5, R5, R4, RZ, 0x3c, !PT ;  /* 0x0000000405051212 */ /* 0x008fc800078e3cff */
[----:B------:R-:W-:-:S04]  /*ce10*/  @P1 LOP3.LUT R4, R5, R4, RZ, 0x3c, !PT ;  /* 0x0000000405041212 */ /* 0x000fc800078e3cff */
[----:B------:R-:W-:-:S05]  /*ce20*/  @P1 LOP3.LUT R5, R5, R4, RZ, 0x3c, !PT ;  /* 0x0000000405051212 */ /* 0x000fca00078e3cff */
[----:B------:R-:W3:Y:S01]  /*ce30*/  @P1 LDG.E.U16 R12, desc[UR6][R4.64] ;  /* 0x00000006040c1981 */ /* 0x000ee2000c1e1500 */
[----:B------:R-:W-:-:S03]  /*ce40*/  ISETP.GT.AND P2, PT, R13, 0x2, PT ;  /* 0x000000020d00780c */ /* 0x000fc60003f44270 */
[----:B---3--:R0:W-:Y:S04]  /*ce50*/  STL [R1+0x38], R12 ;  /* 0x0000380c01007387 */ /* 0x0081e80000100800 */
[----:B0-----:R-:W3:Y:S04]  /*ce60*/  LDL.LU R12, [R1+0x17a4] ;  /* 0x0017a400010c7983 */ /* 0x001ee80000300800 */
[----:B------:R-:W4:Y:S04]  /*ce70*/  LDL R4, [R1+0xa68] ;  /* 0x000a680001047983 */ /* 0x000f280000100800 */
[----:B------:R-:W4:Y:S01]  /*ce80*/  LDL R5, [R1+0xa6c] ;  /* 0x000a6c0001057983 */ /* 0x000f220000100800 */
[----:B--2---:R-:W-:-:S02]  /*ce90*/  PRMT R17, RZ, 0x7610, R17 ;  /* 0x00007610ff117816 */ /* 0x004fc40000000011 */
[----:B----4-:R-:W-:-:S04]  /*cea0*/  @P2 LOP3.LUT R5, R5, R4, RZ, 0x3c, !PT ;  /* 0x0000000405052212 */ /* 0x010fc800078e3cff */
[----:B------:R-:W-:-:S04]  /*ceb0*/  @P2 LOP3.LUT R4, R5, R4, RZ, 0x3c, !PT ;  /* 0x0000000405042212 */ /* 0x000fc800078e3cff */
[----:B------:R-:W-:-:S05]  /*cec0*/  @P2 LOP3.LUT R5, R5, R4, RZ, 0x3c, !PT ;  /* 0x0000000405052212 */ /* 0x000fca00078e3cff */
[----:B------:R-:W2:Y:S01]  /*ced0*/  @P2 LDG.E.U16 R17, desc[UR6][R4.64] ;  /* 0x0000000604112981 */ /* 0x000ea2000c1e1500 */
[----:B------:R-:W-:-:S03]  /*cee0*/  ISETP.GT.AND P3, PT, R13, 0x3, PT ;  /* 0x000000030d00780c */ /* 0x000fc60003f64270 */
[----:B--2---:R0:W-:Y:S04]  /*cef0*/  STL [R1+0x2c4], R17 ;  /* 0x0002c41101007387 */ /* 0x0041e80000100800 */
[----:B0-----:R-:W2:Y:S04]  /*cf00*/  LDL.LU R17, [R1+0x17a0] ;  /* 0x0017a00001117983 */ /* 0x001ea80000300800 */
[----:B------:R-:W4:Y:S04]  /*cf10*/  LDL R4, [R1+0xa60] ;  /* 0x000a600001047983 */ /* 0x000f280000100800 */
[----:B------:R-:W4:Y:S01]  /*cf20*/  LDL R5, [R1+0xa64] ;  /* 0x000a640001057983 */ /* 0x000f220000100800 */
[----:B---3--:R-:W-:-:S02]  /*cf30*/  PRMT R12, RZ, 0x7610, R12 ;  /* 0x00007610ff0c7816 */ /* 0x008fc4000000000c */
[----:B----4-:R-:W-:-:S04]  /*cf40*/  @P3 LOP3.LUT R5, R5, R4, RZ, 0x3c, !PT ;  /* 0x0000000405053212 */ /* 0x010fc800078e3cff */
        /* <DEDUP_REMOVED lines=48> */
[----:B------:R-:W-:-:S02]  /*d250*/  PRMT R0, RZ, 0x7610, R0 ;  /* 0x00007610ff007816 */ /* 0x000fc40000000000 */
[----:B----4-:R-:W-:-:S04]  /*d260*/  @P0 LOP3.LUT R5, R5, R4, RZ, 0x3c, !PT ;  /* 0x0000000405050212 */ /* 0x010fc800078e3cff */
[----:B------:R-:W-:-:S04]  /*d270*/  @P0 LOP3.LUT R4, R5, R4, RZ, 0x3c, !PT ;  /* 0x0000000405040212 */ /* 0x000fc800078e3cff */
[----:B------:R-:W-:-:S05]  /*d280*/  @P0 LOP3.LUT R5, R5, R4, RZ, 0x3c, !PT ;  /* 0x0000000405050212 */ /* 0x000fca00078e3cff */
[----:B------:R0:W4:Y:S04]  /*d290*/  @P0 LDG.E.U16 R0, desc[UR6][R4.64] ;  /* 0x0000000604000981 */ /* 0x000128000c1e1500 */
[----:B------:R-:W0:Y:S04]  /*d2a0*/  LDL R4, [R1+0xa30] ;  /* 0x000a300001047983 */ /* 0x000e280000100800 */
[----:B------:R-:W0:Y:S01]  /*d2b0*/  LDL R5, [R1+0xa34] ;  /* 0x000a340001057983 */ /* 0x000e220000100800 */
[----:B------:R-:W-:Y:S02]  /*d2c0*/  ISETP.GT.AND P1, PT, R13, 0x9, PT ;  /* 0x000000090d00780c */ /* 0x000fe40003f24270 */
[----:B--2---:R-:W-:-:S11]  /*d2d0*/  PRMT R17, RZ, 0x7610, R17 ;  /* 0x00007610ff117816 */ /* 0x004fd60000000011 */
[----:B0-----:R-:W-:-:S04]  /*d2e0*/  @P1 LOP3.LUT R5, R5, R4, RZ, 0x3c, !PT ;  /* 0x0000000405051212 */ /* 0x001fc800078e3cff */
[----:B------:R-:W-:-:S04]  /*d2f0*/  @P1 LOP3.LUT R4, R5, R4, RZ, 0x3c, !PT ;  /* 0x0000000405041212 */ /* 0x000fc800078e3cff */
[----:B------:R-:W-:-:S05]  /*d300*/  @P1 LOP3.LUT R5, R5, R4, RZ, 0x3c, !PT ;  /* 0x0000000405051212 */ /* 0x000fca00078e3cff */
[----:B------:R-:W2:Y:S04]  /*d310*/  @P1 LDG.E.U16 R17, desc[UR6][R4.64] ;  /* 0x0000000604111981 */ /* 0x000ea8000c1e1500 */
[----:B----4-:R-:W-:Y:S04]  /*d320*/  STL [R1+0x1608], R0 ;  /* 0x0016080001007387 */ /* 0x010fe80000100800 */
        /* <DEDUP_REMOVED lines=9> */
[----:B--2---:R0:W-:Y:S04]  /*d3c0*/  STL [R1+0x34], R17 ;  /* 0x0000341101007387 */ /* 0x0041e80000100800 */
[----:B0-----:R-:W2:Y:S04]  /*d3d0*/  LDL.LU R17, [R1+0x1788] ;  /* 0x0017880001117983 */ /* 0x001ea80000300800 */
[----:B------:R-:W4:Y:S04]  /*d3e0*/  LDL R4, [R1+0xa28] ;  /* 0x000a280001047983 */ /* 0x000f280000100800 */
[----:B------:R-:W4:Y:S01]  /*d3f0*/  LDL R5, [R1+0xa2c] ;  /* 0x000a2c0001057983 */ /* 0x000f220000100800 */
[----:B------:R-:W-:-:S02]  /*d400*/  ISETP.GT.AND P2, PT, R13, 0xa, PT ;  /* 0x0000000a0d00780c */ /* 0x000fc40003f44270 */
[----:B---3--:R-:W-:-:S11]  /*d410*/  PRMT R12, RZ, 0x7610, R12 ;  /* 0x00007610ff0c7816 */ /* 0x008fd6000000000c */
        /* <DEDUP_REMOVED lines=223> */
[----:B------:R0:W3:Y:S04]  /*e210*/  @P0 LDG.E.U16 R12, desc[UR6][R4.64] ;  /* 0x00000006040c0981 */ /* 0x0000e8000c1e1500 */
[----:B------:R-:W0:Y:S04]  /*e220*/  LDL R4, [R1+0x970] ;  /* 0x0009700001047983 */ /* 0x000e280000100800 */
[----:B------:R-:W0:Y:S01]  /*e230*/  LDL R5, [R1+0x974] ;  /* 0x0009740001057983 */ /* 0x000e220000100800 */
[----:B------:R-:W-:Y:S02]  /*e240*/  ISETP.GT.AND P1, PT, R13, 0x21, PT ;  /* 0x000000210d00780c */ /* 0x000fe40003f24270 */
[----:B------:R-:W-:-:S11]  /*e250*/  PRMT R18, RZ, 0x7610, R18 ;  /* 0x00007610ff127816 */ /* 0x000fd60000000012 */
[----:B0-----:R-:W-:-:S04]  /*e260*/  @P1 LOP3.LUT R5, R5, R4, RZ, 0x3c, !PT ;  /* 0x0000000405051212 */ /* 0x001fc800078e3cff */
[----:B------:R-:W-:-:S04]  /*e270*/  @P1 LOP3.LUT R4, R5, R4, RZ, 0x3c, !PT ;  /* 0x0000000405041212 */ /* 0x000fc800078e3cff */
[----:B------:R-:W-:-:S05]  /*e280*/  @P1 LOP3.LUT R5, R5, R4, RZ, 0x3c, !PT ;  /* 0x0000000405051212 */ /* 0x000fca00078e3cff */
[----:B------:R-:W4:Y:S04]  /*e290*/  @P1 LDG.E.U16 R18, desc[UR6][R4.64] ;  /* 0x0000000604121981 */ /* 0x000f28000c1e1500 */
[----:B---3--:R-:W-:Y:S04]  /*e2a0*/  STL [R1+0x15f4], R12 ;  /* 0x0015f40c01007387 */ /* 0x008fe80000100800 */
[----:B------:R-:W-:Y:S04]  /*e2b0*/  STL [R1+0x15f8], R12 ;  /* 0x0015f80c01007387 */ /* 0x000fe80000100800 */
[----:B------:R-:W-:Y:S04]  /*e2c0*/  STL [R1+0x1634], R12 ;  /* 0x0016340c01007387 */ /* 0x000fe80000100800 */
[----:B------:R-:W-:Y:S04]  /*e2d0*/  STL [R1+0x1638], R12 ;  /* 0x0016380c01007387 */ /* 0x000fe80000100800 */
[----:B----4-:R0:W-:Y:S04]  /*e2e0*/  STL [R1+0x24], R18 ;  /* 0x0000241201007387 */ /* 0x0101e80000100800 */
[----:B0-----:R-:W3:Y:S04]  /*e2f0*/  LDL.LU R18, [R1+0x172c] ;  /* 0x00172c0001127983 */ /* 0x001ee80000300800 */
[----:B------:R-:W4:Y:S04]  /*e300*/  LDL R4, [R1+0x968] ;  /* 0x0009680001047983 */ /* 0x000f280000100800 */
[----:B------:R-:W4:Y:S01]  /*e310*/  LDL R5, [R1+0x96c] ;  /* 0x00096c0001057983 */ /* 0x000f220000100800 */
[----:B------:R-:W-:-:S02]  /*e320*/  ISETP.GT.AND P2, PT, R13, 0x22, PT ;  /* 0x000000220d00780c */ /* 0x000fc40003f44270 */
[----:B--2---:R-:W-:-:S11]  /*e330*/  PRMT R17, RZ, 0x7610, R17 ;  /* 0x00007610ff117816 */ /* 0x004fd60000000011 */
        /* <DEDUP_REMOVED lines=63> */
[----:B------:R0:W2:Y:S04]  /*e730*/  @P0 LDG.E.U16 R17, desc[UR6][R4.64] ;  /* 0x0000000604110981 */ /* 0x0000a8000c1e1500 */
        /* <DEDUP_REMOVED lines=8> */
[----:B--2---:R-:W-:Y:S04]  /*e7c0*/  STL [R1+0x15f0], R17 ;  /* 0x0015f01101007387 */ /* 0x004fe80000100800 */
[----:B------:R-:W-:Y:S04]  /*e7d0*/  STL [R1+0x15fc], R17 ;  /* 0x0015fc1101007387 */ /* 0x000fe80000100800 */
[----:B------:R-:W-:Y:S04]  /*e7e0*/  STL [R1+0x1600], R17 ;  /* 0x0016001101007387 */ /* 0x000fe80000100800 */
[----:B----4-:R0:W-:Y:S04]  /*e7f0*/  STL [R1+0x1c], R19 ;  /* 0x00001c1301007387 */ /* 0x0101e80000100800 */
        /* <DEDUP_REMOVED lines=158> */
[----:B--2---:R-:W-:Y:S01]  /*f1e0*/  STL [R1+0x15e8], R19 ;  /* 0x0015e81301007387 */ /* 0x004fe20000100800 */
[----:B------:R-:W-:-:S03]  /*f1f0*/  ISETP.GT.AND P2, PT, R13, 0x3a, PT ;  /* 0x0000003a0d00780c */ /* 0x000fc60003f44270 */
[----:B----4-:R0:W-:Y:S04]  /*f200*/  STL [R1], R21 ;  /* 0x0000001501007387 */ /* 0x0101e80000100800 */
        /* <DEDUP_REMOVED lines=67> */
[----:B------:R-:W3:Y:S04]  /*f640*/  @P0 LDG.E.U16 R11, desc[UR6][R4.64] ;  /* 0x00000006040b0981 */ /* 0x000ee8000c1e1500 */
[----:B------:R-:W4:Y:S04]  /*f650*/  LDL R4, [R1+0x870] ;  /* 0x0008700001047983 */ /* 0x000f280000100800 */
[----:B------:R-:W4:Y:S01]  /*f660*/  LDL R5, [R1+0x874] ;  /* 0x0008740001057983 */ /* 0x000f220000100800 */
[----:B------:R-:W-:Y:S02]  /*f670*/  ISETP.GT.AND P1, PT, R13, 0x41, PT ;  /* 0x000000410d00780c */ /* 0x000fe40003f24270 */
[----:B--2---:R-:W-:Y:S01]  /*f680*/  PRMT R21, RZ, 0x7610, R21 ;  /* 0x00007610ff157816 */ /* 0x004fe20000000015 */
[----:B---3--:R-:W-:Y:S10]  /*f690*/  STL [R1+0x15e4], R11 ;  /* 0x0015e40b01007387 */ /* 0x008ff40000100800 */
        /* <DEDUP_REMOVED lines=11> */
[----:B------:R-:W3:Y:S04]  /*f750*/  @P2 LDG.E.U16 R10, desc[UR6][R4.64] ;  /* 0x00000006040a2981 */ /* 0x000ee8000c1e1500 */
[----:B--2---:R-:W-:Y:S04]  /*f760*/  STL [R1+0x15ac], R21 ;  /* 0x0015ac1501007387 */ /* 0x004fe80000100800 */
[----:B------:R-:W-:Y:S04]  /*f770*/  STL [R1+0x15b0], R21 ;  /* 0x0015b01501007387 */ /* 0x000fe80000100800 */
[----:B------:R-:W-:Y:S04]  /*f780*/  STL [R1+0x15e0], R21 ;  /* 0x0015e01501007387 */ /* 0x000fe80000100800 */
[----:B---3--:R0:W-:Y:S04]  /*f790*/  STL [R1+0x21c], R10 ;  /* 0x00021c0a01007387 */ /* 0x0081e80000100800 */
[----:B0-----:R-:W2:Y:S04]  /*f7a0*/  LDL.LU R10, [R1+0x16bc] ;  /* 0x0016bc00010a7983 */ /* 0x001ea80000300800 */
[----:B------:R-:W3:Y:S04]  /*f7b0*/  LDL R4, [R1+0x860] ;  /* 0x0008600001047983 */ /* 0x000ee80000100800 */
[----:B------:R-:W3:Y:S01]  /*f7c0*/  LDL R5, [R1+0x864] ;  /* 0x0008640001057983 */ /* 0x000ee20000100800 */
[----:B------:R-:W-:-:S02]  /*f7d0*/  ISETP.GT.AND P3, PT, R13, 0x43, PT ;  /* 0x000000430d00780c */ /* 0x000fc40003f64270 */
[----:B------:R-:W-:-:S11]  /*f7e0*/  PRMT R26, RZ, 0x7610, R26 ;  /* 0x00007610ff1a7816 */ /* 0x000fd6000000001a */
        /* <DEDUP_REMOVED lines=57> */
[----:B---3--:R-:W-:-:S11]  /*fb80*/  PRMT R26, RZ, 0x7610, R26 ;  /* 0x00007610ff1a7816 */ /* 0x008fd6000000001a */
[----:B0-----:R-:W-:-:S04]  /*fb90*/  @P1 LOP3.LUT R5, R5, R4, RZ, 0x3c, !PT ;  /* 0x0000000405051212 */ /* 0x001fc800078e3cff */
        /* <DEDUP_REMOVED lines=12> */
[----:B------:R-:W-:Y:S01]  /*fc60*/  STL [R1+0x15b4], R26 ;  /* 0x0015b41a01007387 */ /* 0x000fe20000100800 */
[----:B------:R-:W-:-:S03]  /*fc70*/  ISETP.GT.AND P3, PT, R13, 0x4b, PT ;  /* 0x0000004b0d00780c */ /* 0x000fc60003f64270 */
[----:B----4-:R0:W-:Y:S04]  /*fc80*/  STL [R1+0x18], R9 ;  /* 0x0000180901007387 */ /* 0x0101e80000100800 */
[----:B0-----:R-:W3:Y:S04]  /*fc90*/  LDL.LU R9, [R1+0x16a4] ;  /* 0x0016a40001097983 */ /* 0x001ee80000300800 */
[----:B------:R-:W4:Y:S04]  /*fca0*/  LDL R4, [R1+0x820] ;  /* 0x0008200001047983 */ /* 0x000f280000100800 */
[----:B------:R-:W4:Y:S01]  /*fcb0*/  LDL R5, [R1+0x824] ;  /* 0x0008240001057983 */ /* 0x000f220000100800 */
[----:B------:R-:W-:-:S02]  /*fcc0*/  PRMT R27, RZ, 0x7610, R27 ;  /* 0x00007610ff1b7816 */ /* 0x000fc4000000001b */
[----:B----4-:R-:W-:-:S04]  /*fcd0*/  @P3 LOP3.LUT R5, R5, R4, RZ, 0x3c, !PT ;  /* 0x0000000405053212 */ /* 0x010fc800078e3cff */
[----:B------:R-:W-:-:S04]  /*fce0*/  @P3 LOP3.LUT R4, R5, R4, RZ, 0x3c, !PT ;  /* 0x0000000405043212 */ /* 0x000fc800078e3cff */
[----:B------:R-:W-:-:S05]  /*fcf0*/  @P3 LOP3.LUT R5, R5, R4, RZ, 0x3c, !PT ;  /* 0x0000000405053212 */ /* 0x000fca00078e3cff */
[----:B------:R-:W4:Y:S01]  /*fd00*/  @P3 LDG.E.U16 R27, desc[UR6][R4.64] ;  /* 0x00000006041b3981 */ /* 0x000f22000c1e1500 */
[----:B------:R-:W-:-:S03]  /*fd10*/  ISETP.GT.AND P0, PT, R13, 0x4c, PT ;  /* 0x0000004c0d00780c */ /* 0x000fc60003f04270 */
[----:B----4-:R0:W-:Y:S04]  /*fd20*/  STL [R1+0x254], R27 ;  /* 0x0002541b01007387 */ /* 0x0101e80000100800 */
[----:B0-----:R-:W4:Y:S04]  /*fd30*/  LDL.LU R27, [R1+0x16a0] ;  /* 0x0016a000011b7983 */ /* 0x001f280000300800 */
[----:B------:R-:W2:Y:S04]  /*fd40*/  LDL R4, [R1+0x818] ;  /* 0x0008180001047983 */ /* 0x000ea80000100800 */
[----:B------:R-:W2:Y:S01]  /*fd50*/  LDL R5, [R1+0x81c] ;  /* 0x00081c0001057983 */ /* 0x000ea20000100800 */
[----:B---3--:R-:W-:-:S02]  /*fd60*/  PRMT R9, RZ, 0x7610, R9 ;  /* 0x00007610ff097816 */ /* 0x008fc40000000009 */
[----:B--2---:R-:W-:-:S04]  /*fd70*/  @P0 LOP3.LUT R5, R5, R4, RZ, 0x3c, !PT ;  /* 0x0000000405050212 */ /* 0x004fc800078e3cff */
[----:B------:R-:W-:-:S04]  /*fd80*/  @P0 LOP3.LUT R4, R5, R4, RZ, 0x3c, !PT ;  /* 0x0000000405040212 */ /* 0x000fc800078e3cff */
[----:B------:R-:W-:-:S05]  /*fd90*/  @P0 LOP3.LUT R5, R5, R4, RZ, 0x3c, !PT ;  /* 0x0000000405050212 */ /* 0x000fca00078e3cff */
[----:B------:R-:W2:Y:S01]  /*fda0*/  @P0 LDG.E.U16 R9, desc[UR6][R4.64] ;  /* 0x0000000604090981 */ /* 0x000ea2000c1e1500 */
[----:B------:R-:W-:-:S03]  /*fdb0*/  ISETP.GT.AND P1, PT, R13, 0x4d, PT ;  /* 0x0000004d0d00780c */ /* 0x000fc60003f24270 */
[----:B--2---:R0:W-:Y:S04]  /*fdc0*/  STL [R1+0x270], R9 ;  /* 0x0002700901007387 */ /* 0x0041e80000100800 */
[----:B0-----:R-:W2:Y:S04]  /*fdd0*/  LDL.LU R9, [R1+0x169c] ;  /* 0x00169c0001097983 */ /* 0x001ea80000300800 */
[----:B------:R-:W3:Y:S04]  /*fde0*/  LDL R4, [R1+0x810] ;  /* 0x0008100001047983 */ /* 0x000ee80000100800 */
[----:B------:R-:W3:Y:S01]  /*fdf0*/  LDL R5, [R1+0x814] ;  /* 0x0008140001057983 */ /* 0x000ee20000100800 */
[----:B----4-:R-:W-:-:S02]  /*fe00*/  PRMT R27, RZ, 0x7610, R27 ;  /* 0x00007610ff1b7816 */ /* 0x010fc4000000001b */
        /* <DEDUP_REMOVED lines=58> */
[----:B------:R-:W-:-:S11]  /*101b0*/  PRMT R8, RZ, 0x7610, R8 ;  /* 0x00007610ff087816 */ /* 0x000fd60000000008 */
        /* <DEDUP_REMOVED lines=22> */
[----:B--2---:R0:W-:Y:S04]  /*10320*/  STL [R1+0x258], R15 ;  /* 0x0002580f01007387 */ /* 0x0041e80000100800 */
[----:B0-----:R-:W2:Y:S04]  /*10330*/  LDL R15, [R1+0x7b4] ;  /* 0x0007b400010f7983 */ /* 0x001ea80000100800 */
[----:B---3--:R0:W-:Y:S04]  /*10340*/  STL [R1+0x250], R24 ;  /* 0x0002501801007387 */ /* 0x0081e80000100800 */
[----:B0-----:R-:W3:Y:S04]  /*10350*/  LDL.LU R24, [R1+0x1684] ;  /* 0x0016840001187983 */ /* 0x001ee80000300800 */
[----:B------:R-:W2:Y:S04]  /*10360*/  LDL R4, [R1+0x7c8] ;  /* 0x0007c80001047983 */ /* 0x000ea80000100800 */
[----:B------:R-:W2:Y:S01]  /*10370*/  LDL R5, [R1+0x7cc] ;  /* 0x0007cc0001057983 */ /* 0x000ea20000100800 */
[----:B------:R-:W-:-:S02]  /*10380*/  ISETP.GT.AND P1, PT, R13, 0x56, PT ;  /* 0x000000560d00780c */ /* 0x000fc40003f24270 */
[----:B----4-:R-:W-:-:S11]  /*10390*/  PRMT R8, RZ, 0x7610, R8 ;  /* 0x00007610ff087816 */ /* 0x010fd60000000008 */
[----:B--2---:R-:W-:-:S04]  /*103a0*/  @P1 LOP3.LUT R5, R5, R4, RZ, 0x3c, !PT ;  /* 0x0000000405051212 */ /* 0x004fc800078e3cff */
        /* <DEDUP_REMOVED lines=19> */
[----:B------:R-:W-:Y:S02]  /*104e0*/  ISETP.GT.AND P4, PT, R13, 0x59, PT ;  /* 0x000000590d00780c */ /* 0x000fe40003f84270 */
[----:B----4-:R-:W-:-:S04]  /*104f0*/  @P3 LOP3.LUT R5, R5, R4, RZ, 0x3c, !PT ;  /* 0x0000000405053212 */ /* 0x010fc800078e3cff */
[----:B------:R-:W-:-:S04]  /*10500*/  @P3 LOP3.LUT R4, R5, R4, RZ, 0x3c, !PT ;  /* 0x0000000405043212 */ /* 0x000fc800078e3cff */
[----:B------:R-:W-:-:S05]  /*10510*/  @P3 LOP3.LUT R5, R5, R4, RZ, 0x3c, !PT ;  /* 0x0000000405053212 */ /* 0x000fca00078e3cff */
[----:B------:R0:W2:Y:S04]  /*10520*/  @P3 LDG.E.U16 R8, desc[UR6][R4.64] ;  /* 0x0000000604083981 */ /* 0x0000a8000c1e1500 */
[----:B------:R-:W4:Y:S01]  /*10530*/  LDL R5, [R1+0x7b0] ;  /* 0x0007b00001057983 */ /* 0x000f220000100800 */
[----:B---3--:R-:W-:Y:S01]  /*10540*/  PRMT R24, RZ, 0x7610, R24 ;  /* 0x00007610ff187816 */ /* 0x008fe20000000018 */
[----:B0-----:R-:W-:Y:S01]  /*10550*/  @P4 IMAD.MOV.U32 R4, RZ, RZ, R15 ;  /* 0x000000ffff044224 */ /* 0x001fe200078e000f */
[----:B------:R-:W-:Y:S01]  /*10560*/  ISETP.GT.AND P0, PT, R13, 0x5a, PT ;  /* 0x0000005a0d00780c */ /* 0x000fe20003f04270 */
[----:B------:R-:W3:Y:S04]  /*10570*/  LDL R15, [R1+0x78c] ;  /* 0x00078c00010f7983 */ /* 0x000ee80000100800 */
[----:B----4-:R0:W4:Y:S04]  /*10580*/  @P4 LDG.E.U16 R24, desc[UR6][R4.64] ;  /* 0x0000000604184981 */ /* 0x010128000c1e1500 */
[----:B------:R-:W0:Y:S04]  /*10590*/  LDL R4, [R1+0x7a8] ;  /* 0x0007a80001047983 */ /* 0x000e280000100800 */
[----:B------:R-:W0:Y:S01]  /*105a0*/  LDL R5, [R1+0x7ac] ;  /* 0x0007ac0001057983 */ /* 0x000e220000100800 */
[----:B------:R-:W-:-:S02]  /*105b0*/  PRMT R14, RZ, 0x7610, R14 ;  /* 0x00007610ff0e7816 */ /* 0x000fc4000000000e */
[----:B0-----:R-:W-:-:S04]  /*105c0*/  @P0 LOP3.LUT R5, R5, R4, RZ, 0x3c, !PT ;  /* 0x0000000405050212 */ /* 0x001fc800078e3cff */
[----:B------:R-:W-:-:S04]  /*105d0*/  @P0 LOP3.LUT R4, R5, R4, RZ, 0x3c, !PT ;  /* 0x0000000405040212 */ /* 0x000fc800078e3cff */
[----:B------:R-:W-:-:S05]  /*105e0*/  @P0 LOP3.LUT R5, R5, R4, RZ, 0x3c, !PT ;  /* 0x0000000405050212 */ /* 0x000fca00078e3cff */
[----:B------:R-:W2:Y:S04]  /*105f0*/  @P0 LDG.E.U16 R14, desc[UR6][R4.64] ;  /* 0x00000006040e0981 */ /* 0x000ea8000c1e1500 */
[----:B----4-:R-:W-:Y:S04]  /*10600*/  STL [R1+0x15c4], R24 ;  /* 0x0015c41801007387 */ /* 0x010fe80000100800 */
[----:B------:R-:W-:Y:S01]  /*10610*/  STL [R1+0x15c8], R24 ;  /* 0x0015c81801007387 */ /* 0x000fe20000100800 */
[----:B------:R-:W-:-:S03]  /*10620*/  ISETP.GT.AND P1, PT, R13, 0x5b, PT ;  /* 0x0000005b0d00780c */ /* 0x000fc60003f24270 */
[----:B--2---:R0:W-:Y:S04]  /*10630*/  STL [R1+0x8], R14 ;  /* 0x0000080e01007387 */ /* 0x0041e80000100800 */
[----:B0-----:R-:W2:Y:S04]  /*10640*/  LDL.LU R14, [R1+0x1678] ;  /* 0x00167800010e7983 */ /* 0x001ea80000300800 */
        /* <DEDUP_REMOVED lines=20> */
[----:B------:R-:W3:Y:S04]  /*10790*/  LDL R4, [R1+0x790] ;  /* 0x0007900001047983 */ /* 0x000ee80000100800 */
[----:B------:R-:W3:Y:S01]  /*107a0*/  LDL R5, [R1+0x794] ;  /* 0x0007940001057983 */ /* 0x000ee20000100800 */
[----:B------:R-:W-:-:S02]  /*107b0*/  PRMT R22, RZ, 0x7610, R22 ;  /* 0x00007610ff167816 */ /* 0x000fc40000000016 */
[----:B---3--:R-:W-:-:S04]  /*107c0*/  @P1 LOP3.LUT R5, R5, R4, RZ, 0x3c, !PT ;  /* 0x0000000405051212 */ /* 0x008fc800078e3cff */
[----:B------:R-:W-:-:S04]  /*107d0*/  @P1 LOP3.LUT R4, R5, R4, RZ, 0x3c, !PT ;  /* 0x0000000405041212 */ /* 0x000fc800078e3cff */
[----:B------:R-:W-:-:S05]  /*107e0*/  @P1 LOP3.LUT R5, R5, R4, RZ, 0x3c, !PT ;  /* 0x0000000405051212 */ /* 0x000fca00078e3cff */
[----:B------:R-:W3:Y:S01]  /*107f0*/  @P1 LDG.E.U16 R22, desc[UR6][R4.64] ;  /* 0x0000000604161981 */ /* 0x000ee2000c1e1500 */
[C---:B------:R-:W-:Y:S02]  /*10800*/  ISETP.GT.AND P0, PT, R13.reuse, 0x5e, PT ;  /* 0x0000005e0d00780c */ /* 0x040fe40003f04270 */
[----:B--2---:R-:W-:Y:S01]  /*10810*/  PRMT R14, RZ, 0x7610, R14 ;  /* 0x00007610ff0e7816 */ /* 0x004fe2000000000e */
[----:B---3--:R0:W-:Y:S04]  /*10820*/  STL [R1+0x238], R22 ;  /* 0x0002381601007387 */ /* 0x0081e80000100800 */
[----:B0-----:R-:W2:Y:S04]  /*10830*/  LDL.LU R22, [R1+0x166c] ;  /* 0x00166c0001167983 */ /* 0x001ea80000300800 */
[----:B------:R-:W3:Y:S02]  /*10840*/  LDL R5, [R1+0x788] ;  /* 0x0007880001057983 */ /* 0x000ee40000100800 */
[----:B------:R-:W-:Y:S01]  /*10850*/  @P0 IMAD.MOV.U32 R4, RZ, RZ, R15 ;  /* 0x000000ffff040224 */ /* 0x000fe200078e000f */
[----:B------:R-:W-:-:S02]  /*10860*/  ISETP.GT.AND P1, PT, R13, 0x5f, PT ;  /* 0x0000005f0d00780c */ /* 0x000fc40003f24270 */
[----:B------:R-:W-:Y:S01]  /*10870*/  PRMT R29, RZ, 0x7610, R29 ;  /* 0x00007610ff1d7816 */ /* 0x000fe2000000001d */
[----:B------:R-:W2:Y:S04]  /*10880*/  LDL R15, [R1+0x768] ;  /* 0x00076800010f7983 */ /* 0x000ea80000100800 */
[----:B---3--:R0:W3:Y:S04]  /*10890*/  @P0 LDG.E.U16 R14, desc[UR6][R4.64] ;  /* 0x00000006040e0981 */ /* 0x0080e8000c1e1500 */
[----:B------:R-:W0:Y:S04]  /*108a0*/  LDL R4, [R1+0x780] ;  /* 0x0007800001047983 */ /* 0x000e280000100800 */
[----:B------:R-:W0:Y:S02]  /*108b0*/  LDL R5, [R1+0x784] ;  /* 0x0007840001057983 */ /* 0x000e240000100800 */
[----:B0-----:R-:W-:-:S04]  /*108c0*/  @P1 LOP3.LUT R5, R5, R4, RZ, 0x3c, !PT ;  /* 0x0000000405051212 */ /* 0x001fc800078e3cff */
[----:B------:R-:W-:-:S04]  /*108d0*/  @P1 LOP3.LUT R4, R5, R4, RZ, 0x3c, !PT ;  /* 0x0000000405041212 */ /* 0x000fc800078e3cff */
[----:B------:R-:W-:-:S05]  /*108e0*/  @P1 LOP3.LUT R5, R5, R4, RZ, 0x3c, !PT ;  /* 0x0000000405051212 */ /* 0x000fca00078e3cff */
[----:B------:R-:W4:Y:S04]  /*108f0*/  @P1 LDG.E.U16 R29, desc[UR6][R4.64] ;  /* 0x00000006041d1981 */ /* 0x000f28000c1e1500 */
[----:B---3--:R0:W-:Y:S04]  /*10900*/  STL [R1+0x234], R14 ;  /* 0x0002340e01007387 */ /* 0x0081e80000100800 */
[----:B0-----:R-:W3:Y:S04]  /*10910*/  LDL R14, [R1+0x76c] ;  /* 0x00076c00010e7983 */ /* 0x001ee80000100800 */
[----:B----4-:R0:W-:Y:S04]  /*10920*/  STL [R1+0x22c], R29 ;  /* 0x00022c1d01007387 */ /* 0x0101e80000100800 */
[----:B0-----:R-:W4:Y:S04]  /*10930*/  LDL.LU R29, [R1+0x1668] ;  /* 0x00166800011d7983 */ /* 0x001f280000300800 */
[----:B------:R-:W2:Y:S04]  /*10940*/  LDL R4, [R1+0x778] ;  /* 0x0007780001047983 */ /* 0x000ea80000100800 */
[----:B------:R-:W2:Y:S01]  /*10950*/  LDL R5, [R1+0x77c] ;  /* 0x00077c0001057983 */ /* 0x000ea20000100800 */
[----:B------:R-:W-:-:S02]  /*10960*/  ISETP.GT.AND P0, PT, R13, 0x60, PT ;  /* 0x000000600d00780c */ /* 0x000fc40003f04270 */
[----:B------:R-:W-:-:S11]  /*10970*/  PRMT R7, RZ, 0x7610, R7 ;  /* 0x00007610ff077816 */ /* 0x000fd60000000007 */
        /* <DEDUP_REMOVED lines=11> */
[----:B------:R3:W2:Y:S01]  /*10a30*/  @P1 LDG.E.U16 R22, desc[UR6][R4.64] ;  /* 0x0000000604161981 */ /* 0x0006a2000c1e1500 */
[----:B------:R-:W-:Y:S02]  /*10a40*/  ISETP.GT.AND P0, PT, R13, 0x62, PT ;  /* 0x000000620d00780c */ /* 0x000fe40003f04270 */
[----:B----4-:R-:W-:-:S11]  /*10a50*/  PRMT R29, RZ, 0x7610, R29 ;  /* 0x00007610ff1d7816 */ /* 0x010fd6000000001d */
[----:B---3--:R-:W-:Y:S02]  /*10a60*/  @P0 IMAD.MOV.U32 R4, RZ, RZ, R14 ;  /* 0x000000ffff040224 */ /* 0x008fe400078e000e */
[----:B------:R-:W-:-:S05]  /*10a70*/  @P0 IMAD.MOV.U32 R5, RZ, RZ, R15 ;  /* 0x000000ffff050224 */ /* 0x000fca00078e000f */
[----:B------:R0:W3:Y:S04]  /*10a80*/  @P0 LDG.E.U16 R29, desc[UR6][R4.64] ;  /* 0x00000006041d0981 */ /* 0x0000e8000c1e1500 */
[----:B--2---:R-:W-:Y:S04]  /*10a90*/  STL [R1+0x15a4], R22 ;  /* 0x0015a41601007387 */ /* 0x004fe80000100800 */
[----:B------:R-:W-:Y:S04]  /*10aa0*/  STL [R1+0x15cc], R22 ;  /* 0x0015cc1601007387 */ /* 0x000fe80000100800 */
[----:B------:R-:W-:Y:S04]  /*10ab0*/  STL [R1+0x15d0], R22 ;  /* 0x0015d01601007387 */ /* 0x000fe80000100800 */
[----:B------:R-:W0:Y:S04]  /*10ac0*/  LDL R4, [R1+0x760] ;  /* 0x0007600001047983 */ /* 0x000e280000100800 */
[----:B------:R-:W0:Y:S01]  /*10ad0*/  LDL R5, [R1+0x764] ;  /* 0x0007640001057983 */ /* 0x000e220000100800 */
[----:B------:R-:W-:-:S02]  /*10ae0*/  ISETP.GT.AND P1, PT, R13, 0x63, PT ;  /* 0x000000630d00780c */ /* 0x000fc40003f24270 */
[----:B------:R-:W-:Y:S01]  /*10af0*/  PRMT R6, RZ, 0x7610, R6 ;  /* 0x00007610ff067816 */ /* 0x000fe20000000006 */
[----:B------:R-:W2:Y:S04]  /*10b00*/  LDL R15, [R1+0x748] ;  /* 0x00074800010f7983 */ /* 0x000ea80000100800 */
[----:B------:R-:W4:Y:S06]  /*10b10*/  LDL R14, [R1+0x74c] ;  /* 0x00074c00010e7983 */ /* 0x000f2c0000100800 */
[----:B0-----:R-:W-:-:S04]  /*10b20*/  @P1 LOP3.LUT R5, R5, R4, RZ, 0x3c, !PT ;  /* 0x0000000405051212 */ /* 0x001fc800078e3cff */
[----:B------:R-:W-:-:S04]  /*10b30*/  @P1 LOP3.LUT R4, R5, R4, RZ, 0x3c, !PT ;  /* 0x0000000405041212 */ /* 0x000fc800078e3cff */
[----:B------:R-:W-:-:S05]  /*10b40*/  @P1 LOP3.LUT R5, R5, R4, RZ, 0x3c, !PT ;  /* 0x0000000405051212 */ /* 0x000fca00078e3cff */
[----:B------:R-:W2:Y:S04]  /*10b50*/  @P1 LDG.E.U16 R6, desc[UR6][R4.64] ;  /* 0x0000000604061981 */ /* 0x000ea8000c1e1500 */
[----:B---3--:R-:W-:Y:S04]  /*10b60*/  STL [R1+0x15a0], R29 ;  /* 0x0015a01d01007387 */ /* 0x008fe80000100800 */
[----:B------:R-:W-:Y:S04]  /*10b70*/  STL [R1+0x15d4], R29 ;  /* 0x0015d41d01007387 */ /* 0x000fe80000100800 */
[----:B------:R-:W-:Y:S04]  /*10b80*/  STL [R1+0x15d8], R29 ;  /* 0x0015d81d01007387 */ /* 0x000fe80000100800 */
[----:B------:R-:W-:Y:S04]  /*10b90*/  STL [R1+0x15dc], R29 ;  /* 0x0015dc1d01007387 */ /* 0x000fe80000100800 */
[----:B--2---:R0:W-:Y:S04]  /*10ba0*/  STL [R1+0x1f4], R6 ;  /* 0x0001f40601007387 */ /* 0x0041e80000100800 */
        /* <DEDUP_REMOVED lines=15> */
[----:B------:R-:W-:Y:S02]  /*10ca0*/  ISETP.GT.AND P0, PT, R13, 0x66, PT ;  /* 0x000000660d00780c */ /* 0x000fe40003f04270 */
[----:B----4-:R-:W-:-:S04]  /*10cb0*/  @P1 LOP3.LUT R5, R5, R4, RZ, 0x3c, !PT ;  /* 0x0000000405051212 */ /* 0x010fc800078e3cff */
[----:B------:R-:W-:-:S04]  /*10cc0*/  @P1 LOP3.LUT R4, R5, R4, RZ, 0x3c, !PT ;  /* 0x0000000405041212 */ /* 0x000fc800078e3cff */
[----:B------:R-:W-:-:S05]  /*10cd0*/  @P1 LOP3.LUT R5, R5, R4, RZ, 0x3c, !PT ;  /* 0x0000000405051212 */ /* 0x000fca00078e3cff */
[----:B------:R0:W4:Y:S01]  /*10ce0*/  @P1 LDG.E.U16 R26, desc[UR6][R4.64] ;  /* 0x00000006041a1981 */ /* 0x000122000c1e1500 */
[----:B------:R-:W-:Y:S01]  /*10cf0*/  PRMT R2, RZ, 0x7610, R2 ;  /* 0x00007610ff027816 */ /* 0x000fe20000000002 */
[----:B0-----:R-:W-:Y:S02]  /*10d00*/  @P0 IMAD.MOV.U32 R4, RZ, RZ, R14 ;  /* 0x000000ffff040224 */ /* 0x001fe400078e000e */
[----:B------:R-:W-:Y:S01]  /*10d10*/  @P0 IMAD.MOV.U32 R5, RZ, RZ, R15 ;  /* 0x000000ffff050224 */ /* 0x000fe200078e000f */
[----:B------:R-:W3:Y:S04]  /*10d20*/  LDL R14, [R1+0x6fc] ;  /* 0x0006fc00010e7983 */ /* 0x000ee80000100800 */
[----:B------:R-:W3:Y:S04]  /*10d30*/  LDL R15, [R1+0x6f8] ;  /* 0x0006f800010f7983 */ /* 0x000ee80000100800 */
[----:B------:R0:W2:Y:S04]  /*10d40*/  @P0 LDG.E.U16 R2, desc[UR6][R4.64] ;  /* 0x0000000604020981 */ /* 0x0000a8000c1e1500 */
[----:B----4-:R1:W-:Y:S04]  /*10d50*/  STL [R1+0x218], R26 ;  /* 0x0002181a01007387 */ /* 0x0103e80000100800 */
[----:B------:R-:W0:Y:S04]  /*10d60*/  LDL R4, [R1+0x740] ;  /* 0x0007400001047983 */ /* 0x000e280000100800 */
[----:B------:R-:W0:Y:S01]  /*10d70*/  LDL R5, [R1+0x744] ;  /* 0x0007440001057983 */ /* 0x000e220000100800 */
[----:B------:R-:W-:-:S02]  /*10d80*/  ISETP.GT.AND P1, PT, R13, 0x67, PT ;  /* 0x000000670d00780c */ /* 0x000fc40003f24270 */
[----:B------:R-:W-:Y:S01]  /*10d90*/  PRMT R28, RZ, 0x7610, R28 ;  /* 0x00007610ff1c7816 */ /* 0x000fe2000000001c */
[----:B-1----:R-:W4:Y:S10]  /*10da0*/  LDL R26, [R1+0x6bc] ;  /* 0x0006bc00011a7983 */ /* 0x002f340000100800 */
[----:B0-----:R-:W-:-:S04]  /*10db0*/  @P1 LOP3.LUT R5, R5, R4, RZ, 0x3c, !PT ;  /* 0x0000000405051212 */ /* 0x001fc800078e3cff */
[----:B------:R-:W-:-:S04]  /*10dc0*/  @P1 LOP3.LUT R4, R5, R4, RZ, 0x3c, !PT ;  /* 0x0000000405041212 */ /* 0x000fc800078e3cff */
[----:B------:R-:W-:-:S05]  /*10dd0*/  @P1 LOP3.LUT R5, R5, R4, RZ, 0x3c, !PT ;  /* 0x0000000405051212 */ /* 0x000fca00078e3cff */
[----:B------:R-:W3:Y:S04]  /*10de0*/  @P1 LDG.E.U16 R28, desc[UR6][R4.64] ;  /* 0x00000006041c1981 */ /* 0x000ee8000c1e1500 */
[----:B--2---:R-:W-:Y:S01]  /*10df0*/  STL [R1+0x1598], R2 ;  /* 0x0015980201007387 */ /* 0x004fe20000100800 */
[----:B------:R-:W-:-:S03]  /*10e00*/  ISETP.GT.AND P0, PT, R13, 0x68, PT ;  /* 0x000000680d00780c */ /* 0x000fc60003f04270 */
[----:B---3--:R0:W-:Y:S04]  /*10e10*/  STL [R1+0x1f8], R28 ;  /* 0x0001f81c01007387 */ /* 0x0081e80000100800 */
[----:B0-----:R-:W2:Y:S04]  /*10e20*/  LDL.LU R28, [R1+0x165c] ;  /* 0x00165c00011c7983 */ /* 0x001ea80000300800 */
[----:B------:R-:W3:Y:S04]  /*10e30*/  LDL R4, [R1+0x738] ;  /* 0x0007380001047983 */ /* 0x000ee80000100800 */
[----:B------:R-:W3:Y:S01]  /*10e40*/  LDL R5, [R1+0x73c] ;  /* 0x00073c0001057983 */ /* 0x000ee20000100800 */
[----:B------:R-:W-:-:S02]  /*10e50*/  PRMT R6, RZ, 0x7610, R6 ;  /* 0x00007610ff067816 */ /* 0x000fc40000000006 */
[----:B---3--:R-:W-:-:S04]  /*10e60*/  @P0 LOP3.LUT R5, R5, R4, RZ, 0x3c, !PT ;  /* 0x0000000405050212 */ /* 0x008fc800078e3cff */
[----:B------:R-:W-:-:S04]  /*10e70*/  @P0 LOP3.LUT R4, R5, R4, RZ, 0x3c, !PT ;  /* 0x0000000405040212 */ /* 0x000fc800078e3cff */
[----:B------:R-:W-:-:S05]  /*10e80*/  @P0 LOP3.LUT R5, R5, R4, RZ, 0x3c, !PT ;  /* 0x0000000405050212 */ /* 0x000fca00078e3cff */
[----:B------:R0:W3:Y:S04]  /*10e90*/  @P0 LDG.E.U16 R6, desc[UR6][R4.64] ;  /* 0x0000000604060981 */ /* 0x0000e8000c1e1500 */
[----:B------:R-:W0:Y:S04]  /*10ea0*/  LDL R4, [R1+0x730] ;  /* 0x0007300001047983 */ /* 0x000e280000100800 */
[----:B------:R-:W0:Y:S01]  /*10eb0*/  LDL R5, [R1+0x734] ;  /* 0x0007340001057983 */ /* 0x000e220000100800 */
[C---:B------:R-:W-:Y:S02]  /*10ec0*/  ISETP.GT.AND P1, PT, R13.reuse, 0x69, PT ;  /* 0x000000690d00780c */ /* 0x040fe40003f24270 */
[----:B------:R-:W-:-:S02]  /*10ed0*/  ISETP.GT.AND P0, PT, R13, 0x70, PT ;  /* 0x000000700d00780c */ /* 0x000fc40003f04270 */
[----:B------:R-:W-:-:S09]  /*10ee0*/  PRMT R20, RZ, 0x7610, R20 ;  /* 0x00007610ff147816 */ /* 0x000fd20000000014 */
[----:B0-----:R-:W-:-:S04]  /*10ef0*/  @P1 LOP3.LUT R5, R5, R4, RZ, 0x3c, !PT ;  /* 0x0000000405051212 */ /* 0x001fc800078e3cff */
[----:B------:R-:W-:-:S04]  /*10f00*/  @P1 LOP3.LUT R4, R5, R4, RZ, 0x3c, !PT ;  /* 0x0000000405041212 */ /* 0x000fc800078e3cff */
[----:B------:R-:W-:-:S05]  /*10f10*/  @P1 LOP3.LUT R5, R5, R4, RZ, 0x3c, !PT ;  /* 0x0000000405051212 */ /* 0x000fca00078e3cff */
[----:B------:R0:W3:Y:S02]  /*10f20*/  @P1 LDG.E.U16 R20, desc[UR6][R4.64] ;  /* 0x0000000604141981 */ /* 0x0000e4000c1e1500 */
[----:B0-----:R-:W-:-:S06]  /*10f30*/  PRMT R5, RZ, 0x7610, R5 ;  /* 0x00007610ff057816 */ /* 0x001fcc0000000005 */
[----:B------:R4:W3:Y:S04]  /*10f40*/  @P0 LDG.E.U16 R5, desc[UR6][R14.64] ;  /* 0x000000060e050981 */ /* 0x0008e8000c1e1500 */
[----:B------:R-:W2:Y:S01]  /*10f50*/  LDL R15, [R1+0x6b8] ;  /* 0x0006b800010f7983 */ /* 0x000ea20000100800 */
[----:B------:R-:W-:Y:S02]  /*10f60*/  ISETP.GT.AND P1, PT, R13, 0x78, PT ;  /* 0x000000780d00780c */ /* 0x000fe40003f24270 */
[----:B------:R-:W-:-:S11]  /*10f70*/  PRMT R4, RZ, 0x7610, R4 ;  /* 0x00007610ff047816 */ /* 0x000fd60000000004 */
[----:B----4-:R-:W-:Y:S01]  /*10f80*/  @P1 IMAD.MOV.U32 R14, RZ, RZ, R26 ;  /* 0x000000ffff0e1224 */ /* 0x010fe200078e001a */
[----:B------:R-:W-:Y:S01]  /*10f90*/  ISETP.GT.AND P0, PT, R13, 0x6a, PT ;  /* 0x0000006a0d00780c */ /* 0x000fe20003f04270 */
[----:B------:R-:W4:Y:S04]  /*10fa0*/  LDL R26, [R1+0x70c] ;  /* 0x00070c00011a7983 */ /* 0x000f280000100800 */
[----:B--2---:R0:W2:Y:S04]  /*10fb0*/  @P1 LDG.E.U16 R4, desc[UR6][R14.64] ;  /* 0x000000060e041981 */ /* 0x0040a8000c1e1500 */
[----:B------:R-:W0:Y:S04]  /*10fc0*/  LDL R14, [R1+0x728] ;  /* 0x00072800010e7983 */ /* 0x000e280000100800 */
[----:B------:R-:W0:Y:S01]  /*10fd0*/  LDL R15, [R1+0x72c] ;  /* 0x00072c00010f7983 */ /* 0x000e220000100800 */
[----:B------:R-:W-:-:S02]  /*10fe0*/  PRMT R28, RZ, 0x7610, R28 ;  /* 0x00007610ff1c7816 */ /* 0x000fc4000000001c */
[----:B0-----:R-:W-:-:S04]  /*10ff0*/  @P0 LOP3.LUT R15, R15, R14, RZ, 0x3c, !PT ;  /* 0x0000000e0f0f0212 */ /* 0x001fc800078e3cff */
        /* <DEDUP_REMOVED lines=31> */
[C---:B------:R-:W-:Y:S02]  /*111f0*/  ISETP.GT.AND P0, PT, R13.reuse, 0x6e, PT ;  /* 0x0000006e0d00780c */ /* 0x040fe40003f04270 */
[----:B------:R-:W-:Y:S01]  /*11200*/  PRMT R0, RZ, 0x7610, R0 ;  /* 0x00007610ff007816 */ /* 0x000fe20000000000 */
[----:B---3--:R0:W-:Y:S04]  /*11210*/  STL [R1+0x1ec], R3 ;  /* 0x0001ec0301007387 */ /* 0x0081e80000100800 */
[----:B0-----:R-:W3:Y:S04]  /*11220*/  LDL.LU R3, [R1+0x1650] ;  /* 0x0016500001037983 */ /* 0x001ee80000300800 */
[----:B------:R-:W4:Y:S02]  /*11230*/  LDL R15, [R1+0x708] ;  /* 0x00070800010f7983 */ /* 0x000f240000100800 */
[----:B------:R-:W-:Y:S01]  /*11240*/  @P0 IMAD.MOV.U32 R14, RZ, RZ, R26 ;  /* 0x000000ffff0e0224 */ /* 0x000fe200078e001a */
[----:B------:R-:W-:-:S02]  /*11250*/  ISETP.GT.AND P1, PT, R13, 0x6f, PT ;  /* 0x0000006f0d00780c */ /* 0x000fc40003f24270 */
[----:B------:R-:W-:Y:S01]  /*11260*/  PRMT R25, RZ, 0x7610, R25 ;  /* 0x00007610ff197816 */ /* 0x000fe20000000019 */
[----:B------:R-:W2:Y:S04]  /*11270*/  LDL R26, [R1+0x6d8] ;  /* 0x0006d800011a7983 */ /* 0x000ea80000100800 */
[----:B----4-:R0:W4:Y:S04]  /*11280*/  @P0 LDG.E.U16 R0, desc[UR6][R14.64] ;  /* 0x000000060e000981 */ /* 0x010128000c1e1500 */
[----:B------:R-:W0:Y:S04]  /*11290*/  LDL R14, [R1+0x700] ;  /* 0x00070000010e7983 */ /* 0x000e280000100800 */
[----:B------:R-:W0:Y:S02]  /*112a0*/  LDL R15, [R1+0x704] ;  /* 0x00070400010f7983 */ /* 0x000e240000100800 */
[----:B0-----:R-:W-:-:S04]  /*112b0*/  @P1 LOP3.LUT R15, R15, R14, RZ, 0x3c, !PT ;  /* 0x0000000e0f0f1212 */ /* 0x001fc800078e3cff */
[----:B------:R-:W-:-:S04]  /*112c0*/  @P1 LOP3.LUT R14, R15, R14, RZ, 0x3c, !PT ;  /* 0x0000000e0f0e1212 */ /* 0x000fc800078e3cff */
[----:B------:R-:W-:-:S05]  /*112d0*/  @P1 LOP3.LUT R15, R15, R14, RZ, 0x3c, !PT ;  /* 0x0000000e0f0f1212 */ /* 0x000fca00078e3cff */
[----:B------:R-:W3:Y:S04]  /*112e0*/  @P1 LDG.E.U16 R25, desc[UR6][R14.64] ;  /* 0x000000060e191981 */ /* 0x000ee8000c1e1500 */
[----:B----4-:R0:W-:Y:S04]  /*112f0*/  STL [R1+0x1e8], R0 ;  /* 0x0001e80001007387 */ /* 0x0101e80000100800 */
[----:B0-----:R-:W4:Y:S04]  /*11300*/  LDL R0, [R1+0x6dc] ;  /* 0x0006dc0001007983 */ /* 0x001f280000100800 */
[----:B---3--:R0:W-:Y:S04]  /*11310*/  STL [R1+0x1e4], R25 ;  /* 0x0001e41901007387 */ /* 0x0081e80000100800 */
[----:B0-----:R-:W3:Y:S04]  /*11320*/  LDL.LU R25, [R1+0x164c] ;  /* 0x00164c0001197983 */ /* 0x001ee80000300800 */
        /* <DEDUP_REMOVED lines=23> */
[----:B------:R-:W4:Y:S01]  /*114a0*/  @P0 LDG.E.U16 R16, desc[UR6][R14.64] ;  /* 0x000000060e100981 */ /* 0x000f22000c1e1500 */
[----:B------:R-:W-:-:S03]  /*114b0*/  ISETP.GT.AND P1, PT, R13, 0x74, PT ;  /* 0x000000740d00780c */ /* 0x000fc60003f24270 */
[----:B----4-:R0:W-:Y:S04]  /*114c0*/  STL [R1+0xd4], R16 ;  /* 0x0000d41001007387 */ /* 0x0101e80000100800 */
[----:B0-----:R-:W4:Y:S06]  /*114d0*/  LDL.LU R16, [R1+0x1648] ;  /* 0x0016480001107983 */ /* 0x001f2c0000300800 */
[----:B------:R-:W-:-:S02]  /*114e0*/  @P1 IMAD.MOV.U32 R14, RZ, RZ, R0 ;  /* 0x000000ffff0e1224 */ /* 0x000fc400078e0000 */
[----:B------:R-:W-:Y:S01]  /*114f0*/  @P1 IMAD.MOV.U32 R15, RZ, RZ, R26 ;  /* 0x000000ffff0f1224 */ /* 0x000fe200078e001a */
[----:B------:R-:W2:Y:S04]  /*11500*/  LDL R0, [R1+0x6b4] ;  /* 0x0006b40001007983 */ /* 0x000ea80000100800 */
[----:B------:R-:W3:Y:S01]  /*11510*/  LDL R26, [R1+0x6b0] ;  /* 0x0006b000011a7983 */ /* 0x000ee20000100800 */
[----:B----4-:R-:W-:-:S06]  /*11520*/  PRMT R16, RZ, 0x7610, R16 ;  /* 0x00007610ff107816 */ /* 0x010fcc0000000010 */
[----:B------:R-:W4:Y:S01]  /*11530*/  @P1 LDG.E.U16 R16, desc[UR6][R14.64] ;  /* 0x000000060e101981 */ /* 0x000f22000c1e1500 */
[----:B------:R-:W-:-:S03]  /*11540*/  ISETP.GT.AND P0, PT, R13, 0x75, PT ;  /* 0x000000750d00780c */ /* 0x000fc60003f04270 */
[----:B----4-:R0:W-:Y:S04]  /*11550*/  STL [R1+0xdc], R16 ;  /* 0x0000dc1001007387 */ /* 0x0101e80000100800 */
[----:B0-----:R-:W4:Y:S04]  /*11560*/  LDL.LU R16, [R1+0x1644] ;  /* 0x0016440001107983 */ /* 0x001f280000300800 */
[----:B------:R-:W2:Y:S04]  /*11570*/  LDL R14, [R1+0x6d0] ;  /* 0x0006d000010e7983 */ /* 0x000ea80000100800 */
[----:B------:R-:W2:Y:S01]  /*11580*/  LDL R15, [R1+0x6d4] ;  /* 0x0006d400010f7983 */ /* 0x000ea20000100800 */
[----:B------:R-:W-:-:S02]  /*11590*/  PRMT R17, RZ, 0x7610, R17 ;  /* 0x00007610ff117816 */ /* 0x000fc40000000011 */
[----:B--2---:R-:W-:-:S04]  /*115a0*/  @P0 LOP3.LUT R15, R15, R14, RZ, 0x3c, !PT ;  /* 0x0000000e0f0f0212 */ /* 0x004fc800078e3cff */
[----:B------:R-:W-:-:S04]  /*115b0*/  @P0 LOP3.LUT R14, R15, R14, RZ, 0x3c, !PT ;  /* 0x0000000e0f0e0212 */ /* 0x000fc800078e3cff */
[----:B------:R-:W-:-:S05]  /*115c0*/  @P0 LOP3.LUT R15, R15, R14, RZ, 0x3c, !PT ;  /* 0x0000000e0f0f0212 */ /* 0x000fca00078e3cff */
[----:B------:R0:W2:Y:S04]  /*115d0*/  @P0 LDG.E.U16 R17, desc[UR6][R14.64] ;  /* 0x000000060e110981 */ /* 0x0000a8000c1e1500 */
[----:B------:R-:W0:Y:S04]  /*115e0*/  LDL R14, [R1+0x6c8] ;  /* 0x0006c800010e7983 */ /* 0x000e280000100800 */
[----:B------:R-:W0:Y:S01]  /*115f0*/  LDL R15, [R1+0x6cc] ;  /* 0x0006cc00010f7983 */ /* 0x000e220000100800 */
[----:B------:R-:W-:Y:S02]  /*11600*/  ISETP.GT.AND P1, PT, R13, 0x76, PT ;  /* 0x000000760d00780c */ /* 0x000fe40003f24270 */
[----:B----4-:R-:W-:-:S11]  /*11610*/  PRMT R16, RZ, 0x7610, R16 ;  /* 0x00007610ff107816 */ /* 0x010fd60000000010 */
[----:B0-----:R-:W-:-:S04]  /*11620*/  @P1 LOP3.LUT R15, R15, R14, RZ, 0x3c, !PT ;  /* 0x0000000e0f0f1212 */ /* 0x001fc800078e3cff */
[----:B------:R-:W-:-:S04]  /*11630*/  @P1 LOP3.LUT R14, R15, R14, RZ, 0x3c, !PT ;  /* 0x0000000e0f0e1212 */ /* 0x000fc800078e3cff */
[----:B------:R-:W-:-:S05]  /*11640*/  @P1 LOP3.LUT R15, R15, R14, RZ, 0x3c, !PT ;  /* 0x0000000e0f0f1212 */ /* 0x000fca00078e3cff */
[----:B------:R-:W4:Y:S04]  /*11650*/  @P1 LDG.E.U16 R16, desc[UR6][R14.64] ;  /* 0x000000060e101981 */ /* 0x000f28000c1e1500 */
[----:B--2---:R0:W-:Y:S04]  /*11660*/  STL [R1+0xd8], R17 ;  /* 0x0000d81101007387 */ /* 0x0041e80000100800 */
[----:B0-----:R-:W2:Y:S04]  /*11670*/  LDL R17, [R1+0x6ac] ;  /* 0x0006ac0001117983 */ /* 0x001ea80000100800 */
[----:B----4-:R0:W-:Y:S04]  /*11680*/  STL [R1+0xd0], R16 ;  /* 0x0000d01001007387 */ /* 0x0101e80000100800 */
[----:B0-----:R-:W4:Y:S04]  /*11690*/  LDL.LU R16, [R1+0x1640] ;  /* 0x0016400001107983 */ /* 0x001f280000300800 */
[----:B------:R-:W3:Y:S04]  /*116a0*/  LDL R14, [R1+0x6c0] ;  /* 0x0006c000010e7983 */ /* 0x000ee80000100800 */
[----:B------:R-:W3:Y:S01]  /*116b0*/  LDL R15, [R1+0x6c4] ;  /* 0x0006c400010f7983 */ /* 0x000ee20000100800 */
[----:B------:R-:W-:-:S02]  /*116c0*/  ISETP.GT.AND P0, PT, R13, 0x77, PT ;  /* 0x000000770d00780c */ /* 0x000fc40003f04270 */
[----:B------:R-:W-:-:S11]  /*116d0*/  PRMT R23, RZ, 0x7610, R23 ;  /* 0x00007610ff177816 */ /* 0x000fd60000000017 */
[----:B---3--:R-:W-:-:S04]  /*116e0*/  @P0 LOP3.LUT R15, R15, R14, RZ, 0x3c, !PT ;  /* 0x0000000e0f0f0212 */ /* 0x008fc800078e3cff */
[----:B------:R-:W-:-:S04]  /*116f0*/  @P0 LOP3.LUT R14, R15, R14, RZ, 0x3c, !PT ;  /* 0x0000000e0f0e0212 */ /* 0x000fc800078e3cff */
[----:B------:R-:W-:-:S05]  /*11700*/  @P0 LOP3.LUT R15, R15, R14, RZ, 0x3c, !PT ;  /* 0x0000000e0f0f0212 */ /* 0x000fca00078e3cff */
[----:B------:R0:W3:Y:S01]  /*11710*/  @P0 LDG.E.U16 R23, desc[UR6][R14.64] ;  /* 0x000000060e170981 */ /* 0x0000e2000c1e1500 */
[----:B------:R-:W-:Y:S02]  /*11720*/  ISETP.GT.AND P1, PT, R13, 0x79, PT ;  /* 0x000000790d00780c */ /* 0x000fe40003f24270 */
[----:B----4-:R-:W-:-:S11]  /*11730*/  PRMT R16, RZ, 0x7610, R16 ;  /* 0x00007610ff107816 */ /* 0x010fd60000000010 */
[----:B0-----:R-:W-:Y:S02]  /*11740*/  @P1 IMAD.MOV.U32 R14, RZ, RZ, R0 ;  /* 0x000000ffff0e1224 */ /* 0x001fe400078e0000 */
[----:B------:R-:W-:-:S05]  /*11750*/  @P1 IMAD.MOV.U32 R15, RZ, RZ, R26 ;  /* 0x000000ffff0f1224 */ /* 0x000fca00078e001a */
[----:B------:R2:W4:Y:S04]  /*11760*/  @P1 LDG.E.U16 R16, desc[UR6][R14.64] ;  /* 0x000000060e101981 */ /* 0x000528000c1e1500 */
[----:B---3--:R0:W-:Y:S04]  /*11770*/  STL [R1+0xcc], R23 ;  /* 0x0000cc1701007387 */ /* 0x0081e80000100800 */
[----:B0-----:R-:W3:Y:S04]  /*11780*/  LDL.LU R23, [R1+0x163c] ;  /* 0x00163c0001177983 */ /* 0x001ee80000300800 */
[----:B------:R-:W4:Y:S01]  /*11790*/  LDL R15, [R1+0x6a8] ;  /* 0x0006a800010f7983 */ /* 0x000f220000100800 */
[----:B------:R-:W-:-:S02]  /*117a0*/  ISETP.GT.AND P0, PT, R13, 0x7a, PT ;  /* 0x0000007a0d00780c */ /* 0x000fc40003f04270 */
[----:B------:R-:W-:Y:S01]  /*117b0*/  ISETP.GT.AND P1, PT, R13, 0x7b, PT ;  /* 0x0000007b0d00780c */ /* 0x000fe20003f24270 */
[----:B------:R-:W4:Y:S01]  /*117c0*/  LDL R26, [R1+0x690] ;  /* 0x00069000011a7983 */ /* 0x000f220000100800 */
[----:B------:R-:W-:-:S03]  /*117d0*/  PRMT R12, RZ, 0x7610, R12 ;  /* 0x00007610ff0c7816 */ /* 0x000fc6000000000c */
[----:B------:R-:W4:Y:S06]  /*117e0*/  LDL R0, [R1+0x694] ;  /* 0x0006940001007983 */ /* 0x000f2c0000100800 */
[----:B--2---:R-:W-:Y:S02]  /*117f0*/  @P0 IMAD.MOV.U32 R14, RZ, RZ, R17 ;  /* 0x000000ffff0e0224 */ /* 0x004fe400078e0011 */
[----:B------:R-:W2:Y:S01]  /*11800*/  LDL R17, [R1+0x68c] ;  /* 0x00068c0001117983 */ /* 0x000ea20000100800 */
[----:B---3--:R-:W-:-:S06]  /*11810*/  PRMT R23, RZ, 0x7610, R23 ;  /* 0x00007610ff177816 */ /* 0x008fcc0000000017 */
[----:B----4-:R0:W3:Y:S04]  /*11820*/  @P0 LDG.E.U16 R23, desc[UR6][R14.64] ;  /* 0x000000060e170981 */ /* 0x0100e8000c1e1500 */
[----:B------:R-:W0:Y:S04]  /*11830*/  LDL R14, [R1+0x6a0] ;  /* 0x0006a000010e7983 */ /* 0x000e280000100800 */
[----:B------:R-:W0:Y:S02]  /*11840*/  LDL R15, [R1+0x6a4] ;  /* 0x0006a400010f7983 */ /* 0x000e240000100800 */
[----:B0-----:R-:W-:-:S04]  /*11850*/  @P1 LOP3.LUT R15, R15, R14, RZ, 0x3c, !PT ;  /* 0x0000000e0f0f1212 */ /* 0x001fc800078e3cff */
        /* <DEDUP_REMOVED lines=8> */
[----:B----4-:R-:W-:-:S02]  /*118e0*/  PRMT R12, RZ, 0x7610, R12 ;  /* 0x00007610ff0c7816 */ /* 0x010fc4000000000c */
[----:B--2---:R-:W-:-:S04]  /*118f0*/  @P0 LOP3.LUT R15, R15, R14, RZ, 0x3c, !PT ;  /* 0x0000000e0f0f0212 */ /* 0x004fc800078e3cff */
[----:B------:R-:W-:-:S04]  /*11900*/  @P0 LOP3.LUT R14, R15, R14, RZ, 0x3c, !PT ;  /* 0x0000000e0f0e0212 */ /* 0x000fc800078e3cff */
[----:B------:R-:W-:-:S05]  /*11910*/  @P0 LOP3.LUT R15, R15, R14, RZ, 0x3c, !PT ;  /* 0x0000000e0f0f0212 */ /* 0x000fca00078e3cff */
[----:B------:R0:W2:Y:S01]  /*11920*/  @P0 LDG.E.U16 R12, desc[UR6][R14.64] ;  /* 0x000000060e0c0981 */ /* 0x0000a2000c1e1500 */
[----:B------:R-:W-:Y:S02]  /*11930*/  ISETP.GT.AND P1, PT, R13, 0x7d, PT ;  /* 0x0000007d0d00780c */ /* 0x000fe40003f24270 */
[----:B------:R-:W-:-:S11]  /*11940*/  PRMT R2, RZ, 0x7610, R2 ;  /* 0x00007610ff027816 */ /* 0x000fd60000000002 */
[----:B0-----:R-:W-:Y:S02]  /*11950*/  @P1 IMAD.MOV.U32 R14, RZ, RZ, R0 ;  /* 0x000000ffff0e1224 */ /* 0x001fe400078e0000 */
[----:B------:R-:W-:-:S05]  /*11960*/  @P1 IMAD.MOV.U32 R15, RZ, RZ, R26 ;  /* 0x000000ffff0f1224 */ /* 0x000fca00078e001a */
[----:B------:R-:W4:Y:S04]  /*11970*/  @P1 LDG.E.U16 R2, desc[UR6][R14.64] ;  /* 0x000000060e021981 */ /* 0x000f28000c1e1500 */
[----:B--2---:R0:W-:Y:S04]  /*11980*/  STL [R1+0xc8], R12 ;  /* 0x0000c80c01007387 */ /* 0x0041e80000100800 */
[----:B0-----:R-:W2:Y:S04]  /*11990*/  LDL.LU R12, [R1+0x1634] ;  /* 0x00163400010c7983 */ /* 0x001ea80000300800 */
[----:B------:R-:W3:Y:S01]  /*119a0*/  LDL R15, [R1+0x688] ;  /* 0x00068800010f7983 */ /* 0x000ee20000100800 */
[----:B------:R-:W-:-:S03]  /*119b0*/  ISETP.GT.AND P0, PT, R13, 0x7e, PT ;  /* 0x0000007e0d00780c */ /* 0x000fc60003f04270 */
[----:B----4-:R-:W-:Y:S10]  /*119c0*/  STL [R1+0x159c], R2 ;  /* 0x00159c0201007387 */ /* 0x010ff40000100800 */
[----:B------:R-:W-:Y:S01]  /*119d0*/  @P0 IMAD.MOV.U32 R14, RZ, RZ, R17 ;  /* 0x000000ffff0e0224 */ /* 0x000fe200078e0011 */
[----:B------:R-:W-:-:S02]  /*119e0*/  ISETP.GT.AND P1, PT, R13, 0x7f, PT ;  /* 0x0000007f0d00780c */ /* 0x000fc40003f24270 */
[----:B------:R-:W-:Y:S01]  /*119f0*/  PRMT R18, RZ, 0x7610, R18 ;  /* 0x00007610ff127816 */ /* 0x000fe20000000012 */
[----:B------:R-:W0:Y:S01]  /*11a00*/  S2R R0, SR_TID.X ;  /* 0x0000000000007919 */ /* 0x000e220000002100 */
[----:B------:R-:W4:Y:S01]  /*11a10*/  LDL R17, [R1+0x674] ;  /* 0x0006740001117983 */ /* 0x000f220000100800 */
[----:B--2---:R-:W-:-:S06]  /*11a20*/  PRMT R12, RZ, 0x7610, R12 ;  /* 0x00007610ff0c7816 */ /* 0x004fcc000000000c */
[----:B---3--:R1:W2:Y:S04]  /*11a30*/  @P0 LDG.E.U16 R12, desc[UR6][R14.64] ;  /* 0x000000060e0c0981 */ /* 0x0082a8000c1e1500 */
[----:B------:R-:W1:Y:S04]  /*11a40*/  LDL R14, [R1+0x680] ;  /* 0x00068000010e7983 */ /* 0x000e680000100800 */
[----:B------:R-:W1:Y:S02]  /*11a50*/  LDL R15, [R1+0x684] ;  /* 0x00068400010f7983 */ /* 0x000e640000100800 */
[----:B-1----:R-:W-:-:S04]  /*11a60*/  @P1 LOP3.LUT R15, R15, R14, RZ, 0x3c, !PT ;  /* 0x0000000e0f0f1212 */ /* 0x002fc800078e3cff */
[----:B------:R-:W-:-:S04]  /*11a70*/  @P1 LOP3.LUT R14, R15, R14, RZ, 0x3c, !PT ;  /* 0x0000000e0f0e1212 */ /* 0x000fc800078e3cff */
[----:B------:R-:W-:-:S05]  /*11a80*/  @P1 LOP3.LUT R15, R15, R14, RZ, 0x3c, !PT ;  /* 0x0000000e0f0f1212 */ /* 0x000fca00078e3cff */
[----:B------:R-:W3:Y:S01]  /*11a90*/  @P1 LDG.E.U16 R18, desc[UR6][R14.64] ;  /* 0x000000060e121981 */ /* 0x000ee2000c1e1500 */
[C---:B0-----:R-:W-:Y:S02]  /*11aa0*/  LOP3.LUT R26, R0.reuse, 0x3f, RZ, 0xc0, !PT ;  /* 0x0000003f001a7812 */ /* 0x041fe400078ec0ff */
[----:B------:R-:W-:Y:S01]  /*11ab0*/  LOP3.LUT R0, R0, 0x3f, RZ, 0xc0, !PT ;  /* 0x0000003f00007812 */ /* 0x000fe200078ec0ff */
[----:B--2---:R0:W-:Y:S03]  /*11ac0*/  STL [R1+0xbc], R12 ;  /* 0x0000bc0c01007387 */ /* 0x0041e60000100800 */
[----:B------:R-:W-:Y:S01]  /*11ad0*/  LOP3.LUT R0, R0, 0x40, RZ, 0xfc, !PT ;  /* 0x0000004000007812 */ /* 0x000fe200078efcff */
[----:B0-----:R-:W2:Y:S03]  /*11ae0*/  LDL R12, [R1+0x5fc] ;  /* 0x0005fc00010c7983 */ /* 0x001ea60000100800 */
[-C--:B------:R-:W-:Y:S01]  /*11af0*/  ISETP.GE.AND P1, PT, R0, R13.reuse, PT ;  /* 0x0000000d0000720c */ /* 0x080fe20003f26270 */
[----:B------:R-:W-:Y:S06]  /*11b00*/  BAR.SYNC.DEFER_BLOCKING 0x0 ;  /* 0x0000000000007b1d */ /* 0x000fec0000010000 */
[----:B---3--:R0:W-:Y:S04]  /*11b10*/  STL [R1+0xb8], R18 ;  /* 0x0000b81201007387 */ /* 0x0081e80000100800 */
[----:B0-----:R-:W3:Y:S04]  /*11b20*/  LDL.LU R18, [R1+0x1630] ;  /* 0x0016300001127983 */ /* 0x001ee80000300800 */
[----:B------:R-:W4:Y:S04]  /*11b30*/  LDL R14, [R1+0xb28] ;  /* 0x000b2800010e7983 */ /* 0x000f280000100800 */
[----:B------:R-:W4:Y:S04]  /*11b40*/  LDL R15, [R1+0xb34] ;  /* 0x000b3400010f7983 */ /* 0x000f280000100800 */
[----:B------:R-:W2:Y:S01]  /*11b50*/  LDL.LU R0, [R1+0x162c] ;  /* 0x00162c0001007983 */ /* 0x000ea20000300800 */
[----:B------:R-:W-:-:S03]  /*11b60*/  ISETP.GE.AND P0, PT, R26, R13, PT ;  /* 0x0000000d1a00720c */ /* 0x000fc60003f06270 */
[----:B------:R-:W3:Y:S10]  /*11b70*/  LDL R13, [R1+0x5f8] ;  /* 0x0005f800010d7983 */ /* 0x000ef40000100800 */
[----:B----4-:R-:W-:-:S04]  /*11b80*/  @!P0 LOP3.LUT R15, R15, R14, RZ, 0x3c, !PT ;  /* 0x0000000e0f0f8212 */ /* 0x010fc800078e3cff */
[C---:B------:R-:W-:Y:S02]  /*11b90*/  @!P0 LOP3.LUT R14, R15.reuse, R14, RZ, 0x3c, !PT ;  /* 0x0000000e0f0e8212 */ /* 0x040fe400078e3cff */
[----:B--2---:R-:W-:Y:S02]  /*11ba0*/  PRMT R0, RZ, 0x7610, R0 ;  /* 0x00007610ff007816 */ /* 0x004fe40000000000 */
[----:B------:R-:W-:-:S05]  /*11bb0*/  @!P0 LOP3.LUT R15, R15, R14, RZ, 0x3c, !PT ;  /* 0x0000000e0f0f8212 */ /* 0x000fca00078e3cff */
[----:B------:R-:W2:Y:S04]  /*11bc0*/  @!P0 LDG.E.U16 R0, desc[UR6][R14.64] ;  /* 0x000000060e008981 */ /* 0x000ea8000c1e1500 */
[----:B--2---:R0:W-:Y:S04]  /*11bd0*/  STL [R1+0x2d8], R0 ;  /* 0x0002d80001007387 */ /* 0x0041e80000100800 */
[----:B0-----:R-:W2:Y:S04]  /*11be0*/  LDL.LU R0, [R1+0x1628] ;  /* 0x0016280001007983 */ /* 0x001ea80000300800 */
[----:B------:R-:W4:Y:S04]  /*11bf0*/  LDL R14, [R1+0x678] ;  /* 0x00067800010e7983 */ /* 0x000f280000100800 */
[----:B------:R-:W4:Y:S01]  /*11c00*/  LDL R15, [R1+0x67c] ;  /* 0x00067c00010f7983 */ /* 0x000f220000100800 */
[----:B--2---:R-:W-:-:S02]  /*11c10*/  PRMT R0, RZ, 0x7610, R0 ;  /* 0x00007610ff007816 */ /* 0x004fc40000000000 */
[----:B----4-:R-:W-:-:S04]  /*11c20*/  @!P0 LOP3.LUT R15, R15, R14, RZ, 0x3c, !PT ;  /* 0x0000000e0f0f8212 */ /* 0x010fc800078e3cff */
[----:B------:R-:W-:-:S04]  /*11c30*/  @!P0 LOP3.LUT R14, R15, R14, RZ, 0x3c, !PT ;  /* 0x0000000e0f0e8212 */ /* 0x000fc800078e3cff */
[----:B------:R-:W-:-:S05]  /*11c40*/  @!P0 LOP3.LUT R15, R15, R14, RZ, 0x3c, !PT ;  /* 0x0000000e0f0f8212 */ /* 0x000fca00078e3cff */
[----:B------:R-:W2:Y:S04]  /*11c50*/  @!P0 LDG.E.U16 R0, desc[UR6][R14.64] ;  /* 0x000000060e008981 */ /* 0x000ea8000c1e1500 */
[----:B--2---:R0:W-:Y:S04]  /*11c60*/  STL [R1+0xb4], R0 ;  /* 0x0000b40001007387 */ /* 0x0041e80000100800 */
[----:B0-----:R-:W2:Y:S04]  /*11c70*/  LDL.LU R0, [R1+0x1624] ;  /* 0x0016240001007983 */ /* 0x001ea80000300800 */
[----:B------:R-:W4:Y:S01]  /*11c80*/  LDL R15, [R1+0x670] ;  /* 0x00067000010f7983 */ /* 0x000f220000100800 */
[----:B------:R-:W-:-:S03]  /*11c90*/  @!P1 IMAD.MOV.U32 R14, RZ, RZ, R17 ;  /* 0x000000ffff0e9224 */ /* 0x000fc600078e0011 */
[----:B------:R-:W3:Y:S01]  /*11ca0*/  LDL.LU R17, [R1+0x14] ;  /* 0x0000140001117983 */ /* 0x000ee20000300800 */
[----:B--2---:R-:W-:-:S06]  /*11cb0*/  PRMT R0, RZ, 0x7610, R0 ;  /* 0x00007610ff007816 */ /* 0x004fcc0000000000 */
[----:B----4-:R-:W2:Y:S04]  /*11cc0*/  @!P1 LDG.E.U16 R0, desc[UR6][R14.64] ;  /* 0x000000060e009981 */ /* 0x010ea8000c1e1500 */
[----:B--2---:R0:W-:Y:S04]  /*11cd0*/  STL [R1+0xb0], R0 ;  /* 0x0000b00001007387 */ /* 0x0041e80000100800 */
[----:B0-----:R-:W2:Y:S01]  /*11ce0*/  LDL.LU R0, [R1+0x1620] ;  /* 0x0016200001007983 */ /* 0x001ea20000300800 */
[----:B------:R-:W-:Y:S02]  /*11cf0*/  @!P0 IMAD.MOV.U32 R14, RZ, RZ, R12 ;  /* 0x000000ffff0e8224 */ /* 0x000fe400078e000c */
[----:B---3--:R-:W-:-:S02]  /*11d00*/  @!P0 IMAD.MOV.U32 R15, RZ, RZ, R13 ;  /* 0x000000ffff0f8224 */ /* 0x008fc400078e000d */
[----:B------:R-:W3:Y:S04]  /*11d10*/  LDL R13, [R1+0x4f4] ;  /* 0x0004f400010d7983 */ /* 0x000ee80000100800 */
[----:B------:R-:W4:Y:S01]  /*11d20*/  LDL.LU R12, [R1+0x4] ;  /* 0x00000400010c7983 */ /* 0x000f220000300800 */
[----:B--2---:R-:W-:-:S06]  /*11d30*/  PRMT R0, RZ, 0x7610, R0 ;  /* 0x00007610ff007816 */ /* 0x004fcc0000000000 */
[----:B------:R-:W2:Y:S04]  /*11d40*/  @!P0 LDG.E.U16 R0, desc[UR6][R14.64] ;  /* 0x000000060e008981 */ /* 0x000ea8000c1e1500 */
[----:B--2---:R0:W-:Y:S04]  /*11d50*/  STL [R1+0xac], R0 ;  /* 0x0000ac0001007387 */ /* 0x0041e80000100800 */
[----:B0-----:R-:W2:Y:S04]  /*11d60*/  LDL.LU R0, [R1+0x161c] ;  /* 0x00161c0001007983 */ /* 0x001ea80000300800 */
[----:B------:R-:W3:Y:S04]  /*11d70*/  LDL R14, [R1+0x5f0] ;  /* 0x0005f000010e7983 */ /* 0x000ee80000100800 */
[----:B------:R-:W3:Y:S01]  /*11d80*/  LDL R15, [R1+0x5f4] ;  /* 0x0005f400010f7983 */ /* 0x000ee20000100800 */
[----:B--2---:R-:W-:-:S02]  /*11d90*/  PRMT R0, RZ, 0x7610, R0 ;  /* 0x00007610ff007816 */ /* 0x004fc40000000000 */
[----:B---3--:R-:W-:-:S04]  /*11da0*/  @!P1 LOP3.LUT R15, R15, R14, RZ, 0x3c, !PT ;  /* 0x0000000e0f0f9212 */ /* 0x008fc800078e3cff */
[----:B------:R-:W-:-:S04]  /*11db0*/  @!P1 LOP3.LUT R14, R15, R14, RZ, 0x3c, !PT ;  /* 0x0000000e0f0e9212 */ /* 0x000fc800078e3cff */
[----:B------:R-:W-:-:S05]  /*11dc0*/  @!P1 LOP3.LUT R15, R15, R14, RZ, 0x3c, !PT ;  /* 0x0000000e0f0f9212 */ /* 0x000fca00078e3cff */
        /* <DEDUP_REMOVED lines=27> */
[----:B------:R-:W2:Y:S01]  /*11f80*/  @!P0 LDG.E.U16 R0, desc[UR6][R14.64] ;  /* 0x000000060e008981 */ /* 0x000ea2000c1e1500 */
[----:B------:R-:W-:-:S03]  /*11f90*/  IMAD.SHL.U32 R26, R26, 0x2, RZ ;  /* 0x000000021a1a7824 */ /* 0x000fc600078e00ff */
[----:B--2---:R0:W-:Y:S04]  /*11fa0*/  STL [R1+0x9c], R0 ;  /* 0x00009c0001007387 */ /* 0x0041e80000100800 */
[----:B0-----:R-:W2:Y:S04]  /*11fb0*/  LDL.LU R0, [R1+0x160c] ;  /* 0x00160c0001007983 */ /* 0x001ea80000300800 */
[----:B------:R-:W3:Y:S04]  /*11fc0*/  LDL.LU R14, [R1+0x28] ;  /* 0x00002800010e7983 */ /* 0x000ee80000300800 */
[----:B------:R-:W4:Y:S01]  /*11fd0*/  LDL R15, [R1+0x4f0] ;  /* 0x0004f000010f7983 */ /* 0x000f220000100800 */
[----:B--2---:R-:W-:-:S03]  /*11fe0*/  PRMT R0, RZ, 0x7610, R0 ;  /* 0x00007610ff007816 */ /* 0x004fc60000000000 */
[----:B---3--:R0:W-:Y:S02]  /*11ff0*/  STS.U16 [R26+UR4], R14 ;  /* 0x0000000e1a007988 */ /* 0x0081e40008000404 */
[----:B0-----:R-:W-:Y:S02]  /*12000*/  @!P1 IMAD.MOV.U32 R14, RZ, RZ, R13 ;  /* 0x000000ffff0e9224 */ /* 0x001fe400078e000d */
[----:B------:R-:W2:Y:S04]  /*12010*/  LDL R13, [R1+0x3f4] ;  /* 0x0003f400010d7983 */ /* 0x000ea80000100800 */
[----:B----4-:R-:W3:Y:S04]  /*12020*/  @!P1 LDG.E.U16 R0, desc[UR6][R14.64] ;  /* 0x000000060e009981 */ /* 0x010ee8000c1e1500 */
[----:B---3--:R0:W-:Y:S04]  /*12030*/  STL [R1+0x98], R0 ;  /* 0x0000980001007387 */ /* 0x0081e80000100800 */
[----:B0-----:R-:W3:Y:S04]  /*12040*/  LDL.LU R0, [R1+0x1608] ;  /* 0x0016080001007983 */ /* 0x001ee80000300800 */
[----:B------:R-:W4:Y:S04]  /*12050*/  LDL R14, [R1+0x478] ;  /* 0x00047800010e7983 */ /* 0x000f280000100800 */
[----:B------:R-:W4:Y:S01]  /*12060*/  LDL R15, [R1+0x47c] ;  /* 0x00047c00010f7983 */ /* 0x000f220000100800 */
[----:B------:R-:W-:-:S02]  /*12070*/  PRMT R18, RZ, 0x7610, R18 ;  /* 0x00007610ff127816 */ /* 0x000fc40000000012 */
[----:B----4-:R-:W-:-:S04]  /*12080*/  @!P0 LOP3.LUT R15, R15, R14, RZ, 0x3c, !PT ;  /* 0x0000000e0f0f8212 */ /* 0x010fc800078e3cff */
[----:B------:R-:W-:-:S04]  /*12090*/  @!P0 LOP3.LUT R14, R15, R14, RZ, 0x3c, !PT ;  /* 0x0000000e0f0e8212 */ /* 0x000fc800078e3cff */
[----:B------:R-:W-:-:S05]  /*120a0*/  @!P0 LOP3.LUT R15, R15, R14, RZ, 0x3c, !PT ;  /* 0x0000000e0f0f8212 */ /* 0x000fca00078e3cff */
[----:B------:R-:W4:Y:S04]  /*120b0*/  @!P0 LDG.E.U16 R18, desc[UR6][R14.64] ;  /* 0x000000060e128981 */ /* 0x000f28000c1e1500 */
[----:B---3--:R0:W-:Y:S04]  /*120c0*/  STS.U16 [R26+UR4+0x400], R0 ;  /* 0x000400001a007988 */ /* 0x0081e80008000404 */
[----:B0-----:R-:W3:Y:S04]  /*120d0*/  LDL R0, [R1+0x37c] ;  /* 0x00037c0001007983 */ /* 0x001ee80000100800 */
[----:B------:R-:W-:Y:S04]  /*120e0*/  STS.U16 [R26+UR4+0x800], R17 ;  /* 0x000800111a007988 */ /* 0x000fe80008000404 */
[----:B----4-:R0:W-:Y:S04]  /*120f0*/  STL [R1+0x94], R18 ;  /* 0x0000941201007387 */ /* 0x0101e80000100800 */
[----:B0-----:R-:W4:Y:S04]  /*12100*/  LDL.LU R18, [R1+0x1604] ;  /* 0x0016040001127983 */ /* 0x001f280000300800 */
[----:B------:R-:W2:Y:S04]  /*12110*/  LDL R14, [R1+0x470] ;  /* 0x00047000010e7983 */ /* 0x000ea80000100800 */
[----:B------:R-:W2:Y:S04]  /*12120*/  LDL R15, [R1+0x474] ;  /* 0x00047400010f7983 */ /* 0x000ea80000100800 */
[----:B------:R-:W3:Y:S01]  /*12130*/  LDL.LU R17, [R1+0x1600] ;  /* 0x0016000001117983 */ /* 0x000ee20000300800 */
[----:B--2---:R-:W-:-:S04]  /*12140*/  @!P1 LOP3.LUT R15, R15, R14, RZ, 0x3c, !PT ;  /* 0x0000000e0f0f9212 */ /* 0x004fc800078e3cff */
[C---:B------:R-:W-:Y:S02]  /*12150*/  @!P1 LOP3.LUT R14, R15.reuse, R14, RZ, 0x3c, !PT ;  /* 0x0000000e0f0e9212 */ /* 0x040fe400078e3cff */
[----:B---3--:R-:W-:Y:S02]  /*12160*/  PRMT R17, RZ, 0x7610, R17 ;  /* 0x00007610ff117816 */ /* 0x008fe40000000011 */
[----:B------:R-:W-:-:S05]  /*12170*/  @!P1 LOP3.LUT R15, R15, R14, RZ, 0x3c, !PT ;  /* 0x0000000e0f0f9212 */ /* 0x000fca00078e3cff */
[----:B------:R-:W2:Y:S04]  /*12180*/  @!P1 LDG.E.U16 R17, desc[UR6][R14.64] ;  /* 0x000000060e119981 */ /* 0x000ea8000c1e1500 */
[----:B------:R-:W-:Y:S04]  /*12190*/  STS.U16 [R26+UR4+0xc00], R12 ;  /* 0x000c000c1a007988 */ /* 0x000fe80008000404 */
[----:B--2---:R0:W-:Y:S04]  /*121a0*/  STL [R1+0x90], R17 ;  /* 0x0000901101007387 */ /* 0x0041e80000100800 */
[----:B0-----:R-:W2:Y:S04]  /*121b0*/  LDL.LU R17, [R1+0x15fc] ;  /* 0x0015fc0001117983 */ /* 0x001ea80000300800 */
[----:B------:R-:W3:Y:S04]  /*121c0*/  LDL R14, [R1+0x3f8] ;  /* 0x0003f800010e7983 */ /* 0x000ee80000100800 */
[----:B------:R-:W3:Y:S04]  /*121d0*/  LDL R15, [R1+0x3fc] ;  /* 0x0003fc00010f7983 */ /* 0x000ee80000100800 */
[----:B------:R-:W4:Y:S01]  /*121e0*/  LDL.LU R12, [R1+0x15f8] ;  /* 0x0015f800010c7983 */ /* 0x000f220000300800 */
[----:B---3--:R-:W-:-:S04]  /*121f0*/  @!P0 LOP3.LUT R15, R15, R14, RZ, 0x3c, !PT ;  /* 0x0000000e0f0f8212 */ /* 0x008fc800078e3cff */
[C---:B------:R-:W-:Y:S02]  /*12200*/  @!P0 LOP3.LUT R14, R15.reuse, R14, RZ, 0x3c, !PT ;  /* 0x0000000e0f0e8212 */ /* 0x040fe400078e3cff */
[----:B----4-:R-:W-:Y:S02]  /*12210*/  PRMT R12, RZ, 0x7610, R12 ;  /* 0x00007610ff0c7816 */ /* 0x010fe4000000000c */
[----:B------:R-:W-:-:S05]  /*12220*/  @!P0 LOP3.LUT R15, R15, R14, RZ, 0x3c, !PT ;  /* 0x0000000e0f0f8212 */ /* 0x000fca00078e3cff */
[----:B------:R-:W3:Y:S04]  /*12230*/  @!P0 LDG.E.U16 R12, desc[UR6][R14.64] ;  /* 0x000000060e0c8981 */ /* 0x000ee8000c1e1500 */
[----:B---3--:R0:W-:Y:S04]  /*12240*/  STL [R1+0x8c], R12 ;  /* 0x00008c0c01007387 */ /* 0x0081e80000100800 */
[----:B0-----:R-:W3:Y:S04]  /*12250*/  LDL.LU R12, [R1+0x15f4] ;  /* 0x0015f400010c7983 */ /* 0x001ee80000300800 */
[----:B---3--:R0:W-:Y:S04]  /*12260*/  STS.U16 [R26+UR4+0x1000], R12 ;  /* 0x0010000c1a007988 */ /* 0x0081e80008000404 */
[----:B0-----:R-:W3:Y:S01]  /*12270*/  LDL R12, [R1+0x3f0] ;  /* 0x0003f000010c7983 */ /* 0x001ee20000100800 */
[----:B--2---:R-:W-:-:S02]  /*12280*/  PRMT R17, RZ, 0x7610, R17 ;  /* 0x00007610ff117816 */ /* 0x004fc40000000011 */
[----:B---3--:R-:W-:-:S04]  /*12290*/  @!P1 LOP3.LUT R13, R13, R12, RZ, 0x3c, !PT ;  /* 0x0000000c0d0d9212 */ /* 0x008fc800078e3cff */
[----:B------:R-:W-:-:S04]  /*122a0*/  @!P1 LOP3.LUT R12, R13, R12, RZ, 0x3c, !PT ;  /* 0x0000000c0d0c9212 */ /* 0x000fc800078e3cff */
[----:B------:R-:W-:-:S05]  /*122b0*/  @!P1 LOP3.LUT R13, R13, R12, RZ, 0x3c, !PT ;  /* 0x0000000c0d0d9212 */ /* 0x000fca00078e3cff */
[----:B------:R-:W2:Y:S01]  /*122c0*/  @!P1 LDG.E.U16 R17, desc[UR6][R12.64] ;  /* 0x000000060c119981 */ /* 0x000ea2000c1e1500 */
[----:B------:R-:W-:-:S03]  /*122d0*/  PRMT R18, RZ, 0x7610, R18 ;  /* 0x00007610ff127816 */ /* 0x000fc60000000012 */
[----:B--2---:R0:W-:Y:S04]  /*122e0*/  STL [R1+0x88], R17 ;  /* 0x0000881101007387 */ /* 0x0041e80000100800 */
[----:B0-----:R-:W2:Y:S04]  /*122f0*/  LDL.LU R17, [R1+0x15f0] ;  /* 0x0015f00001117983 */ /* 0x001ea80000300800 */
[----:B------:R-:W3:Y:S01]  /*12300*/  LDL R13, [R1+0x378] ;  /* 0x00037800010d7983 */ /* 0x000ee20000100800 */
[----:B------:R-:W-:-:S03]  /*12310*/  @!P0 IMAD.MOV.U32 R12, RZ, RZ, R0 ;  /* 0x000000ffff0c8224 */ /* 0x000fc600078e0000 */
[----:B------:R-:W4:Y:S04]  /*12320*/  LDL.LU R0, [R1+0x66c] ;  /* 0x00066c0001007983 */ /* 0x000f280000300800 */
[----:B---3--:R-:W3:Y:S04]  /*12330*/  @!P0 LDG.E.U16 R18, desc[UR6][R12.64] ;  /* 0x000000060c128981 */ /* 0x008ee8000c1e1500 */
[----:B---3--:R0:W-:Y:S04]  /*12340*/  STL [R1+0x84], R18 ;  /* 0x0000841201007387 */ /* 0x0081e80000100800 */
[----:B0-----:R-:W3:Y:S04]  /*12350*/  LDL.LU R18, [R1+0x15ec] ;  /* 0x0015ec0001127983 */ /* 0x001ee80000300800 */
[----:B------:R-:W2:Y:S04]  /*12360*/  LDL R12, [R1+0x370] ;  /* 0x00037000010c7983 */ /* 0x000ea80000100800 */
[----:B------:R-:W2:Y:S01]  /*12370*/  LDL R13, [R1+0x374] ;  /* 0x00037400010d7983 */ /* 0x000ea20000100800 */
[----:B------:R-:W-:-:S02]  /*12380*/  PRMT R19, RZ, 0x7610, R19 ;  /* 0x00007610ff137816 */ /* 0x000fc40000000013 */
[----:B--2---:R-:W-:-:S04]  /*12390*/  @!P1 LOP3.LUT R13, R13, R12, RZ, 0x3c, !PT ;  /* 0x0000000c0d0d9212 */ /* 0x004fc800078e3cff */
[----:B------:R-:W-:-:S04]  /*123a0*/  @!P1 LOP3.LUT R12, R13, R12, RZ, 0x3c, !PT ;  /* 0x0000000c0d0c9212 */ /* 0x000fc800078e3cff */
[----:B------:R-:W-:-:S05]  /*123b0*/  @!P1 LOP3.LUT R13, R13, R12, RZ, 0x3c, !PT ;  /* 0x0000000c0d0d9212 */ /* 0x000fca00078e3cff */
[----:B------:R-:W2:Y:S04]  /*123c0*/  @!P1 LDG.E.U16 R19, desc[UR6][R12.64] ;  /* 0x000000060c139981 */ /* 0x000ea8000c1e1500 */
[----:B--2---:R0:W-:Y:S04]  /*123d0*/  STL [R1+0x80], R19 ;  /* 0x0000801301007387 */ /* 0x0041e80000100800 */
[----:B0-----:R-:W2:Y:S04]  /*123e0*/  LDL.LU R19, [R1+0x15e8] ;  /* 0x0015e80001137983 */ /* 0x001ea80000300800 */
[----:B------:R-:W4:Y:S04]  /*123f0*/  LDL R12, [R1+0xab8] ;  /* 0x000ab800010c7983 */ /* 0x000f280000100800 */
[----:B------:R-:W4:Y:S01]  /*12400*/  LDL R13, [R1+0xac4] ;  /* 0x000ac400010d7983 */ /* 0x000f220000100800 */
[----:B------:R-:W-:-:S02]  /*12410*/  PRMT R11, RZ, 0x7610, R11 ;  /* 0x00007610ff0b7816 */ /* 0x000fc4000000000b */
[----:B----4-:R-:W-:-:S04]  /*12420*/  @!P0 LOP3.LUT R13, R13, R12, RZ, 0x3c, !PT ;  /* 0x0000000c0d0d8212 */ /* 0x010fc800078e3cff */
[----:B------:R-:W-:-:S04]  /*12430*/  @!P0 LOP3.LUT R12, R13, R12, RZ, 0x3c, !PT ;  /* 0x0000000c0d0c8212 */ /* 0x000fc800078e3cff */
[----:B------:R-:W-:-:S05]  /*12440*/  @!P0 LOP3.LUT R13, R13, R12, RZ, 0x3c, !PT ;  /* 0x0000000c0d0d8212 */ /* 0x000fca00078e3cff */
[----:B------:R-:W4:Y:S04]  /*12450*/  @!P0 LDG.E.U16 R11, desc[UR6][R12.64] ;  /* 0x000000060c0b8981 */ /* 0x000f28000c1e1500 */
[----:B----4-:R0:W-:Y:S04]  /*12460*/  STL [R1+0x7c], R11 ;  /* 0x00007c0b01007387 */ /* 0x0101e80000100800 */
[----:B0-----:R-:W4:Y:S04]  /*12470*/  LDL.LU R11, [R1+0x15e4] ;  /* 0x0015e400010b7983 */ /* 0x001f280000300800 */
[----:B------:R-:W3:Y:S04]  /*12480*/  LDL R12, [R1+0xac0] ;  /* 0x000ac000010c7983 */ /* 0x000ee80000100800 */
[----:B------:R-:W3:Y:S01]  /*12490*/  LDL R13, [R1+0xacc] ;  /* 0x000acc00010d7983 */ /* 0x000ee20000100800 */
[----:B------:R-:W-:-:S02]  /*124a0*/  PRMT R21, RZ, 0x7610, R21 ;  /* 0x00007610ff157816 */ /* 0x000fc40000000015 */
[----:B---3--:R-:W-:-:S04]  /*124b0*/  @!P1 LOP3.LUT R13, R13, R12, RZ, 0x3c, !PT ;  /* 0x0000000c0d0d9212 */ /* 0x008fc800078e3cff */
[----:B------:R-:W-:-:S04]  /*124c0*/  @!P1 LOP3.LUT R12, R13, R12, RZ, 0x3c, !PT ;  /* 0x0000000c0d0c9212 */ /* 0x000fc800078e3cff */
[----:B------:R-:W-:-:S05]  /*124d0*/  @!P1 LOP3.LUT R13, R13, R12, RZ, 0x3c, !PT ;  /* 0x0000000c0d0d9212 */ /* 0x000fca00078e3cff */
[----:B------:R-:W3:Y:S04]  /*124e0*/  @!P1 LDG.E.U16 R21, desc[UR6][R12.64] ;  /* 0x000000060c159981 */ /* 0x000ee8000c1e1500 */
[----:B------:R-:W-:Y:S04]  /*124f0*/  STS.U16 [R26+UR4+0x1400], R17 ;  /* 0x001400111a007988 */ /* 0x000fe80008000404 */
[----:B------:R-:W-:Y:S04]  /*12500*/  STS.U16 [R26+UR4+0x1800], R18 ;  /* 0x001800121a007988 */ /* 0x000fe80008000404 */
[----:B--2---:R-:W-:Y:S04]  /*12510*/  STS.U16 [R26+UR4+0x1c00], R19 ;  /* 0x001c00131a007988 */ /* 0x004fe80008000404 */
[----:B----4-:R0:W-:Y:S04]  /*12520*/  STS.U16 [R26+UR4+0x2000], R11 ;  /* 0x0020000b1a007988 */ /* 0x0101e80008000404 */
[----:B0-----:R-:W2:Y:S04]  /*12530*/  LDL R11, [R1+0x668] ;  /* 0x00066800010b7983 */ /* 0x001ea80000100800 */
[----:B---3--:R0:W-:Y:S04]  /*12540*/  STL [R1+0x78], R21 ;  /* 0x0000781501007387 */ /* 0x0081e80000100800 */
[----:B0-----:R-:W3:Y:S04]  /*12550*/  LDL.LU R21, [R1+0x15e0] ;  /* 0x0015e00001157983 */ /* 0x001ee80000300800 */
[----:B------:R0:W-:Y:S04]  /*12560*/  STS.U16 [R26+UR4+0x2400], R10 ;  /* 0x0024000a1a007988 */ /* 0x0001e80008000404 */
[----:B------:R-:W-:Y:S01]  /*12570*/  STL [R1+0xc34], R0 ;  /* 0x000c340001007387 */ /* 0x000fe20000100800 */
[----:B0-----:R-:W-:-:S03]  /*12580*/  @!P0 IMAD.MOV.U32 R10, RZ, RZ, R0 ;  /* 0x000000ffff0a8224 */ /* 0x001fc600078e0000 */
[----:B------:R-:W-:Y:S04]  /*12590*/  STL [R1+0x1514], R0 ;  /* 0x0015140001007387 */ /* 0x000fe80000100800 */
[----:B------:R-:W-:Y:S04]  /*125a0*/  STL [R1+0x151c], R0 ;  /* 0x00151c0001007387 */ /* 0x000fe80000100800 */
[----:B------:R0:W-:Y:S01]  /*125b0*/  STL [R1+0x1524], R0 ;  /* 0x0015240001007387 */ /* 0x0001e20000100800 */
[----:B---3--:R-:W-:-:S06]  /*125c0*/  PRMT R21, RZ, 0x7610, R21 ;  /* 0x00007610ff157816 */ /* 0x008fcc0000000015 */
[----:B--2---:R1:W2:Y:S04]  /*125d0*/  @!P0 LDG.E.U16 R21, desc[UR6][R10.64] ;  /* 0x000000060a158981 */ /* 0x0042a8000c1e1500 */
[----:B------:R-:W1:Y:S04]  /*125e0*/  LDL R10, [R1+0x660] ;  /* 0x00066000010a7983 */ /* 0x000e680000100800 */
[----:B------:R-:W1:Y:S01]  /*125f0*/  LDL R11, [R1+0x664] ;  /* 0x00066400010b7983 */ /* 0x000e620000100800 */
[----:B------:R-:W-:Y:S01]  /*12600*/  PRMT R12, RZ, 0x7610, R12 ;  /* 0x00007610ff0c7816 */ /* 0x000fe2000000000c */
[----:B0-----:R-:W0:Y:S01]  /*12610*/  S2R R0, SR_TID.X ;  /* 0x0000000000007919 */ /* 0x001e220000002100 */
[----:B-1----:R-:W-:-:S04]  /*12620*/  @!P1 LOP3.LUT R11, R11, R10, RZ, 0x3c, !PT ;  /* 0x0000000a0b0b9212 */ /* 0x002fc800078e3cff */
[----:B------:R-:W-:-:S04]  /*12630*/  @!P1 LOP3.LUT R10, R11, R10, RZ, 0x3c, !PT ;  /* 0x0000000a0b0a9212 */ /* 0x000fc800078e3cff */
[----:B------:R-:W-:-:S05]  /*12640*/  @!P1 LOP3.LUT R11, R11, R10, RZ, 0x3c, !PT ;  /* 0x0000000a0b0b9212 */ /* 0x000fca00078e3cff */
[----:B------:R-:W3:Y:S01]  /*12650*/  @!P1 LDG.E.U16 R12, desc[UR6][R10.64] ;  /* 0x000000060a0c9981 */ /* 0x000ee2000c1e1500 */
[----:B0-----:R-:W-:-:S05]  /*12660*/  LOP3.LUT R0, R0, 0x3f, RZ, 0xc0, !PT ;  /* 0x0000003f00007812 */ /* 0x001fca00078ec0ff */
[----:B------:R-:W-:Y:S01]  /*12670*/  IMAD.SHL.U32 R0, R0, 0x2, RZ ;  /* 0x0000000200007824 */ /* 0x000fe200078e00ff */
[----:B--2---:R0:W-:Y:S04]  /*12680*/  STL [R1+0x74], R21 ;  /* 0x0000741501007387 */ /* 0x0041e80000100800 */
[----:B------:R1:W-:Y:S04]  /*12690*/  STS.U16 [R0+UR4+0x2800], R9 ;  /* 0x0028000900007988 */ /* 0x0003e80008000404 */
[----:B0-----:R-:W2:Y:S04]  /*126a0*/  LDL.LU R21, [R1+0x38] ;  /* 0x0000380001157983 */ /* 0x001ea80000300800 */
[----:B-1----:R-:W4:Y:S04]  /*126b0*/  LDL R9, [R1+0x5ec] ;  /* 0x0005ec0001097983 */ /* 0x002f280000100800 */
[----:B------:R-:W-:Y:S04]  /*126c0*/  STS.U16 [R0+UR4+0x2c00], R8 ;  /* 0x002c000800007988 */ /* 0x000fe80008000404 */
[----:B---3--:R0:W-:Y:S04]  /*126d0*/  STL [R1+0x70], R12 ;  /* 0x0000700c01007387 */ /* 0x0081e80000100800 */
[----:B0-----:R-:W3:Y:S04]  /*126e0*/  LDL.LU R12, [R1+0x34] ;  /* 0x00003400010c7983 */ /* 0x001ee80000300800 */
[----:B------:R-:W4:Y:S01]  /*126f0*/  LDL R8, [R1+0x5e8] ;  /* 0x0005e80001087983 */ /* 0x000f220000100800 */
[----:B------:R-:W-:-:S02]  /*12700*/  PRMT R22, RZ, 0x7610, R22 ;  /* 0x00007610ff167816 */ /* 0x000fc40000000016 */
[----:B----4-:R-:W-:-:S04]  /*12710*/  @!P0 LOP3.LUT R9, R9, R8, RZ, 0x3c, !PT ;  /* 0x0000000809098212 */ /* 0x010fc800078e3cff */
[----:B------:R-:W-:-:S04]  /*12720*/  @!P0 LOP3.LUT R8, R9, R8, RZ, 0x3c, !PT ;  /* 0x0000000809088212 */ /* 0x000fc800078e3cff */
[----:B------:R-:W-:-:S05]  /*12730*/  @!P0 LOP3.LUT R9, R9, R8, RZ, 0x3c, !PT ;  /* 0x0000000809098212 */ /* 0x000fca00078e3cff */
[----:B------:R0:W4:Y:S04]  /*12740*/  @!P0 LDG.E.U16 R22, desc[UR6][R8.64] ;  /* 0x0000000608168981 */ /* 0x000128000c1e1500 */
[----:B------:R-:W0:Y:S04]  /*12750*/  LDL R8, [R1+0x5e0] ;  /* 0x0005e00001087983 */ /* 0x000e280000100800 */
[----:B------:R-:W0:Y:S01]  /*12760*/  LDL R9, [R1+0x5e4] ;  /* 0x0005e40001097983 */ /* 0x000e220000100800 */
[----:B------:R-:W-:Y:S02]  /*12770*/  PRMT R24, RZ, 0x7610, R24 ;  /* 0x00007610ff187816 */ /* 0x000fe40000000018 */
[----:B0-----:R-:W-:-:S04]  /*12780*/  @!P1 LOP3.LUT R9, R9, R8, RZ, 0x3c, !PT ;  /* 0x0000000809099212 */ /* 0x001fc800078e3cff */
[----:B------:R-:W-:-:S04]  /*12790*/  @!P1 LOP3.LUT R8, R9, R8, RZ, 0x3c, !PT ;  /* 0x0000000809089212 */ /* 0x000fc800078e3cff */
[----:B------:R-:W-:-:S05]  /*127a0*/  @!P1 LOP3.LUT R9, R9, R8, RZ, 0x3c, !PT ;  /* 0x0000000809099212 */ /* 0x000fca00078e3cff */
[----:B------:R-:W2:Y:S04]  /*127b0*/  @!P1 LDG.E.U16 R24, desc[UR6][R8.64] ;  /* 0x0000000608189981 */ /* 0x000ea8000c1e1500 */
[----:B----4-:R0:W-:Y:S04]  /*127c0*/  STL [R1+0x6c], R22 ;  /* 0x00006c1601007387 */ /* 0x0101e80000100800 */
[----:B------:R1:W-:Y:S04]  /*127d0*/  STS.U16 [R0+UR4+0x3000], R7 ;  /* 0x0030000700007988 */ /* 0x0003e80008000404 */
[----:B0-----:R-:W4:Y:S04]  /*127e0*/  LDL.LU R22, [R1+0x30] ;  /* 0x0000300001167983 */ /* 0x001f280000300800 */
[----:B-1----:R-:W3:Y:S04]  /*127f0*/  LDL R7, [R1+0x56c] ;  /* 0x00056c0001077983 */ /* 0x002ee80000100800 */
[----:B------:R-:W-:Y:S04]  /*12800*/  STS.U16 [R0+UR4+0x3400], R6 ;  /* 0x0034000600007988 */ /* 0x000fe80008000404 */
[----:B--2---:R0:W-:Y:S04]  /*12810*/  STL [R1+0x68], R24 ;  /* 0x0000681801007387 */ /* 0x0041e80000100800 */
[----:B0-----:R-:W2:Y:S04]  /*12820*/  LDL.LU R24, [R1+0x2c] ;  /* 0x00002c0001187983 */ /* 0x001ea80000300800 */
        /* <DEDUP_REMOVED lines=8> */
[----:B------:R-:W4:Y:S04]  /*128b0*/  LDL R6, [R1+0x560] ;  /* 0x0005600001067983 */ /* 0x000f280000100800 */
[----:B------:R-:W4:Y:S04]  /*128c0*/  LDL R7, [R1+0x564] ;  /* 0x0005640001077983 */ /* 0x000f280000100800 */
[----:B---3--:R0:W-:Y:S04]  /*128d0*/  STL [R1+0x64], R27 ;  /* 0x0000641b01007387 */ /* 0x0081e80000100800 */
[----:B0-----:R-:W3:Y:S04]  /*128e0*/  LDL.LU R27, [R1+0x24] ;  /* 0x00002400011b7983 */ /* 0x001ee80000300800 */
[----:B------:R-:W2:Y:S04]  /*128f0*/  LDL R5, [R1+0x4ec] ;  /* 0x0004ec0001057983 */ /* 0x000ea80000100800 */
[----:B------:R-:W2:Y:S01]  /*12900*/  LDL R4, [R1+0x4e8] ;  /* 0x0004e80001047983 */ /* 0x000ea20000100800 */
[----:B----4-:R-:W-:-:S04]  /*12910*/  @!P1 LOP3.LUT R7, R7, R6, RZ, 0x3c, !PT ;  /* 0x0000000607079212 */ /* 0x010fc800078e3cff */
[C---:B------:R-:W-:Y:S02]  /*12920*/  @!P1 LOP3.LUT R6, R7.reuse, R6, RZ, 0x3c, !PT ;  /* 0x0000000607069212 */ /* 0x040fe400078e3cff */
[----:B------:R-:W-:Y:S02]  /*12930*/  PRMT R13, RZ, 0x7610, R13 ;  /* 0x00007610ff0d7816 */ /* 0x000fe4000000000d */
[----:B------:R-:W-:Y:S02]  /*12940*/  @!P1 LOP3.LUT R7, R7, R6, RZ, 0x3c, !PT ;  /* 0x0000000607079212 */ /* 0x000fe400078e3cff */
[----:B------:R-:W-:-:S03]  /*12950*/  PRMT R29, RZ, 0x7610, R29 ;  /* 0x00007610ff1d7816 */ /* 0x000fc6000000001d */
[----:B------:R-:W4:Y:S01]  /*12960*/  @!P1 LDG.E.U16 R13, desc[UR6][R6.64] ;  /* 0x00000006060d9981 */ /* 0x000f22000c1e1500 */
[----:B--2---:R-:W-:-:S04]  /*12970*/  @!P0 LOP3.LUT R5, R5, R4, RZ, 0x3c, !PT ;  /* 0x0000000405058212 */ /* 0x004fc800078e3cff */
[----:B------:R-:W-:-:S04]  /*12980*/  @!P0 LOP3.LUT R4, R5, R4, RZ, 0x3c, !PT ;  /* 0x0000000405048212 */ /* 0x000fc800078e3cff */
[----:B------:R-:W-:-:S05]  /*12990*/  @!P0 LOP3.LUT R5, R5, R4, RZ, 0x3c, !PT ;  /* 0x0000000405058212 */ /* 0x000fca00078e3cff */
[----:B------:R-:W2:Y:S04]  /*129a0*/  @!P0 LDG.E.U16 R29, desc[UR6][R4.64] ;  /* 0x00000006041d8981 */ /* 0x000ea8000c1e1500 */
[----:B----4-:R0:W-:Y:S02]  /*129b0*/  STL [R1+0x60], R13 ;  /* 0x0000600d01007387 */ /* 0x0101e40000100800 */
[----:B0-----:R-:W-:Y:S02]  /*129c0*/  LOP3.LUT R13, R26, 0x10, RZ, 0x3c, !PT ;  /* 0x000000101a0d7812 */ /* 0x001fe400078e3cff */
[----:B------:R-:W4:Y:S04]  /*129d0*/  LDL.LU R26, [R1+0x10] ;  /* 0x00001000011a7983 */ /* 0x000f280000300800 */
        /* <DEDUP_REMOVED lines=9> */
[----:B------:R0:W-:Y:S04]  /*12a70*/  STS.U16 [R13+UR4+0x80], R21 ;  /* 0x000080150d007988 */ /* 0x0001e80008000404 */
[----:B0-----:R-:W3:Y:S04]  /*12a80*/  LDL.LU R21, [R1] ;  /* 0x0000000001157983 */ /* 0x001ee80000300800 */
        /* <DEDUP_REMOVED lines=9> */
[----:B------:R0:W-:Y:S04]  /*12b20*/  STS.U16 [R13+UR4+0x480], R12 ;  /* 0x0004800c0d007988 */ /* 0x0001e80008000404 */
[----:B0-----:R-:W4:Y:S04]  /*12b30*/  LDL R12, [R1+0x36c] ;  /* 0x00036c00010c7983 */ /* 0x001f280000100800 */
        /* <DEDUP_REMOVED lines=11> */
[----:B------:R-:W-:Y:S04]  /*12bf0*/  STS.U16 [R13+UR4+0xc80], R24 ;  /* 0x000c80180d007988 */ /* 0x000fe80008000404 */
[----:B---3--:R0:W-:Y:S04]  /*12c00*/  STL [R1+0x50], R22 ;  /* 0x0000501601007387 */ /* 0x0081e80000100800 */
[----:B0-----:R-:W3:Y:S04]  /*12c10*/  LDL.LU R22, [R1+0x15cc] ;  /* 0x0015cc0001167983 */ /* 0x001ee80000300800 */
[----:B------:R-:W4:Y:S04]  /*12c20*/  LDL R4, [R1+0x3e8] ;  /* 0x0003e80001047983 */ /* 0x000f280000100800 */
[----:B------:R-:W4:Y:S04]  /*12c30*/  LDL R5, [R1+0x3ec] ;  /* 0x0003ec0001057983 */ /* 0x000f280000100800 */
[----:B------:R-:W2:Y:S01]  /*12c40*/  LDL.LU R24, [R1+0x15c8] ;  /* 0x0015c80001187983 */ /* 0x000ea20000300800 */
[----:B----4-:R-:W-:-:S04]  /*12c50*/  @!P0 LOP3.LUT R5, R5, R4, RZ, 0x3c, !PT ;  /* 0x0000000405058212 */ /* 0x010fc800078e3cff */
[C---:B------:R-:W-:Y:S02]  /*12c60*/  @!P0 LOP3.LUT R4, R5.reuse, R4, RZ, 0x3c, !PT ;  /* 0x0000000405048212 */ /* 0x040fe400078e3cff */
[----:B--2---:R-:W-:Y:S02]  /*12c70*/  PRMT R24, RZ, 0x7610, R24 ;  /* 0x00007610ff187816 */ /* 0x004fe40000000018 */
[----:B------:R-:W-:-:S05]  /*12c80*/  @!P0 LOP3.LUT R5, R5, R4, RZ, 0x3c, !PT ;  /* 0x0000000405058212 */ /* 0x000fca00078e3cff */
[----:B------:R-:W2:Y:S04]  /*12c90*/  @!P0 LDG.E.U16 R24, desc[UR6][R4.64] ;  /* 0x0000000604188981 */ /* 0x000ea8000c1e1500 */
[----:B------:R-:W-:Y:S04]  /*12ca0*/  STS.U16 [R13+UR4+0x1080], R27 ;  /* 0x0010801b0d007988 */ /* 0x000fe80008000404 */
[----:B--2---:R0:W-:Y:S04]  /*12cb0*/  STL [R1+0x4c], R24 ;  /* 0x00004c1801007387 */ /* 0x0041e80000100800 */
[----:B0-----:R-:W2:Y:S04]  /*12cc0*/  LDL.LU R24, [R1+0x15c4] ;  /* 0x0015c40001187983 */ /* 0x001ea80000300800 */
[----:B------:R-:W4:Y:S04]  /*12cd0*/  LDL R4, [R1+0x3e0] ;  /* 0x0003e00001047983 */ /* 0x000f280000100800 */
[----:B------:R-:W4:Y:S04]  /*12ce0*/  LDL R5, [R1+0x3e4] ;  /* 0x0003e40001057983 */ /* 0x000f280000100800 */
[----:B------:R-:W3:Y:S01]  /*12cf0*/  LDL.LU R27, [R1+0x15c0] ;  /* 0x0015c000011b7983 */ /* 0x000ee20000300800 */
[----:B----4-:R-:W-:-:S04]  /*12d00*/  @!P1 LOP3.LUT R5, R5, R4, RZ, 0x3c, !PT ;  /* 0x0000000405059212 */ /* 0x010fc800078e3cff */
[C---:B------:R-:W-:Y:S02]  /*12d10*/  @!P1 LOP3.LUT R4, R5.reuse, R4, RZ, 0x3c, !PT ;  /* 0x0000000405049212 */ /* 0x040fe400078e3cff */
[----:B---3--:R-:W-:Y:S02]  /*12d20*/  PRMT R27, RZ, 0x7610, R27 ;  /* 0x00007610ff1b7816 */ /* 0x008fe4000000001b */
[----:B------:R-:W-:-:S05]  /*12d30*/  @!P1 LOP3.LUT R5, R5, R4, RZ, 0x3c, !PT ;  /* 0x0000000405059212 */ /* 0x000fca00078e3cff */
[----:B------:R-:W3:Y:S04]  /*12d40*/  @!P1 LDG.E.U16 R27, desc[UR6][R4.64] ;  /* 0x00000006041b9981 */ /* 0x000ee8000c1e1500 */
[----:B---3--:R0:W-:Y:S04]  /*12d50*/  STL [R1+0x48], R27 ;  /* 0x0000481b01007387 */ /* 0x0081e80000100800 */
[----:B0-----:R-:W3:Y:S04]  /*12d60*/  LDL.LU R27, [R1+0x15bc] ;  /* 0x0015bc00011b7983 */ /* 0x001ee80000300800 */
[----:B------:R-:W4:Y:S04]  /*12d70*/  LDL.LU R4, [R1+0x1c] ;  /* 0x00001c0001047983 */ /* 0x000f280000300800 */
[----:B------:R-:W2:Y:S01]  /*12d80*/  LDL R5, [R1+0x368] ;  /* 0x0003680001057983 */ /* 0x000ea20000100800 */
[----:B---3--:R-:W-:-:S03]  /*12d90*/  PRMT R27, RZ, 0x7610, R27 ;  /* 0x00007610ff1b7816 */ /* 0x008fc6000000001b */
[----:B----4-:R0:W-:Y:S02]  /*12da0*/  STS.U16 [R13+UR4+0x1480], R4 ;  /* 0x001480040d007988 */ /* 0x0101e40008000404 */
[----:B0-----:R-:W-:Y:S02]  /*12db0*/  @!P0 IMAD.MOV.U32 R4, RZ, RZ, R12 ;  /* 0x000000ffff048224 */ /* 0x001fe400078e000c */
[----:B------:R-:W3:Y:S04]  /*12dc0*/  LDL R12, [R1+0x65c] ;  /* 0x00065c00010c7983 */ /* 0x000ee80000100800 */
[----:B--2---:R-:W2:Y:S04]  /*12dd0*/  @!P0 LDG.E.U16 R27, desc[UR6][R4.64] ;  /* 0x00000006041b8981 */ /* 0x004ea8000c1e1500 */
        /* <DEDUP_REMOVED lines=9> */
[----:B------:R0:W-:Y:S04]  /*12e70*/  STS.U16 [R13+UR4+0x1880], R26 ;  /* 0x0018801a0d007988 */ /* 0x0001e80008000404 */
[----:B0-----:R-:W3:Y:S04]  /*12e80*/  LDL.LU R26, [R1+0x15b4] ;  /* 0x0015b400011a7983 */ /* 0x001ee80000300800 */
[----:B------:R-:W2:Y:S04]  /*12e90*/  LDL R4, [R1+0xac8] ;  /* 0x000ac80001047983 */ /* 0x000ea80000100800 */
[----:B------:R-:W2:Y:S04]  /*12ea0*/  LDL R5, [R1+0xad4] ;  /* 0x000ad40001057983 */ /* 0x000ea80000100800 */
[----:B------:R-:W-:Y:S04]  /*12eb0*/  STS.U16 [R13+UR4+0x1c80], R21 ;  /* 0x001c80150d007988 */ /* 0x000fe80008000404 */
[----:B----4-:R0:W-:Y:S04]  /*12ec0*/  STL [R1+0x2c], R14 ;  /* 0x00002c0e01007387 */ /* 0x0101e80000100800 */
[----:B0-----:R-:W4:Y:S04]  /*12ed0*/  LDL R14, [R1+0x654] ;  /* 0x00065400010e7983 */ /* 0x001f280000100800 */
[----:B------:R-:W3:Y:S01]  /*12ee0*/  LDL.LU R21, [R1+0x15b0] ;  /* 0x0015b00001157983 */ /* 0x000ee20000300800 */
[----:B--2---:R-:W-:-:S04]  /*12ef0*/  @!P0 LOP3.LUT R5, R5, R4, RZ, 0x3c, !PT ;  /* 0x0000000405058212 */ /* 0x004fc800078e3cff */
[----:B------:R-:W-:-:S04]  /*12f00*/  @!P0 LOP3.LUT R4, R5, R4, RZ, 0x3c, !PT ;  /* 0x0000000405048212 */ /* 0x000fc800078e3cff */
[----:B------:R-:W-:Y:S02]  /*12f10*/  @!P0 LOP3.LUT R5, R5, R4, RZ, 0x3c, !PT ;  /* 0x0000000405058212 */ /* 0x000fe400078e3cff */
[----:B---3--:R-:W-:-:S06]  /*12f20*/  PRMT R21, RZ, 0x7610, R21 ;  /* 0x00007610ff157816 */ /* 0x008fcc0000000015 */
[----:B------:R-:W2:Y:S04]  /*12f30*/  @!P0 LDG.E.U16 R21, desc[UR6][R4.64] ;  /* 0x0000000604158981 */ /* 0x000ea8000c1e1500 */
[----:B--2---:R0:W-:Y:S04]  /*12f40*/  STL [R1+0x28], R21 ;  /* 0x0000281501007387 */ /* 0x0041e80000100800 */
[----:B0-----:R-:W2:Y:S04]  /*12f50*/  LDL.LU R21, [R1+0x15ac] ;  /* 0x0015ac0001157983 */ /* 0x001ea80000300800 */
[----:B------:R-:W3:Y:S04]  /*12f60*/  LDL R4, [R1+0xad0] ;  /* 0x000ad00001047983 */ /* 0x000ee80000100800 */
[----:B------:R-:W3:Y:S01]  /*12f70*/  LDL R5, [R1+0xadc] ;  /* 0x000adc0001057983 */ /* 0x000ee20000100800 */
[----:B------:R-:W-:-:S02]  /*12f80*/  PRMT R26, RZ, 0x7610, R26 ;  /* 0x00007610ff1a7816 */ /* 0x000fc4000000001a */
[----:B---3--:R-:W-:-:S04]  /*12f90*/  @!P1 LOP3.LUT R5, R5, R4, RZ, 0x3c, !PT ;  /* 0x0000000405059212 */ /* 0x008fc800078e3cff */
[----:B------:R-:W-:-:S04]  /*12fa0*/  @!P1 LOP3.LUT R4, R5, R4, RZ, 0x3c, !PT ;  /* 0x0000000405049212 */ /* 0x000fc800078e3cff */
[----:B------:R-:W-:-:S05]  /*12fb0*/  @!P1 LOP3.LUT R5, R5, R4, RZ, 0x3c, !PT ;  /* 0x0000000405059212 */ /* 0x000fca00078e3cff */
[----:B------:R-:W3:Y:S01]  /*12fc0*/  @!P1 LDG.E.U16 R26, desc[UR6][R4.64] ;  /* 0x00000006041a9981 */ /* 0x000ee2000c1e1500 */
[----:B------:R-:W-:-:S03]  /*12fd0*/  PRMT R6, RZ, 0x7610, R6 ;  /* 0x00007610ff067816 */ /* 0x000fc60000000006 */
[----:B---3--:R0:W-:Y:S04]  /*12fe0*/  STL [R1+0x24], R26 ;  /* 0x0000241a01007387 */ /* 0x0081e80000100800 */
[----:B0-----:R-:W3:Y:S04]  /*12ff0*/  LDL.LU R26, [R1+0x15a8] ;  /* 0x0015a800011a7983 */ /* 0x001ee80000300800 */
[----:B------:R-:W4:Y:S01]  /*13000*/  LDL R5, [R1+0x658] ;  /* 0x0006580001057983 */ /* 0x000f220000100800 */
[----:B------:R-:W-:Y:S01]  /*13010*/  @!P0 IMAD.MOV.U32 R4, RZ, RZ, R12 ;  /* 0x000000ffff048224 */ /* 0x000fe200078e000c */
[----:B------:R-:W-:-:S02]  /*13020*/  PRMT R8, RZ, 0x7610, R8 ;  /* 0x00007610ff087816 */ /* 0x000fc40000000008 */
[----:B------:R-:W2:Y:S04]  /*13030*/  LDL R12, [R1+0x558] ;  /* 0x00055800010c7983 */ /* 0x000ea80000100800 */
[----:B----4-:R0:W4:Y:S04]  /*13040*/  @!P0 LDG.E.U16 R6, desc[UR6][R4.64] ;  /* 0x0000000604068981 */ /* 0x010128000c1e1500 */
[----:B------:R-:W3:Y:S01]  /*13050*/  LDL R5, [R1+0x650] ;  /* 0x0006500001057983 */ /* 0x000ee20000100800 */
[----:B0-----:R-:W-:-:S03]  /*13060*/  @!P1 IMAD.MOV.U32 R4, RZ, RZ, R14 ;  /* 0x000000ffff049224 */ /* 0x001fc600078e000e */
[----:B----4-:R0:W-:Y:S04]  /*13070*/  STL [R1+0x40], R6 ;  /* 0x0000400601007387 */ /* 0x0101e80000100800 */
[----:B0-----:R-:W4:Y:S04]  /*13080*/  LDL R6, [R1+0x55c] ;  /* 0x00055c0001067983 */ /* 0x001f280000100800 */
[----:B------:R-:W2:Y:S04]  /*13090*/  LDL.LU R14, [R1+0x2c4] ;  /* 0x0002c400010e7983 */ /* 0x000ea80000300800 */
[----:B---3--:R0:W3:Y:S04]  /*130a0*/  @!P1 LDG.E.U16 R8, desc[UR6][R4.64] ;  /* 0x0000000604089981 */ /* 0x0080e8000c1e1500 */
[----:B------:R-:W0:Y:S04]  /*130b0*/  LDL R4, [R1+0x5d8] ;  /* 0x0005d80001047983 */ /* 0x000e280000100800 */
[----:B------:R-:W0:Y:S01]  /*130c0*/  LDL R5, [R1+0x5dc] ;  /* 0x0005dc0001057983 */ /* 0x000e220000100800 */
[----:B------:R-:W-:-:S02]  /*130d0*/  PRMT R22, RZ, 0x7610, R22 ;  /* 0x00007610ff167816 */ /* 0x000fc40000000016 */
[----:B0-----:R-:W-:-:S04]  /*130e0*/  @!P0 LOP3.LUT R5, R5, R4, RZ, 0x3c, !PT ;  /* 0x0000000405058212 */ /* 0x001fc800078e3cff */
[----:B------:R-:W-:-:S04]  /*130f0*/  @!P0 LOP3.LUT R4, R5, R4, RZ, 0x3c, !PT ;  /* 0x0000000405048212 */ /* 0x000fc800078e3cff */
[----:B------:R-:W-:-:S05]  /*13100*/  @!P0 LOP3.LUT R5, R5, R4, RZ, 0x3c, !PT ;  /* 0x0000000405058212 */ /* 0x000fca00078e3cff */
[----:B------:R-:W4:Y:S04]  /*13110*/  @!P0 LDG.E.U16 R22, desc[UR6][R4.64] ;  /* 0x0000000604168981 */ /* 0x000f28000c1e1500 */
[----:B---3--:R0:W-:Y:S04]  /*13120*/  STL [R1+0x3c], R8 ;  /* 0x00003c0801007387 */ /* 0x0081e80000100800 */
[----:B0-----:R-:W3:Y:S04]  /*13130*/  LDL R8, [R1+0x554] ;  /* 0x0005540001087983 */ /* 0x001ee80000100800 */
[----:B----4-:R0:W-:Y:S04]  /*13140*/  STL [R1+0x38], R22 ;  /* 0x0000381601007387 */ /* 0x0101e80000100800 */
[----:B0-----:R-:W4:Y:S04]  /*13150*/  LDL.LU R22, [R1+0x15a4] ;  /* 0x0015a40001167983 */ /* 0x001f280000300800 */
[----:B------:R-:W2:Y:S04]  /*13160*/  LDL R4, [R1+0x5d0] ;  /* 0x0005d00001047983 */ /* 0x000ea80000100800 */
[----:B------:R-:W2:Y:S01]  /*13170*/  LDL R5, [R1+0x5d4] ;  /* 0x0005d40001057983 */ /* 0x000ea20000100800 */
[----:B------:R-:W-:-:S02]  /*13180*/  PRMT R11, RZ, 0x7610, R11 ;  /* 0x00007610ff0b7816 */ /* 0x000fc4000000000b */
[----:B--2---:R-:W-:-:S04]  /*13190*/  @!P1 LOP3.LUT R5, R5, R4, RZ, 0x3c, !PT ;  /* 0x0000000405059212 */ /* 0x004fc800078e3cff */
[----:B------:R-:W-:-:S04]  /*131a0*/  @!P1 LOP3.LUT R4, R5, R4, RZ, 0x3c, !PT ;  /* 0x0000000405049212 */ /* 0x000fc800078e3cff */
[----:B------:R-:W-:-:S05]  /*131b0*/  @!P1 LOP3.LUT R5, R5, R4, RZ, 0x3c, !PT ;  /* 0x0000000405059212 */ /* 0x000fca00078e3cff */
[----:B------:R0:W2:Y:S01]  /*131c0*/  @!P1 LDG.E.U16 R11, desc[UR6][R4.64] ;  /* 0x00000006040b9981 */ /* 0x0000a2000c1e1500 */
[----:B------:R-:W-:Y:S01]  /*131d0*/  PRMT R2, RZ, 0x7610, R2 ;  /* 0x00007610ff027816 */ /* 0x000fe20000000002 */
[----:B0-----:R-:W-:Y:S02]  /*131e0*/  @!P0 IMAD.MOV.U32 R4, RZ, RZ, R6 ;  /* 0x000000ffff048224 */ /* 0x001fe400078e0006 */
[----:B------:R-:W-:-:S05]  /*131f0*/  @!P0 IMAD.MOV.U32 R5, RZ, RZ, R12 ;  /* 0x000000ffff058224 */ /* 0x000fca00078e000c */
[----:B------:R3:W4:Y:S04]  /*13200*/  @!P0 LDG.E.U16 R2, desc[UR6][R4.64] ;  /* 0x0000000604028981 */ /* 0x000728000c1e1500 */
[----:B--2---:R0:W-:Y:S04]  /*13210*/  STL [R1+0x34], R11 ;  /* 0x0000340b01007387 */ /* 0x0041e80000100800 */
[----:B------:R-:W2:Y:S01]  /*13220*/  LDL R5, [R1+0x550] ;  /* 0x0005500001057983 */ /* 0x000ea20000100800 */
[----:B------:R-:W-:Y:S01]  /*13230*/  PRMT R7, RZ, 0x7610, R7 ;  /* 0x00007610ff077816 */ /* 0x000fe20000000007 */
[----:B---3--:R-:W-:-:S02]  /*13240*/  @!P1 IMAD.MOV.U32 R4, RZ, RZ, R8 ;  /* 0x000000ffff049224 */ /* 0x008fc400078e0008 */
[----:B------:R-:W3:Y:S04]  /*13250*/  LDL R6, [R1+0x4d0] ;  /* 0x0004d00001067983 */ /* 0x000ee80000100800 */
[----:B0-----:R-:W3:Y:S04]  /*13260*/  LDL R11, [R1+0x4dc] ;  /* 0x0004dc00010b7983 */ /* 0x001ee80000100800 */
[----:B----4-:R0:W-:Y:S04]  /*13270*/  STL [R1+0x30], R2 ;  /* 0x0000300201007387 */ /* 0x0101e80000100800 */
[----:B0-----:R-:W4:Y:S04]  /*13280*/  LDL R2, [R1+0x4d4] ;  /* 0x0004d40001027983 */ /* 0x001f280000100800 */
[----:B------:R-:W4:Y:S01]  /*13290*/  LDL.LU R12, [R1+0x284] ;  /* 0x00028400010c7983 */ /* 0x000f220000300800 */
[----:B------:R-:W-:-:S02]  /*132a0*/  PRMT R9, RZ, 0x7610, R9 ;  /* 0x00007610ff097816 */ /* 0x000fc40000000009 */
[----:B------:R-:W-:Y:S01]  /*132b0*/  PRMT R29, RZ, 0x7610, R29 ;  /* 0x00007610ff1d7816 */ /* 0x000fe2000000001d */
[----:B------:R-:W-:Y:S04]  /*132c0*/  STS.U16 [R13+UR4+0x2080], R21 ;  /* 0x002080150d007988 */ /* 0x000fe80008000404 */
[----:B--2---:R3:W2:Y:S01]  /*132d0*/  @!P1 LDG.E.U16 R7, desc[UR6][R4.64] ;  /* 0x0000000604079981 */ /* 0x0046a2000c1e1500 */
[----:B------:R-:W-:-:S03]  /*132e0*/  LOP3.LUT R0, R0, 0x20, RZ, 0x3c, !PT ;  /* 0x0000002000007812 */ /* 0x000fc600078e3cff */
[----:B------:R-:W2:Y:S04]  /*132f0*/  LDL R8, [R1+0x458] ;  /* 0x0004580001087983 */ /* 0x000ea80000100800 */
[----:B------:R-:W4:Y:S01]  /*13300*/  LDL R5, [R1+0x4d8] ;  /* 0x0004d80001057983 */ /* 0x000f220000100800 */
[----:B---3--:R-:W-:-:S03]  /*13310*/  @!P0 IMAD.MOV.U32 R4, RZ, RZ, R11 ;  /* 0x000000ffff048224 */ /* 0x008fc600078e000b */
[----:B------:R-:W-:Y:S04]  /*13320*/  STS.U16 [R13+UR4+0x2480], R26 ;  /* 0x0024801a0d007988 */ /* 0x000fe80008000404 */
[----:B----4-:R0:W3:Y:S02]  /*13330*/  @!P0 LDG.E.U16 R9, desc[UR6][R4.64] ;  /* 0x0000000604098981 */ /* 0x0100e4000c1e1500 */
[----:B0-----:R-:W-:Y:S02]  /*13340*/  @!P1 IMAD.MOV.U32 R4, RZ, RZ, R2 ;  /* 0x000000ffff049224 */ /* 0x001fe400078e0002 */
[----:B------:R-:W-:-:S05]  /*13350*/  @!P1 IMAD.MOV.U32 R5, RZ, RZ, R6 ;  /* 0x000000ffff059224 */ /* 0x000fca00078e0006 */
[----:B------:R-:W4:Y:S04]  /*13360*/  @!P1 LDG.E.U16 R29, desc[UR6][R4.64] ;  /* 0x00000006041d9981 */ /* 0x000f28000c1e1500 */
[----:B------:R-:W-:Y:S04]  /*13370*/  STS.U16 [R13+UR4+0x2880], R27 ;  /* 0x0028801b0d007988 */ /* 0x000fe80008000404 */
[----:B------:R-:W-:Y:S04]  /*13380*/  STS.U16 [R13+UR4+0x2c80], R24 ;  /* 0x002c80180d007988 */ /* 0x000fe80008000404 */
[----:B------:R-:W-:Y:S04]  /*13390*/  STS.U16 [R13+UR4+0x3080], R22 ;  /* 0x003080160d007988 */ /* 0x000fe80008000404 */
[----:B------:R-:W-:Y:S04]  /*133a0*/  STS.U16 [R13+UR4+0x3480], R20 ;  /* 0x003480140d007988 */ /* 0x000fe80008000404 */
[----:B------:R-:W-:Y:S04]  /*133b0*/  STS.U16 [R13+UR4+0x3880], R3 ;  /* 0x003880030d007988 */ /* 0x000fe80008000404 */
[----:B--2---:R0:W-:Y:S04]  /*133c0*/  STL [R1+0x20], R7 ;  /* 0x0000200701007387 */ /* 0x0041e80000100800 */
[----:B------:R1:W-:Y:S04]  /*133d0*/  STS.U16 [R13+UR4+0x3c80], R16 ;  /* 0x003c80100d007988 */ /* 0x0003e80008000404 */
[----:B0-----:R-:W2:Y:S04]  /*133e0*/  LDL R7, [R1+0x45c] ;  /* 0x00045c0001077983 */ /* 0x001ea80000100800 */
[----:B-1----:R-:W2:Y:S04]  /*133f0*/  LDL.LU R13, [R1+0x274] ;  /* 0x00027400010d7983 */ /* 0x002ea80000300800 */
[----:B------:R-:W2:Y:S04]  /*13400*/  LDL R11, [R1+0x450] ;  /* 0x00045000010b7983 */ /* 0x000ea80000100800 */
[----:B------:R-:W-:Y:S04]  /*13410*/  STS.U16 [R0+UR4+0x100], R14 ;  /* 0x0001000e00007988 */ /* 0x000fe80008000404 */
[----:B---3--:R0:W-:Y:S04]  /*13420*/  STL [R1+0x4], R9 ;  /* 0x0000040901007387 */ /* 0x0081e80000100800 */
[----:B0-----:R-:W3:Y:S04]  /*13430*/  LDL R9, [R1+0x454] ;  /* 0x0004540001097983 */ /* 0x001ee80000100800 */
[----:B------:R-:W3:Y:S04]  /*13440*/  LDL.LU R14, [R1+0x25c] ;  /* 0x00025c00010e7983 */ /* 0x000ee80000300800 */
[----:B------:R-:W3:Y:S04]  /*13450*/  LDL R6, [R1+0x3d8] ;  /* 0x0003d80001067983 */ /* 0x000ee80000100800 */
[----:B------:R-:W3:Y:S04]  /*13460*/  LDL R2, [R1+0x3dc] ;  /* 0x0003dc0001027983 */ /* 0x000ee80000100800 */
[----:B----4-:R0:W-:Y:S04]  /*13470*/  STL [R1], R29 ;  /* 0x0000001d01007387 */ /* 0x0101e80000100800 */
[----:B0-----:R-:W4:Y:S04]  /*13480*/  LDL.LU R29, [R1+0x15a0] ;  /* 0x0015a000011d7983 */ /* 0x001f280000300800 */
[----:B------:R-:W3:Y:S01]  /*13490*/  LDL.LU R5, [R1+0x2ac] ;  /* 0x0002ac0001057983 */ /* 0x000ee20000300800 */
[----:B------:R-:W-:Y:S01]  /*134a0*/  PRMT R24, RZ, 0x7610, R24 ;  /* 0x00007610ff187816 */ /* 0x000fe20000000018 */
[----:B--2---:R-:W-:-:S02]  /*134b0*/  @!P0 IMAD.MOV.U32 R4, RZ, RZ, R7 ;  /* 0x000000ffff048224 */ /* 0x004fc400078e0007 */
[----:B------:R-:W2:Y:S04]  /*134c0*/  LDL R7, [R1+0x3d4] ;  /* 0x0003d40001077983 */ /* 0x000ea80000100800 */
[----:B---3--:R0:W-:Y:S02]  /*134d0*/  STS.U16 [R0+UR4+0x500], R5 ;  /* 0x0005000500007988 */ /* 0x0081e40008000404 */
[----:B0-----:R-:W-:Y:S02]  /*134e0*/  @!P0 IMAD.MOV.U32 R5, RZ, RZ, R8 ;  /* 0x000000ffff058224 */ /* 0x001fe400078e0008 */
[----:B------:R-:W3:Y:S04]  /*134f0*/  LDL R8, [R1+0x3d0] ;  /* 0x0003d00001087983 */ /* 0x000ee80000100800 */
[----:B------:R0:W4:Y:S04]  /*13500*/  @!P0 LDG.E.U16 R24, desc[UR6][R4.64] ;  /* 0x0000000604188981 */ /* 0x000128000c1e1500 */
[----:B------:R-:W2:Y:S01]  /*13510*/  LDL.LU R5, [R1+0x298] ;  /* 0x0002980001057983 */ /* 0x000ea20000300800 */
[----:B------:R-:W-:Y:S01]  /*13520*/  PRMT R22, RZ, 0x7610, R22 ;  /* 0x00007610ff167816 */ /* 0x000fe20000000016 */
[----:B0-----:R-:W-:Y:S01]  /*13530*/  @!P1 IMAD.MOV.U32 R4, RZ, RZ, R9 ;  /* 0x000000ffff049224 */ /* 0x001fe200078e0009 */
[----:B------:R-:W-:Y:S01]  /*13540*/  PRMT R16, RZ, 0x7610, R16 ;  /* 0x00007610ff107816 */ /* 0x000fe20000000010 */
[----:B--2---:R0:W-:Y:S02]  /*13550*/  STS.U16 [R0+UR4+0x900], R5 ;  /* 0x0009000500007988 */ /* 0x0041e40008000404 */
[----:B0-----:R-:W-:-:S05]  /*13560*/  @!P1 IMAD.MOV.U32 R5, RZ, RZ, R11 ;  /* 0x000000ffff059224 */ /* 0x001fca00078e000b */
[----:B------:R0:W2:Y:S02]  /*13570*/  @!P1 LDG.E.U16 R22, desc[UR6][R4.64] ;  /* 0x0000000604169981 */ /* 0x0000a4000c1e1500 */
[----:B0-----:R-:W-:Y:S02]  /*13580*/  @!P0 IMAD.MOV.U32 R4, RZ, RZ, R2 ;  /* 0x000000ffff048224 */ /* 0x001fe400078e0002 */
[----:B------:R-:W-:-:S05]  /*13590*/  @!P0 IMAD.MOV.U32 R5, RZ, RZ, R6 ;  /* 0x000000ffff058224 */ /* 0x000fca00078e0006 */
[----:B------:R0:W2:Y:S01]  /*135a0*/  @!P0 LDG.E.U16 R16, desc[UR6][R4.64] ;  /* 0x0000000604108981 */ /* 0x0000a2000c1e1500 */
[----:B------:R-:W-:-:S03]  /*135b0*/  PRMT R3, RZ, 0x7610, R3 ;  /* 0x00007610ff037816 */ /* 0x000fc60000000003 */
[----:B----4-:R-:W-:Y:S04]  /*135c0*/  STL [R1+0x153c], R24 ;  /* 0x00153c1801007387 */ /* 0x010fe80000100800 */
[----:B------:R-:W4:Y:S01]  /*135d0*/  LDL.LU R9, [R1+0x230] ;  /* 0x0002300001097983 */ /* 0x000f220000300800 */
[----:B0-----:R-:W-:Y:S02]  /*135e0*/  @!P1 IMAD.MOV.U32 R4, RZ, RZ, R7 ;  /* 0x000000ffff049224 */ /* 0x001fe400078e0007 */
[----:B---3--:R-:W-:Y:S01]  /*135f0*/  @!P1 IMAD.MOV.U32 R5, RZ, RZ, R8 ;  /* 0x000000ffff059224 */ /* 0x008fe200078e0008 */
[----:B------:R-:W-:Y:S04]  /*13600*/  STS.U16 [R0+UR4+0xd00], R12 ;  /* 0x000d000c00007988 */ /* 0x000fe80008000404 */
[----:B------:R-:W-:Y:S04]  /*13610*/  STS.U16 [R0+UR4+0x1100], R13 ;  /* 0x0011000d00007988 */ /* 0x000fe80008000404 */
[----:B------:R0:W3:Y:S04]  /*13620*/  @!P1 LDG.E.U16 R3, desc[UR6][R4.64] ;  /* 0x0000000604039981 */ /* 0x0000e8000c1e1500 */
[----:B--2---:R-:W-:Y:S04]  /*13630*/  STL [R1+0x1540], R22 ;  /* 0x0015401601007387 */ /* 0x004fe80000100800 */
[----:B------:R-:W2:Y:S04]  /*13640*/  LDL R6, [R1+0x358] ;  /* 0x0003580001067983 */ /* 0x000ea80000100800 */
[----:B------:R-:W4:Y:S04]  /*13650*/  LDL R2, [R1+0x35c] ;  /* 0x00035c0001027983 */ /* 0x000f280000100800 */
[----:B------:R1:W-:Y:S04]  /*13660*/  STL [R1+0x1544], R16 ;  /* 0x0015441001007387 */ /* 0x0003e80000100800 */
[----:B-1----:R-:W4:Y:S04]  /*13670*/  LDL.LU R16, [R1+0x244] ;  /* 0x0002440001107983 */ /* 0x002f280000300800 */
[----:B------:R-:W4:Y:S04]  /*13680*/  LDL R13, [R1+0x350] ;  /* 0x00035000010d7983 */ /* 0x000f280000100800 */
[----:B------:R-:W4:Y:S01]  /*13690*/  LDL R12, [R1+0x354] ;  /* 0x00035400010c7983 */ /* 0x000f220000100800 */
[----:B0-----:R-:W-:-:S02]  /*136a0*/  PRMT R4, RZ, 0x7610, R4 ;  /* 0x00007610ff047816 */ /* 0x001fc40000000004 */
[----:B------:R-:W-:Y:S01]  /*136b0*/  PRMT R5, RZ, 0x7610, R5 ;  /* 0x00007610ff057816 */ /* 0x000fe20000000005 */
[----:B------:R-:W4:Y:S04]  /*136c0*/  LDL.LU R22, [R1+0x18] ;  /* 0x0000180001167983 */ /* 0x000f280000300800 */
[----:B---3--:R0:W-:Y:S04]  /*136d0*/  STL [R1+0x1548], R3 ;  /* 0x0015480301007387 */ /* 0x0081e80000100800 */
[----:B------:R-:W3:Y:S04]  /*136e0*/  LDL R8, [R1+0xad8] ;  /* 0x000ad80001087983 */ /* 0x000ee80000100800 */
[----:B0-----:R-:W3:Y:S04]  /*136f0*/  LDL R3, [R1+0xae4] ;  /* 0x000ae40001037983 */ /* 0x001ee80000100800 */
[----:B------:R0:W-:Y:S04]  /*13700*/  STS.U16 [R0+UR4+0x1500], R14 ;  /* 0x0015000e00007988 */ /* 0x0001e80008000404 */
[----:B------:R-:W3:Y:S04]  /*13710*/  LDL.LU R24, [R1+0xc] ;  /* 0x00000c0001187983 */ /* 0x000ee80000300800 */
[----:B------:R-:W3:Y:S04]  /*13720*/  LDL R11, [R1+0xaec] ;  /* 0x000aec00010b7983 */ /* 0x000ee80000100800 */
[----:B0-----:R-:W3:Y:S01]  /*13730*/  LDL R14, [R1+0xae0] ;  /* 0x000ae000010e7983 */ /* 0x001ee20000100800 */
[----:B--2---:R-:W-:-:S02]  /*13740*/  @!P0 IMAD.MOV.U32 R7, RZ, RZ, R6 ;  /* 0x000000ffff078224 */ /* 0x004fc400078e0006 */
[----:B----4-:R-:W-:Y:S02]  /*13750*/  @!P0 IMAD.MOV.U32 R6, RZ, RZ, R2 ;  /* 0x000000ffff068224 */ /* 0x010fe400078e0002 */
[----:B------:R-:W2:Y:S04]  /*13760*/  LDL.LU R2, [R1+0x8] ;  /* 0x0000080001027983 */ /* 0x000ea80000300800 */
[----:B------:R0:W4:Y:S02]  /*13770*/  @!P0 LDG.E.U16 R4, desc[UR6][R6.64] ;  /* 0x0000000606048981 */ /* 0x000124000c1e1500 */
[----:B0-----:R-:W-:Y:S02]  /*13780*/  @!P1 IMAD.MOV.U32 R7, RZ, RZ, R13 ;  /* 0x000000ffff079224 */ /* 0x001fe400078e000d */
[----:B------:R-:W-:-:S05]  /*13790*/  @!P1 IMAD.MOV.U32 R6, RZ, RZ, R12 ;  /* 0x000000ffff069224 */ /* 0x000fca00078e000c */
[----:B------:R0:W2:Y:S04]  /*137a0*/  @!P1 LDG.E.U16 R5, desc[UR6][R6.64] ;  /* 0x0000000606059981 */ /* 0x0000a8000c1e1500 */
[----:B------:R-:W-:Y:S04]  /*137b0*/  STS.U16 [R0+UR4+0x1900], R16 ;  /* 0x0019001000007988 */ /* 0x000fe80008000404 */
[----:B------:R3:W-:Y:S01]  /*137c0*/  STS.U16 [R0+UR4+0x1d00], R9 ;  /* 0x001d000900007988 */ /* 0x0007e20008000404 */
[----:B0-----:R-:W-:Y:S01]  /*137d0*/  PRMT R6, RZ, 0x7610, R6 ;  /* 0x00007610ff067816 */ /* 0x001fe20000000006 */
[----:B---3--:R-:W-:-:S02]  /*137e0*/  @!P0 IMAD.MOV.U32 R9, RZ, RZ, R8 ;  /* 0x000000ffff098224 */ /* 0x008fc400078e0008 */
[----:B------:R-:W-:-:S05]  /*137f0*/  @!P0 IMAD.MOV.U32 R8, RZ, RZ, R3 ;  /* 0x000000ffff088224 */ /* 0x000fca00078e0003 */
[----:B------:R0:W3:Y:S04]  /*13800*/  @!P0 LDG.E.U16 R6, desc[UR6][R8.64] ;  /* 0x0000000608068981 */ /* 0x0000e8000c1e1500 */
[----:B----4-:R-:W-:Y:S04]  /*13810*/  STL [R1+0x154c], R4 ;  /* 0x00154c0401007387 */ /* 0x010fe80000100800 */
[----:B------:R-:W4:Y:S04]  /*13820*/  LDL R13, [R1+0x648] ;  /* 0x00064800010d7983 */ /* 0x000f280000100800 */
[----:B------:R-:W4:Y:S04]  /*13830*/  LDL R12, [R1+0x64c] ;  /* 0x00064c00010c7983 */ /* 0x000f280000100800 */
[----:B--2---:R-:W-:Y:S04]  /*13840*/  STL [R1+0x1550], R5 ;  /* 0x0015500501007387 */ /* 0x004fe80000100800 */
[----:B------:R-:W2:Y:S04]  /*13850*/  LDL R16, [R1+0x640] ;  /* 0x0006400001107983 */ /* 0x000ea80000100800 */
[----:B------:R-:W2:Y:S04]  /*13860*/  LDL R3, [R1+0x644] ;  /* 0x0006440001037983 */ /* 0x000ea80000100800 */
[----:B------:R-:W4:Y:S01]  /*13870*/  LDL.LU R9, [R1+0x21c] ;  /* 0x00021c0001097983 */ /* 0x000f220000300800 */
[----:B------:R-:W-:Y:S01]  /*13880*/  PRMT R7, RZ, 0x7610, R7 ;  /* 0x00007610ff077816 */ /* 0x000fe20000000007 */
[----:B0-----:R-:W-:-:S02]  /*13890*/  @!P1 IMAD.MOV.U32 R8, RZ, RZ, R11 ;  /* 0x000000ffff089224 */ /* 0x001fc400078e000b */
[----:B---3--:R-:W-:Y:S04]  /*138a0*/  STL [R1+0x1554], R6 ;  /* 0x0015540601007387 */ /* 0x008fe80000100800 */
[----:B------:R-:W3:Y:S04]  /*138b0*/  LDL R11, [R1+0x5cc] ;  /* 0x0005cc00010b7983 */ /* 0x000ee80000100800 */
[----:B----4-:R0:W-:Y:S02]  /*138c0*/  STS.U16 [R0+UR4+0x2100], R9 ;  /* 0x0021000900007988 */ /* 0x0101e40008000404 */
[----:B0-----:R-:W-:-:S02]  /*138d0*/  @!P1 IMAD.MOV.U32 R9, RZ, RZ, R14 ;  /* 0x000000ffff099224 */ /* 0x001fc400078e000e */
[----:B------:R-:W4:Y:S04]  /*138e0*/  LDL R14, [R1+0x5c8] ;  /* 0x0005c800010e7983 */ /* 0x000f280000100800 */
[----:B------:R0:W2:Y:S01]  /*138f0*/  @!P1 LDG.E.U16 R7, desc[UR6][R8.64] ;  /* 0x0000000608079981 */ /* 0x0000a2000c1e1500 */
[----:B------:R-:W-:Y:S01]  /*13900*/  PRMT R15, RZ, 0x7610, R15 ;  /* 0x00007610ff0f7816 */ /* 0x000fe2000000000f */
[----:B0-----:R-:W-:Y:S02]  /*13910*/  @!P0 IMAD.MOV.U32 R8, RZ, RZ, R12 ;  /* 0x000000ffff088224 */ /* 0x001fe400078e000c */
[----:B------:R-:W-:Y:S01]  /*13920*/  @!P0 IMAD.MOV.U32 R9, RZ, RZ, R13 ;  /* 0x000000ffff098224 */ /* 0x000fe200078e000d */
[----:B------:R-:W-:Y:S01]  /*13930*/  PRMT R6, RZ, 0x7610, R6 ;  /* 0x00007610ff067816 */ /* 0x000fe20000000006 */
[----:B--2---:R0:W-:Y:S04]  /*13940*/  STL [R1+0x1558], R7 ;  /* 0x0015580701007387 */ /* 0x0041e80000100800 */
[----:B------:R-:W2:Y:S04]  /*13950*/  LDL R13, [R1+0x5c0] ;  /* 0x0005c000010d7983 */ /* 0x000ea80000100800 */
[----:B------:R-:W2:Y:S01]  /*13960*/  LDL R12, [R1+0x5c4] ;  /* 0x0005c400010c7983 */ /* 0x000ea20000100800 */
[----:B0-----:R-:W-:-:S06]  /*13970*/  PRMT R7, RZ, 0x7610, R7 ;  /* 0x00007610ff077816 */ /* 0x001fcc0000000007 */
[----:B------:R0:W2:Y:S02]  /*13980*/  @!P0 LDG.E.U16 R7, desc[UR6][R8.64] ;  /* 0x0000000608078981 */ /* 0x0000a4000c1e1500 */
[----:B0-----:R-:W-:Y:S02]  /*13990*/  @!P1 IMAD.MOV.U32 R8, RZ, RZ, R3 ;  /* 0x000000ffff089224 */ /* 0x001fe400078e0003 */
[----:B------:R-:W-:-:S05]  /*139a0*/  @!P1 IMAD.MOV.U32 R9, RZ, RZ, R16 ;  /* 0x000000ffff099224 */ /* 0x000fca00078e0010 */
[----:B------:R3:W2:Y:S02]  /*139b0*/  @!P1 LDG.E.U16 R15, desc[UR6][R8.64] ;  /* 0x00000006080f9981 */ /* 0x0006a4000c1e1500 */
[----:B---3--:R-:W-:Y:S02]  /*139c0*/  @!P0 IMAD.MOV.U32 R8, RZ, RZ, R11 ;  /* 0x000000ffff088224 */ /* 0x008fe400078e000b */
[----:B----4-:R-:W-:-:S05]  /*139d0*/  @!P0 IMAD.MOV.U32 R9, RZ, RZ, R14 ;  /* 0x000000ffff098224 */ /* 0x010fca00078e000e */
[----:B------:R2:W3:Y:S01]  /*139e0*/  @!P0 LDG.E.U16 R6, desc[UR6][R8.64] ;  /* 0x0000000608068981 */ /* 0x0004e2000c1e1500 */
[----:B------:R-:W-:-:S03]  /*139f0*/  PRMT R10, RZ, 0x7610, R10 ;  /* 0x00007610ff0a7816 */ /* 0x000fc6000000000a */
[----:B------:R-:W-:Y:S04]  /*13a00*/  STS.U16 [R0+UR4+0x2500], R22 ;  /* 0x0025001600007988 */ /* 0x000fe80008000404 */
[----:B------:R-:W-:Y:S04]  /*13a10*/  STS.U16 [R0+UR4+0x2900], R24 ;  /* 0x0029001800007988 */ /* 0x000fe80008000404 */
[----:B------:R-:W-:Y:S01]  /*13a20*/  STS.U16 [R0+UR4+0x2d00], R2 ;  /* 0x002d000200007988 */ /* 0x000fe20008000404 */
[----:B--2---:R-:W-:Y:S02]  /*13a30*/  @!P1 IMAD.MOV.U32 R9, RZ, RZ, R13 ;  /* 0x000000ffff099224 */ /* 0x004fe400078e000d */
[----:B------:R-:W-:-:S05]  /*13a40*/  @!P1 IMAD.MOV.U32 R8, RZ, RZ, R12 ;  /* 0x000000ffff089224 */ /* 0x000fca00078e000c */
[----:B------:R0:W2:Y:S04]  /*13a50*/  @!P1 LDG.E.U16 R10, desc[UR6][R8.64] ;  /* 0x00000006080a9981 */ /* 0x0000a8000c1e1500 */
[----:B------:R1:W-:Y:S04]  /*13a60*/  STL [R1+0x1c], R7 ;  /* 0x00001c0701007387 */ /* 0x0003e80000100800 */
[----:B------:R-:W0:Y:S04]  /*13a70*/  LDL R3, [R1+0x54c] ;  /* 0x00054c0001037983 */ /* 0x000e280000100800 */
[----:B-1----:R-:W4:Y:S04]  /*13a80*/  LDL R7, [R1+0x548] ;  /* 0x0005480001077983 */ /* 0x002f280000100800 */
[----:B------:R-:W2:Y:S04]  /*13a90*/  LDL.LU R2, [R1+0x30c] ;  /* 0x00030c0001027983 */ /* 0x000ea80000300800 */
[----:B------:R-:W2:Y:S04]  /*13aa0*/  LDL R11, [R1+0x540] ;  /* 0x00054000010b7983 */ /* 0x000ea80000100800 */
[----:B---3--:R1:W-:Y:S04]  /*13ab0*/  STL [R1+0x14], R6 ;  /* 0x0000140601007387 */ /* 0x0083e80000100800 */
[----:B-1----:R-:W3:Y:S04]  /*13ac0*/  LDL R6, [R1+0x544] ;  /* 0x0005440001067983 */ /* 0x002ee80000100800 */
[----:B------:R-:W3:Y:S04]  /*13ad0*/  LDL.LU R14, [R1+0x2f8] ;  /* 0x0002f800010e7983 */ /* 0x000ee80000300800 */
[----:B------:R1:W-:Y:S01]  /*13ae0*/  STL [R1+0x18], R15 ;  /* 0x0000180f01007387 */ /* 0x0003e20000100800 */
[----:B------:R-:W-:-:S03]  /*13af0*/  PRMT R5, RZ, 0x7610, R5 ;  /* 0x00007610ff057816 */ /* 0x000fc60000000005 */
[----:B------:R-:W3:Y:S01]  /*13b00*/  LDL R12, [R1+0x4c8] ;  /* 0x0004c800010c7983 */ /* 0x000ee20000100800 */
[----:B-1----:R-:W1:Y:S01]  /*13b10*/  S2R R15, SR_TID.X ;  /* 0x00000000000f7919 */ /* 0x002e620000002100 */
[----:B------:R-:W-:Y:S02]  /*13b20*/  PRMT R4, RZ, 0x7610, R4 ;  /* 0x00007610ff047816 */ /* 0x000fe40000000004 */
[----:B-1----:R-:W-:Y:S01]  /*13b30*/  LOP3.LUT R22, R15, 0x3f, RZ, 0xc0, !PT ;  /* 0x0000003f0f167812 */ /* 0x002fe200078ec0ff */
[----:B0-----:R-:W-:Y:S02]  /*13b40*/  @!P0 IMAD.MOV.U32 R8, RZ, RZ, R3 ;  /* 0x000000ffff088224 */ /* 0x001fe400078e0003 */
[----:B------:R-:W3:Y:S01]  /*13b50*/  LDL R3, [R1+0x4cc] ;  /* 0x0004cc0001037983 */ /* 0x000ee20000100800 */
[----:B----4-:R-:W-:-:S03]  /*13b60*/  @!P0 IMAD.MOV.U32 R9, RZ, RZ, R7 ;  /* 0x000000ffff098224 */ /* 0x010fc600078e0007 */
[----:B------:R-:W4:Y:S04]  /*13b70*/  LDL.LU R15, [R1+0x2e4] ;  /* 0x0002e400010f7983 */ /* 0x000f280000300800 */
[----:B------:R0:W4:Y:S04]  /*13b80*/  @!P0 LDG.E.U16 R5, desc[UR6][R8.64] ;  /* 0x0000000608058981 */ /* 0x000128000c1e1500 */
[----:B--2---:R1:W-:Y:S04]  /*13b90*/  STL [R1+0x10], R10 ;  /* 0x0000100a01007387 */ /* 0x0043e80000100800 */
[----:B------:R-:W2:Y:S01]  /*13ba0*/  LDL R7, [R1+0x4c4] ;  /* 0x0004c40001077983 */ /* 0x000ea20000100800 */
[----:B0-----:R-:W-:-:S03]  /*13bb0*/  @!P1 IMAD.MOV.U32 R9, RZ, RZ, R11 ;  /* 0x000000ffff099224 */ /* 0x001fc600078e000b */
[----:B-1----:R-:W2:Y:S01]  /*13bc0*/  LDL R10, [R1+0x4c0] ;  /* 0x0004c000010a7983 */ /* 0x002ea20000100800 */
[----:B---3--:R-:W-:-:S05]  /*13bd0*/  @!P1 IMAD.MOV.U32 R8, RZ, RZ, R6 ;  /* 0x000000ffff089224 */ /* 0x008fca00078e0006 */
[----:B------:R0:W3:Y:S04]  /*13be0*/  @!P1 LDG.E.U16 R4, desc[UR6][R8.64] ;  /* 0x0000000608049981 */ /* 0x0000e8000c1e1500 */
[----:B------:R-:W-:Y:S04]  /*13bf0*/  STS.U16 [R0+UR4+0x3100], R29 ;  /* 0x0031001d00007988 */ /* 0x000fe80008000404 */
[----:B------:R1:W-:Y:S01]  /*13c00*/  STS.U16 [R0+UR4+0x3500], R28 ;  /* 0x0035001c00007988 */ /* 0x0003e20008000404 */
[----:B0-----:R-:W-:Y:S01]  /*13c10*/  @!P0 IMAD.MOV.U32 R9, RZ, RZ, R12 ;  /* 0x000000ffff098224 */ /* 0x001fe200078e000c */
[----:B------:R-:W-:-:S02]  /*13c20*/  PRMT R26, RZ, 0x7610, R26 ;  /* 0x00007610ff1a7816 */ /* 0x000fc4000000001a */
[----:B-1----:R-:W-:Y:S01]  /*13c30*/  PRMT R28, RZ, 0x7610, R28 ;  /* 0x00007610ff1c7816 */ /* 0x002fe2000000001c */
[----:B------:R-:W-:-:S05]  /*13c40*/  @!P0 IMAD.MOV.U32 R8, RZ, RZ, R3 ;  /* 0x000000ffff088224 */ /* 0x000fca00078e0003 */
[----:B------:R2:W3:Y:S04]  /*13c50*/  @!P0 LDG.E.U16 R28, desc[UR6][R8.64] ;  /* 0x00000006081c8981 */ /* 0x0004e8000c1e1500 */
[----:B----4-:R-:W-:Y:S04]  /*13c60*/  STL [R1+0xc], R5 ;  /* 0x00000c0501007387 */ /* 0x010fe80000100800 */
[----:B------:R-:W4:Y:S01]  /*13c70*/  LDL.LU R11, [R1+0x2d0] ;  /* 0x0002d000010b7983 */ /* 0x000f220000300800 */
[----:B--2---:R-:W-:-:S03]  /*13c80*/  @!P1 IMAD.MOV.U32 R8, RZ, RZ, R7 ;  /* 0x000000ffff089224 */ /* 0x004fc600078e0007 */
[----:B------:R-:W2:Y:S01]  /*13c90*/  LDL R6, [R1+0x448] ;  /* 0x0004480001067983 */ /* 0x000ea20000100800 */
[----:B------:R-:W-:-:S05]  /*13ca0*/  @!P1 IMAD.MOV.U32 R9, RZ, RZ, R10 ;  /* 0x000000ffff099224 */ /* 0x000fca00078e000a */
[----:B------:R2:W4:Y:S04]  /*13cb0*/  @!P1 LDG.E.U16 R26, desc[UR6][R8.64] ;  /* 0x00000006081a9981 */ /* 0x000528000c1e1500 */
[----:B---3--:R0:W-:Y:S04]  /*13cc0*/  STL [R1+0x8], R4 ;  /* 0x0000080401007387 */ /* 0x0081e80000100800 */
[----:B0-----:R-:W3:Y:S01]  /*13cd0*/  LDL R4, [R1+0x44c] ;  /* 0x00044c0001047983 */ /* 0x001ee20000100800 */
[----:B------:R-:W-:-:S03]  /*13ce0*/  IMAD.SHL.U32 R5, R22, 0x2, RZ ;  /* 0x0000000216057824 */ /* 0x000fc600078e00ff */
[----:B------:R-:W-:Y:S04]  /*13cf0*/  STS.U16 [R0+UR4+0x3900], R25 ;  /* 0x0039001900007988 */ /* 0x000fe80008000404 */
[----:B------:R0:W-:Y:S04]  /*13d00*/  STS.U16 [R0+UR4+0x3d00], R23 ;  /* 0x003d001700007988 */ /* 0x0001e80008000404 */
[----:B------:R-:W3:Y:S01]  /*13d10*/  LDL.LU R12, [R1+0x2bc] ;  /* 0x0002bc00010c7983 */ /* 0x000ee20000300800 */
[----:B0-----:R-:W-:-:S05]  /*13d20*/  LOP3.LUT R0, R5, 0x30, RZ, 0x3c, !PT ;  /* 0x0000003005007812 */ /* 0x001fca00078e3cff */
[----:B------:R0:W-:Y:S01]  /*13d30*/  STS.U16 [R0+UR4+0x180], R2 ;  /* 0x0001800200007988 */ /* 0x0001e20008000404 */
[----:B------:R-:W-:-:S03]  /*13d40*/  PRMT R20, RZ, 0x7610, R20 ;  /* 0x00007610ff147816 */ /* 0x000fc60000000014 */
[----:B------:R-:W-:Y:S04]  /*13d50*/  STL [R1+0x1528], R28 ;  /* 0x0015281c01007387 */ /* 0x000fe80000100800 */
[----:B------:R-:W3:Y:S04]  /*13d60*/  LDL R3, [R1+0x440] ;  /* 0x0004400001037983 */ /* 0x000ee80000100800 */
[----:B0-----:R-:W3:Y:S04]  /*13d70*/  LDL R2, [R1+0x444] ;  /* 0x0004440001027983 */ /* 0x001ee80000100800 */
[----:B------:R-:W3:Y:S01]  /*13d80*/  LDL.LU R13, [R1+0x2a8] ;  /* 0x0002a800010d7983 */ /* 0x000ee20000300800 */
[----:B--2---:R-:W-:-:S03]  /*13d90*/  @!P0 IMAD.MOV.U32 R9, RZ, RZ, R6 ;  /* 0x000000ffff098224 */ /* 0x004fc600078e0006 */
[----:B----4-:R-:W-:Y:S04]  /*13da0*/  STL [R1+0x152c], R26 ;  /* 0x00152c1a01007387 */ /* 0x010fe80000100800 */
[----:B------:R-:W2:Y:S01]  /*13db0*/  LDL R10, [R1+0x3c8] ;  /* 0x0003c800010a7983 */ /* 0x000ea20000100800 */
[----:B---3--:R-:W-:-:S03]  /*13dc0*/  @!P0 IMAD.MOV.U32 R8, RZ, RZ, R4 ;  /* 0x000000ffff088224 */ /* 0x008fc600078e0004 */
[----:B------:R-:W3:Y:S04]  /*13dd0*/  LDL R4, [R1+0x3cc] ;  /* 0x0003cc0001047983 */ /* 0x000ee80000100800 */
[----:B------:R0:W4:Y:S01]  /*13de0*/  @!P0 LDG.E.U16 R20, desc[UR6][R8.64] ;  /* 0x0000000608148981 */ /* 0x000122000c1e1500 */
[----:B------:R-:W-:-:S03]  /*13df0*/  PRMT R18, RZ, 0x7610, R18 ;  /* 0x00007610ff127816 */ /* 0x000fc60000000012 */
[----:B------:R1:W-:Y:S04]  /*13e00*/  STS.U16 [R0+UR4+0x580], R14 ;  /* 0x0005800e00007988 */ /* 0x0003e80008000404 */
[----:B------:R-:W-:Y:S04]  /*13e10*/  STS.U16 [R0+UR4+0x980], R15 ;  /* 0x0009800f00007988 */ /* 0x000fe80008000404 */
[----:B------:R2:W-:Y:S04]  /*13e20*/  STS.U16 [R0+UR4+0xd80], R11 ;  /* 0x000d800b00007988 */ /* 0x0005e80008000404 */
[----:B-1----:R-:W4:Y:S01]  /*13e30*/  LDL.LU R14, [R1+0x290] ;  /* 0x00029000010e7983 */ /* 0x002f220000300800 */
[----:B0-----:R-:W-:-:S02]  /*13e40*/  @!P1 IMAD.MOV.U32 R9, RZ, RZ, R3 ;  /* 0x000000ffff099224 */ /* 0x001fc400078e0003 */
[----:B------:R-:W-:-:S05]  /*13e50*/  @!P1 IMAD.MOV.U32 R8, RZ, RZ, R2 ;  /* 0x000000ffff089224 */ /* 0x000fca00078e0002 */
[----:B------:R0:W4:Y:S02]  /*13e60*/  @!P1 LDG.E.U16 R18, desc[UR6][R8.64] ;  /* 0x0000000608129981 */ /* 0x000124000c1e1500 */
[----:B0-----:R-:W-:Y:S01]  /*13e70*/  PRMT R8, RZ, 0x7610, R8 ;  /* 0x00007610ff087816 */ /* 0x001fe20000000008 */
[----:B--2---:R-:W-:Y:S02]  /*13e80*/  @!P0 IMAD.MOV.U32 R11, RZ, RZ, R10 ;  /* 0x000000ffff0b8224 */ /* 0x004fe400078e000a */
[----:B---3--:R-:W-:-:S05]  /*13e90*/  @!P0 IMAD.MOV.U32 R10, RZ, RZ, R4 ;  /* 0x000000ffff0a8224 */ /* 0x008fca00078e0004 */
[----:B------:R-:W2:Y:S04]  /*13ea0*/  @!P0 LDG.E.U16 R8, desc[UR6][R10.64] ;  /* 0x000000060a088981 */ /* 0x000ea8000c1e1500 */
[----:B----4-:R-:W-:Y:S04]  /*13eb0*/  STL [R1+0x1530], R20 ;  /* 0x0015301401007387 */ /* 0x010fe80000100800 */
[----:B------:R-:W3:Y:S04]  /*13ec0*/  LDL R7, [R1+0x3c0] ;  /* 0x0003c00001077983 */ /* 0x000ee80000100800 */
[----:B------:R-:W4:Y:S04]  /*13ed0*/  LDL R6, [R1+0x3c4] ;  /* 0x0003c40001067983 */ /* 0x000f280000100800 */
[----:B------:R-:W4:Y:S04]  /*13ee0*/  LDL R2, [R1+0x34c] ;  /* 0x00034c0001027983 */ /* 0x000f280000100800 */
[----:B------:R-:W4:Y:S04]  /*13ef0*/  LDL.LU R15, [R1+0x278] ;  /* 0x00027800010f7983 */ /* 0x000f280000300800 */
[----:B------:R-:W-:Y:S04]  /*13f00*/  STL [R1+0x1534], R18 ;  /* 0x0015341201007387 */ /* 0x000fe80000100800 */
[----:B------:R-:W4:Y:S04]  /*13f10*/  LDL R3, [R1+0x348] ;  /* 0x0003480001037983 */ /* 0x000f280000100800 */
[----:B------:R-:W4:Y:S04]  /*13f20*/  LDL.LU R16, [R1+0x264] ;  /* 0x0002640001107983 */ /* 0x000f280000300800 */
[----:B--2---:R0:W-:Y:S04]  /*13f30*/  STL [R1+0x1538], R8 ;  /* 0x0015380801007387 */ /* 0x0041e80000100800 */
[----:B------:R-:W2:Y:S04]  /*13f40*/  LDL R4, [R1+0xa7c] ;  /* 0x000a7c0001047983 */ /* 0x000ea80000100800 */
[----:B0-----:R-:W2:Y:S01]  /*13f50*/  LDL R8, [R1+0x344] ;  /* 0x0003440001087983 */ /* 0x001ea20000100800 */
[----:B---3--:R-:W-:-:S02]  /*13f60*/  @!P1 IMAD.MOV.U32 R11, RZ, RZ, R7 ;  /* 0x000000ffff0b9224 */ /* 0x008fc400078e0007 */
[----:B----4-:R-:W-:Y:S01]  /*13f70*/  @!P1 IMAD.MOV.U32 R10, RZ, RZ, R6 ;  /* 0x000000ffff0a9224 */ /* 0x010fe200078e0006 */
[----:B------:R-:W3:Y:S04]  /*13f80*/  LDL R7, [R1+0xae8] ;  /* 0x000ae80001077983 */ /* 0x000ee80000100800 */
[----:B------:R-:W4:Y:S01]  /*13f90*/  LDL R6, [R1+0xaf4] ;  /* 0x000af40001067983 */ /* 0x000f220000100800 */
[----:B------:R-:W-:-:S03]  /*13fa0*/  PRMT R9, RZ, 0x7610, R9 ;  /* 0x00007610ff097816 */ /* 0x000fc60000000009 */
[----:B------:R0:W-:Y:S04]  /*13fb0*/  STS.U16 [R0+UR4+0x1180], R12 ;  /* 0x0011800c00007988 */ /* 0x0001e80008000404 */
[----:B------:R1:W4:Y:S04]  /*13fc0*/  @!P1 LDG.E.U16 R9, desc[UR6][R10.64] ;  /* 0x000000060a099981 */ /* 0x000328000c1e1500 */
[----:B------:R1:W-:Y:S01]  /*13fd0*/  STS.U16 [R0+UR4+0x1580], R13 ;  /* 0x0015800d00007988 */ /* 0x0003e20008000404 */
[----:B0-----:R-:W-:Y:S01]  /*13fe0*/  @!P0 IMAD.MOV.U32 R12, RZ, RZ, R2 ;  /* 0x000000ffff0c8224 */ /* 0x001fe200078e0002 */
[----:B-1----:R-:W-:-:S02]  /*13ff0*/  PRMT R10, RZ, 0x7610, R10 ;  /* 0x00007610ff0a7816 */ /* 0x002fc4000000000a */
[----:B------:R-:W-:Y:S01]  /*14000*/  PRMT R11, RZ, 0x7610, R11 ;  /* 0x00007610ff0b7816 */ /* 0x000fe2000000000b */
[----:B------:R-:W-:Y:S04]  /*14010*/  STS.U16 [R0+UR4+0x1980], R14 ;  /* 0x0019800e00007988 */ /* 0x000fe80008000404 */
[----:B------:R3:W-:Y:S01]  /*14020*/  STS.U16 [R0+UR4+0x1d80], R15 ;  /* 0x001d800f00007988 */ /* 0x0007e20008000404 */
[----:B------:R-:W-:-:S05]  /*14030*/  @!P0 IMAD.MOV.U32 R13, RZ, RZ, R3 ;  /* 0x000000ffff0d8224 */ /* 0x000fca00078e0003 */
[----:B------:R2:W4:Y:S02]  /*14040*/  @!P0 LDG.E.U16 R10, desc[UR6][R12.64] ;  /* 0x000000060c0a8981 */ /* 0x000524000c1e1500 */
[----:B--2---:R-:W-:Y:S02]  /*14050*/  @!P1 IMAD.MOV.U32 R12, RZ, RZ, R4 ;  /* 0x000000ffff0c9224 */ /* 0x004fe400078e0004 */
[----:B------:R-:W-:-:S05]  /*14060*/  @!P1 IMAD.MOV.U32 R13, RZ, RZ, R8 ;  /* 0x000000ffff0d9224 */ /* 0x000fca00078e0008 */
[----:B------:R0:W2:Y:S01]  /*14070*/  @!P1 LDG.E.U16 R11, desc[UR6][R12.64] ;  /* 0x000000060c0b9981 */ /* 0x0000a2000c1e1500 */
[----:B---3--:R-:W-:Y:S02]  /*14080*/  @!P0 IMAD.MOV.U32 R15, RZ, RZ, R7 ;  /* 0x000000ffff0f8224 */ /* 0x008fe400078e0007 */
[----:B----4-:R-:W-:Y:S01]  /*14090*/  @!P0 IMAD.MOV.U32 R14, RZ, RZ, R6 ;  /* 0x000000ffff0e8224 */ /* 0x010fe200078e0006 */
[----:B0-----:R-:W-:-:S06]  /*140a0*/  PRMT R12, RZ, 0x7610, R12 ;  /* 0x00007610ff0c7816 */ /* 0x001fcc000000000c */
[----:B------:R-:W3:Y:S04]  /*140b0*/  @!P0 LDG.E.U16 R12, desc[UR6][R14.64] ;  /* 0x000000060e0c8981 */ /* 0x000ee8000c1e1500 */
[----:B------:R0:W-:Y:S04]  /*140c0*/  STL [R1+0x155c], R9 ;  /* 0x00155c0901007387 */ /* 0x0001e80000100800 */
[----:B------:R-:W4:Y:S04]  /*140d0*/  LDL.LU R24, [R1+0x254] ;  /* 0x0002540001187983 */ /* 0x000f280000300800 */
[----:B------:R-:W4:Y:S04]  /*140e0*/  LDL R2, [R1+0xafc] ;  /* 0x000afc0001027983 */ /* 0x000f280000100800 */
[----:B------:R-:W-:Y:S04]  /*140f0*/  STL [R1+0x1560], R10 ;  /* 0x0015600a01007387 */ /* 0x000fe80000100800 */
[----:B------:R-:W4:Y:S04]  /*14100*/  LDL R3, [R1+0xaf0] ;  /* 0x000af00001037983 */ /* 0x000f280000100800 */
[----:B------:R-:W4:Y:S04]  /*14110*/  LDL.LU R20, [R1+0x240] ;  /* 0x0002400001147983 */ /* 0x000f280000300800 */
[----:B------:R-:W4:Y:S04]  /*14120*/  LDL.LU R4, [R1+0x224] ;  /* 0x0002240001047983 */ /* 0x000f280000300800 */
[----:B--2---:R-:W-:Y:S04]  /*14130*/  STL [R1+0x1564], R11 ;  /* 0x0015640b01007387 */ /* 0x004fe80000100800 */
[----:B0-----:R-:W2:Y:S04]  /*14140*/  LDL R9, [R1+0x638] ;  /* 0x0006380001097983 */ /* 0x001ea80000100800 */
[----:B------:R-:W2:Y:S04]  /*14150*/  LDL R8, [R1+0x63c] ;  /* 0x00063c0001087983 */ /* 0x000ea80000100800 */
[----:B---3--:R-:W-:Y:S04]  /*14160*/  STL [R1+0x1568], R12 ;  /* 0x0015680c01007387 */ /* 0x008fe80000100800 */
[----:B------:R-:W3:Y:S04]  /*14170*/  LDL.LU R26, [R1+0x1f4] ;  /* 0x0001f400011a7983 */ /* 0x000ee80000300800 */
[----:B------:R-:W3:Y:S04]  /*14180*/  LDL R7, [R1+0x630] ;  /* 0x0006300001077983 */ /* 0x000ee80000100800 */
[----:B------:R-:W3:Y:S01]  /*14190*/  LDL R6, [R1+0x634] ;  /* 0x0006340001067983 */ /* 0x000ee20000100800 */
[----:B------:R-:W-:Y:S01]  /*141a0*/  PRMT R13, RZ, 0x7610, R13 ;  /* 0x00007610ff0d7816 */ /* 0x000fe2000000000d */
[----:B----4-:R-:W-:Y:S01]  /*141b0*/  @!P1 IMAD.MOV.U32 R14, RZ, RZ, R2 ;  /* 0x000000ffff0e9224 */ /* 0x010fe200078e0002 */
[----:B------:R-:W-:Y:S01]  /*141c0*/  PRMT R17, RZ, 0x7610, R17 ;  /* 0x00007610ff117816 */ /* 0x000fe20000000011 */
[----:B------:R-:W4:Y:S01]  /*141d0*/  LDL R2, [R1+0x5bc] ;  /* 0x0005bc0001027983 */ /* 0x000f220000100800 */
[----:B------:R-:W-:Y:S01]  /*141e0*/  PRMT R19, RZ, 0x7610, R19 ;  /* 0x00007610ff137816 */ /* 0x000fe20000000013 */
[----:B------:R-:W-:-:S02]  /*141f0*/  @!P1 IMAD.MOV.U32 R15, RZ, RZ, R3 ;  /* 0x000000ffff0f9224 */ /* 0x000fc400078e0003 */
[----:B------:R-:W4:Y:S04]  /*14200*/  LDL R3, [R1+0x5b8] ;  /* 0x0005b80001037983 */ /* 0x000f280000100800 */
[----:B------:R2:W4:Y:S04]  /*14210*/  @!P1 LDG.E.U16 R13, desc[UR6][R14.64] ;  /* 0x000000060e0d9981 */ /* 0x000528000c1e1500 */
[----:B------:R0:W-:Y:S04]  /*14220*/  STS.U16 [R0+UR4+0x2180], R16 ;  /* 0x0021801000007988 */ /* 0x0001e80008000404 */
[----:B------:R-:W4:Y:S01]  /*14230*/  LDL.LU R28, [R1+0x1e0] ;  /* 0x0001e000011c7983 */ /* 0x000f220000300800 */
[----:B--2---:R-:W-:-:S03]  /*14240*/  @!P0 IMAD.MOV.U32 R15, RZ, RZ, R9 ;  /* 0x000000ffff0f8224 */ /* 0x004fc600078e0009 */
[----:B0-----:R-:W2:Y:S01]  /*14250*/  LDL.LU R16, [R1+0xd4] ;  /* 0x0000d40001107983 */ /* 0x001ea20000300800 */
[----:B------:R-:W-:-:S05]  /*14260*/  @!P0 IMAD.MOV.U32 R14, RZ, RZ, R8 ;  /* 0x000000ffff0e8224 */ /* 0x000fca00078e0008 */
[----:B------:R3:W2:Y:S02]  /*14270*/  @!P0 LDG.E.U16 R17, desc[UR6][R14.64] ;  /* 0x000000060e118981 */ /* 0x0006a4000c1e1500 */
[----:B---3--:R-:W-:Y:S02]  /*14280*/  @!P1 IMAD.MOV.U32 R15, RZ, RZ, R7 ;  /* 0x000000ffff0f9224 */ /* 0x008fe400078e0007 */
[----:B------:R-:W-:-:S05]  /*14290*/  @!P1 IMAD.MOV.U32 R14, RZ, RZ, R6 ;  /* 0x000000ffff0e9224 */ /* 0x000fca00078e0006 */
[----:B------:R-:W3:Y:S04]  /*142a0*/  @!P1 LDG.E.U16 R19, desc[UR6][R14.64] ;  /* 0x000000060e139981 */ /* 0x000ee8000c1e1500 */
[----:B------:R0:W-:Y:S04]  /*142b0*/  STS.U16 [R0+UR4+0x2580], R24 ;  /* 0x0025801800007988 */ /* 0x0001e80008000404 */
[----:B------:R-:W-:Y:S04]  /*142c0*/  STS.U16 [R0+UR4+0x2980], R20 ;  /* 0x0029801400007988 */ /* 0x000fe80008000404 */
[----:B------:R1:W-:Y:S04]  /*142d0*/  STS.U16 [R0+UR4+0x2d80], R4 ;  /* 0x002d800400007988 */ /* 0x0003e80008000404 */
[----:B----4-:R-:W-:Y:S04]  /*142e0*/  STL [R1+0x156c], R13 ;  /* 0x00156c0d01007387 */ /* 0x010fe80000100800 */
[----:B0-----:R-:W4:Y:S04]  /*142f0*/  LDL.LU R24, [R1+0xc4] ;  /* 0x0000c40001187983 */ /* 0x001f280000300800 */
[----:B------:R-:W4:Y:S04]  /*14300*/  LDL R10, [R1+0x5b0] ;  /* 0x0005b000010a7983 */ /* 0x000f280000100800 */
[----:B------:R-:W4:Y:S04]  /*14310*/  LDL R9, [R1+0x5b4] ;  /* 0x0005b40001097983 */ /* 0x000f280000100800 */
[----:B--2---:R-:W-:Y:S04]  /*14320*/  STL [R1+0x1570], R17 ;  /* 0x0015701101007387 */ /* 0x004fe80000100800 */
[----:B------:R-:W2:Y:S04]  /*14330*/  LDL R8, [R1+0x538] ;  /* 0x0005380001087983 */ /* 0x000ea80000100800 */
[----:B------:R-:W2:Y:S04]  /*14340*/  LDL R7, [R1+0x53c] ;  /* 0x00053c0001077983 */ /* 0x000ea80000100800 */
[----:B---3--:R-:W-:Y:S04]  /*14350*/  STL [R1+0x1574], R19 ;  /* 0x0015741301007387 */ /* 0x008fe80000100800 */
[----:B------:R-:W3:Y:S04]  /*14360*/  LDL R6, [R1+0x530] ;  /* 0x0005300001067983 */ /* 0x000ee80000100800 */
[----:B-1----:R-:W3:Y:S01]  /*14370*/  LDL R4, [R1+0x534] ;  /* 0x0005340001047983 */ /* 0x002ee20000100800 */
[----:B------:R-:W-:Y:S01]  /*14380*/  PRMT R21, RZ, 0x7610, R21 ;  /* 0x00007610ff157816 */ /* 0x000fe20000000015 */
[----:B------:R-:W-:-:S02]  /*14390*/  @!P0 IMAD.MOV.U32 R14, RZ, RZ, R2 ;  /* 0x000000ffff0e8224 */ /* 0x000fc400078e0002 */
[----:B------:R-:W-:Y:S01]  /*143a0*/  @!P0 IMAD.MOV.U32 R15, RZ, RZ, R3 ;  /* 0x000000ffff0f8224 */ /* 0x000fe200078e0003 */
[----:B------:R-:W3:Y:S01]  /*143b0*/  LDL R2, [R1+0x4bc] ;  /* 0x0004bc0001027983 */ /* 0x000ee20000100800 */
[----:B------:R-:W-:-:S03]  /*143c0*/  PRMT R23, RZ, 0x7610, R23 ;  /* 0x00007610ff177816 */ /* 0x000fc60000000017 */
[----:B------:R-:W3:Y:S04]  /*143d0*/  LDL R3, [R1+0x4b8] ;  /* 0x0004b80001037983 */ /* 0x000ee80000100800 */
[----:B------:R4:W3:Y:S01]  /*143e0*/  @!P0 LDG.E.U16 R21, desc[UR6][R14.64] ;  /* 0x000000060e158981 */ /* 0x0008e2000c1e1500 */
[----:B------:R-:W-:Y:S02]  /*143f0*/  PRMT R25, RZ, 0x7610, R25 ;  /* 0x00007610ff197816 */ /* 0x000fe40000000019 */
[----:B------:R-:W-:Y:S01]  /*14400*/  PRMT R27, RZ, 0x7610, R27 ;  /* 0x00007610ff1b7816 */ /* 0x000fe2000000001b */
[----:B----4-:R-:W-:Y:S02]  /*14410*/  @!P1 IMAD.MOV.U32 R15, RZ, RZ, R10 ;  /* 0x000000ffff0f9224 */ /* 0x010fe400078e000a */
[----:B------:R-:W-:-:S05]  /*14420*/  @!P1 IMAD.MOV.U32 R14, RZ, RZ, R9 ;  /* 0x000000ffff0e9224 */ /* 0x000fca00078e0009 */
[----:B------:R2:W4:Y:S02]  /*14430*/  @!P1 LDG.E.U16 R23, desc[UR6][R14.64] ;  /* 0x000000060e179981 */ /* 0x000524000c1e1500 */
[----:B--2---:R-:W-:Y:S02]  /*14440*/  @!P0 IMAD.MOV.U32 R15, RZ, RZ, R8 ;  /* 0x000000ffff0f8224 */ /* 0x004fe400078e0008 */
[----:B------:R-:W-:-:S05]  /*14450*/  @!P0 IMAD.MOV.U32 R14, RZ, RZ, R7 ;  /* 0x000000ffff0e8224 */ /* 0x000fca00078e0007 */
[----:B------:R3:W2:Y:S02]  /*14460*/  @!P0 LDG.E.U16 R25, desc[UR6][R14.64] ;  /* 0x000000060e198981 */ /* 0x0006a4000c1e1500 */
[----:B---3--:R-:W-:Y:S02]  /*14470*/  @!P1 IMAD.MOV.U32 R15, RZ, RZ, R6 ;  /* 0x000000ffff0f9224 */ /* 0x008fe400078e0006 */
[----:B------:R-:W-:-:S05]  /*14480*/  @!P1 IMAD.MOV.U32 R14, RZ, RZ, R4 ;  /* 0x000000ffff0e9224 */ /* 0x000fca00078e0004 */
[----:B------:R0:W3:Y:S01]  /*14490*/  @!P1 LDG.E.U16 R27, desc[UR6][R14.64] ;  /* 0x000000060e1b9981 */ /* 0x0000e2000c1e1500 */
[----:B------:R-:W-:Y:S01]  /*144a0*/  PRMT R29, RZ, 0x7610, R29 ;  /* 0x00007610ff1d7816 */ /* 0x000fe2000000001d */
[----:B0-----:R-:W-:Y:S02]  /*144b0*/  @!P0 IMAD.MOV.U32 R14, RZ, RZ, R2 ;  /* 0x000000ffff0e8224 */ /* 0x001fe400078e0002 */
[----:B------:R-:W-:-:S05]  /*144c0*/  @!P0 IMAD.MOV.U32 R15, RZ, RZ, R3 ;  /* 0x000000ffff0f8224 */ /* 0x000fca00078e0003 */
[----:B------:R-:W3:Y:S04]  /*144d0*/  @!P0 LDG.E.U16 R29, desc[UR6][R14.64] ;  /* 0x000000060e1d8981 */ /* 0x000ee8000c1e1500 */
[----:B------:R-:W-:Y:S04]  /*144e0*/  STL [R1+0x1578], R21 ;  /* 0x0015781501007387 */ /* 0x000fe80000100800 */
[----:B------:R-:W-:Y:S04]  /*144f0*/  STS.U16 [R0+UR4+0x3180], R26 ;  /* 0x0031801a00007988 */ /* 0x000fe80008000404 */
[----:B------:R-:W-:Y:S04]  /*14500*/  STS.U16 [R0+UR4+0x3580], R28 ;  /* 0x0035801c00007988 */ /* 0x000fe80008000404 */
[----:B------:R-:W-:Y:S04]  /*14510*/  STS.U16 [R0+UR4+0x3980], R16 ;  /* 0x0039801000007988 */ /* 0x000fe80008000404 */
[----:B------:R0:W-:Y:S04]  /*14520*/  STS.U16 [R0+UR4+0x3d80], R24 ;  /* 0x003d801800007988 */ /* 0x0001e80008000404 */
[----:B----4-:R-:W-:Y:S04]  /*14530*/  STL [R1+0x157c], R23 ;  /* 0x00157c1701007387 */ /* 0x010fe80000100800 */
[----:B--2---:R-:W-:Y:S04]  /*14540*/  STL [R1+0x1580], R25 ;  /* 0x0015801901007387 */ /* 0x004fe80000100800 */
[----:B---3--:R-:W-:Y:S04]  /*14550*/  STL [R1+0x1584], R27 ;  /* 0x0015841b01007387 */ /* 0x008fe80000100800 */
[----:B------:R-:W-:Y:S04]  /*14560*/  STL [R1+0x1588], R0 ;  /* 0x0015880001007387 */ /* 0x000fe80000100800 */
[----:B------:R-:W2:Y:S04]  /*14570*/  LDL.LU R12, [R1+0x33c] ;  /* 0x00033c00010c7983 */ /* 0x000ea80000300800 */
[----:B------:R-:W3:Y:S04]  /*14580*/  LDL.LU R11, [R1+0x32c] ;  /* 0x00032c00010b7983 */ /* 0x000ee80000300800 */
[----:B------:R-:W4:Y:S04]  /*14590*/  LDL.LU R10, [R1+0x31c] ;  /* 0x00031c00010a7983 */ /* 0x000f280000300800 */
[----:B0-----:R-:W4:Y:S04]  /*145a0*/  LDL.LU R24, [R1+0x308] ;  /* 0x0003080001187983 */ /* 0x001f280000300800 */
        /* <DEDUP_REMOVED lines=10> */
[----:B------:R-:W-:Y:S04]  /*14650*/  STL [R1+0x158c], R29 ;  /* 0x00158c1d01007387 */ /* 0x000fe80000100800 */
[----:B------:R-:W-:Y:S04]  /*14660*/  STL [R1+0x14e0], R14 ;  /* 0x0014e00e01007387 */ /* 0x000fe80000100800 */
[----:B------:R-:W-:Y:S01]  /*14670*/  STL [R1+0x14e4], R14 ;  /* 0x0014e40e01007387 */ /* 0x000fe20000100800 */
[----:B------:R-:W-:-:S03]  /*14680*/  IMAD.SHL.U32 R8, R22, 0x2, RZ ;  /* 0x0000000216087824 */ /* 0x000fc600078e00ff */
        /* <DEDUP_REMOVED lines=8> */
[----:B------:R-:W4:Y:S04]  /*14710*/  LDL.LU R16, [R1+0xdc] ;  /* 0x0000dc0001107983 */ /* 0x000f280000300800 */
[----:B------:R-:W4:Y:S01]  /*14720*/  LDL.LU R22, [R1+0xc8] ;  /* 0x0000c80001167983 */ /* 0x000f220000300800 */
[----:B0-----:R-:W-:-:S03]  /*14730*/  LOP3.LUT R14, R8, 0x40, RZ, 0x3c, !PT ;  /* 0x00000040080e7812 */ /* 0x001fc600078e3cff */
[----:B------:R-:W-:Y:S04]  /*14740*/  STL [R1+0x14dc], R15 ;  /* 0x0014dc0f01007387 */ /* 0x000fe80000100800 */
[----:B------:R-:W-:Y:S04]  /*14750*/  STL [R1+0x14e8], R15 ;  /* 0x0014e80f01007387 */ /* 0x000fe80000100800 */
[----:B------:R-:W-:Y:S04]  /*14760*/  STL [R1+0x14f0], R15 ;  /* 0x0014f00f01007387 */ /* 0x000fe80000100800 */
[----:B------:R-:W-:Y:S04]  /*14770*/  STL [R1+0x14f8], R15 ;  /* 0x0014f80f01007387 */ /* 0x000fe80000100800 */
[----:B------:R-:W-:Y:S04]  /*14780*/  STL [R1+0x1500], R15 ;  /* 0x0015000f01007387 */ /* 0x000fe80000100800 */
[----:B------:R-:W-:Y:S04]  /*14790*/  STL [R1+0x1508], R15 ;  /* 0x0015080f01007387 */ /* 0x000fe80000100800 */
[----:B------:R-:W-:Y:S04]  /*147a0*/  STL [R1+0x1590], R15 ;  /* 0x0015900f01007387 */ /* 0x000fe80000100800 */
[----:B--2---:R-:W-:Y:S04]  /*147b0*/  STS.U16 [R14+UR4+0x200], R12 ;  /* 0x0002000c0e007988 */ /* 0x004fe80008000404 */
[----:B---3--:R-:W-:Y:S04]  /*147c0*/  STS.U16 [R14+UR4+0x600], R11 ;  /* 0x0006000b0e007988 */ /* 0x008fe80008000404 */
[----:B----4-:R-:W-:Y:S04]  /*147d0*/  STS.U16 [R14+UR4+0xa00], R10 ;  /* 0x000a000a0e007988 */ /* 0x010fe80008000404 */
[----:B------:R0:W-:Y:S04]  /*147e0*/  STS.U16 [R14+UR4+0xe00], R24 ;  /* 0x000e00180e007988 */ /* 0x0001e80008000404 */
[----:B------:R-:W-:Y:S04]  /*147f0*/  STS.U16 [R14+UR4+0x1200], R9 ;  /* 0x001200090e007988 */ /* 0x000fe80008000404 */
        /* <DEDUP_REMOVED lines=8> */
[----:B0-----:R-:W2:Y:S04]  /*14880*/  LDL.LU R24, [R1+0x338] ;  /* 0x0003380001187983 */ /* 0x001ea80000300800 */
[----:B------:R0:W-:Y:S04]  /*14890*/  STS.U16 [R14+UR4+0x3600], R2 ;  /* 0x003600020e007988 */ /* 0x0001e80008000404 */
[----:B0-----:R-:W3:Y:S04]  /*148a0*/  LDL.LU R2, [R1+0x328] ;  /* 0x0003280001027983 */ /* 0x001ee80000300800 */
        /* <DEDUP_REMOVED lines=13> */
[----:B------:R-:W-:Y:S04]  /*14980*/  STS.U16 [R14+UR4+0x3a00], R16 ;  /* 0x003a00100e007988 */ /* 0x000fe80008000404 */
[----:B------:R-:W4:Y:S04]  /*14990*/  LDL.LU R4, [R1+0x324] ;  /* 0x0003240001047983 */ /* 0x000f280000300800 */
[----:B------:R-:W-:Y:S04]  /*149a0*/  STS.U16 [R14+UR4+0x3e00], R22 ;  /* 0x003e00160e007988 */ /* 0x000fe80008000404 */
[----:B------:R0:W-:Y:S01]  /*149b0*/  STL [R1+0x1594], R14 ;  /* 0x0015940e01007387 */ /* 0x0001e20000100800 */
[----:B------:R-:W-:-:S03]  /*149c0*/  LOP3.LUT R0, R5, 0x50, RZ, 0x3c, !PT ;  /* 0x0000005005007812 */ /* 0x000fc600078e3cff */
        /* <DEDUP_REMOVED lines=10> */
[----:B--2---:R0:W-:Y:S04]  /*14a70*/  STS.U16 [R0+UR4+0x280], R24 ;  /* 0x0002801800007988 */ /* 0x0041e80008000404 */
[----:B0-----:R-:W2:Y:S04]  /*14a80*/  LDL.LU R24, [R1+0x234] ;  /* 0x0002340001187983 */ /* 0x001ea80000300800 */
[----:B---3--:R0:W-:Y:S04]  /*14a90*/  STS.U16 [R0+UR4+0x680], R2 ;  /* 0x0006800200007988 */ /* 0x0081e80008000404 */
[----:B0-----:R-:W3:Y:S01]  /*14aa0*/  LDL.LU R2, [R1+0x159c] ;  /* 0x00159c0001027983 */ /* 0x001ee20000300800 */
[----:B------:R-:W-:-:S03]  /*14ab0*/  LOP3.LUT R5, R5, 0x60, RZ, 0x3c, !PT ;  /* 0x0000006005057812 */ /* 0x000fc600078e3cff */
[----:B----4-:R-:W-:Y:S04]  /*14ac0*/  STS.U16 [R0+UR4+0xa80], R14 ;  /* 0x000a800e00007988 */ /* 0x010fe80008000404 */
[----:B------:R-:W-:Y:S04]  /*14ad0*/  STS.U16 [R0+UR4+0xe80], R15 ;  /* 0x000e800f00007988 */ /* 0x000fe80008000404 */
[----:B------:R-:W-:Y:S04]  /*14ae0*/  STS.U16 [R0+UR4+0x1280], R29 ;  /* 0x0012801d00007988 */ /* 0x000fe80008000404 */
[----:B------:R-:W-:Y:S04]  /*14af0*/  STS.U16 [R0+UR4+0x1680], R27 ;  /* 0x0016801b00007988 */ /* 0x000fe80008000404 */
[----:B------:R-:W-:Y:S04]  /*14b00*/  STS.U16 [R0+UR4+0x1a80], R25 ;  /* 0x001a801900007988 */ /* 0x000fe80008000404 */
[----:B------:R-:W-:Y:S04]  /*14b10*/  STS.U16 [R0+UR4+0x1e80], R23 ;  /* 0x001e801700007988 */ /* 0x000fe80008000404 */
[----:B------:R-:W-:Y:S04]  /*14b20*/  STS.U16 [R0+UR4+0x2280], R21 ;  /* 0x0022801500007988 */ /* 0x000fe80008000404 */
[----:B------:R-:W-:Y:S04]  /*14b30*/  STS.U16 [R0+UR4+0x2680], R19 ;  /* 0x0026801300007988 */ /* 0x000fe80008000404 */
[----:B------:R0:W-:Y:S04]  /*14b40*/  STS.U16 [R0+UR4+0x2a80], R7 ;  /* 0x002a800700007988 */ /* 0x0001e80008000404 */
[----:B------:R1:W-:Y:S04]  /*14b50*/  STS.U16 [R0+UR4+0x2e80], R6 ;  /* 0x002e800600007988 */ /* 0x0003e80008000404 */
[----:B------:R-:W-:Y:S04]  /*14b60*/  STS.U16 [R0+UR4+0x3280], R17 ;  /* 0x0032801100007988 */ /* 0x000fe80008000404 */
[----:B------:R-:W-:Y:S04]  /*14b70*/  STS.U16 [R0+UR4+0x3680], R13 ;  /* 0x0036800d00007988 */ /* 0x000fe80008000404 */
[----:B0-----:R-:W4:Y:S04]  /*14b80*/  LDL.LU R7, [R1+0x1e8] ;  /* 0x0001e80001077983 */ /* 0x001f280000300800 */
[----:B------:R-:W-:Y:S04]  /*14b90*/  STS.U16 [R0+UR4+0x3a80], R12 ;  /* 0x003a800c00007988 */ /* 0x000fe80008000404 */
[----:B-1----:R-:W4:Y:S04]  /*14ba0*/  LDL.LU R6, [R1+0xd0] ;  /* 0x0000d00001067983 */ /* 0x002f280000300800 */
[----:B---3--:R0:W-:Y:S04]  /*14bb0*/  STS.U16 [R0+UR4+0x3e80], R2 ;  /* 0x003e800200007988 */ /* 0x0081e80008000404 */
[----:B------:R-:W-:Y:S04]  /*14bc0*/  STS.U16 [R5+UR4+0x300], R11 ;  /* 0x0003000b05007988 */ /* 0x000fe80008000404 */
[----:B0-----:R-:W3:Y:S04]  /*14bd0*/  LDL.LU R2, [R1+0x1598] ;  /* 0x0015980001027983 */ /* 0x001ee80000300800 */
[----:B------:R0:W-:Y:S04]  /*14be0*/  STS.U16 [R5+UR4+0x700], R4 ;  /* 0x0007000405007988 */ /* 0x0001e80008000404 */
[----:B------:R-:W-:Y:S04]  /*14bf0*/  STS.U16 [R5+UR4+0xb00], R10 ;  /* 0x000b000a05007988 */ /* 0x000fe80008000404 */
[----:B------:R-:W-:Y:S04]  /*14c00*/  STS.U16 [R5+UR4+0xf00], R9 ;  /* 0x000f000905007988 */ /* 0x000fe80008000404 */
[----:B0-----:R-:W4:Y:S04]  /*14c10*/  LDL.LU R4, [R1+0xbc] ;  /* 0x0000bc0001047983 */ /* 0x001f280000300800 */
[----:B------:R-:W-:Y:S04]  /*14c20*/  STS.U16 [R5+UR4+0x1300], R18 ;  /* 0x0013001205007988 */ /* 0x000fe80008000404 */
[----:B------:R-:W4:Y:S04]  /*14c30*/  LDL.LU R15, [R1+0x330] ;  /* 0x00033000010f7983 */ /* 0x000f280000300800 */
[----:B------:R-:W-:Y:S04]  /*14c40*/  STS.U16 [R5+UR4+0x1700], R20 ;  /* 0x0017001405007988 */ /* 0x000fe80008000404 */
[----:B------:R-:W4:Y:S04]  /*14c50*/  LDL.LU R29, [R1+0x320] ;  /* 0x00032000011d7983 */ /* 0x000f280000300800 */
[----:B------:R-:W-:Y:S04]  /*14c60*/  STS.U16 [R5+UR4+0x1b00], R26 ;  /* 0x001b001a05007988 */ /* 0x000fe80008000404 */
[----:B------:R-:W4:Y:S04]  /*14c70*/  LDL.LU R0, [R1+0x310] ;  /* 0x0003100001007983 */ /* 0x000f280000300800 */
[----:B------:R-:W-:Y:S04]  /*14c80*/  STS.U16 [R5+UR4+0x1f00], R28 ;  /* 0x001f001c05007988 */ /* 0x000fe80008000404 */
[----:B------:R-:W4:Y:S04]  /*14c90*/  LDL.LU R27, [R1+0x2fc] ;  /* 0x0002fc00011b7983 */ /* 0x000f280000300800 */
[----:B------:R0:W-:Y:S04]  /*14ca0*/  STS.U16 [R5+UR4+0x2300], R3 ;  /* 0x0023000305007988 */ /* 0x0001e80008000404 */
[----:B------:R-:W4:Y:S04]  /*14cb0*/  LDL.LU R25, [R1+0x2e8] ;  /* 0x0002e80001197983 */ /* 0x000f280000300800 */
[----:B------:R1:W-:Y:S04]  /*14cc0*/  STS.U16 [R5+UR4+0x2700], R16 ;  /* 0x0027001005007988 */ /* 0x0003e80008000404 */
[----:B0-----:R-:W4:Y:S04]  /*14cd0*/  LDL.LU R3, [R1+0x2cc] ;  /* 0x0002cc0001037983 */ /* 0x001f280000300800 */
[----:B------:R0:W-:Y:S04]  /*14ce0*/  STS.U16 [R5+UR4+0x2b00], R22 ;  /* 0x002b001605007988 */ /* 0x0001e80008000404 */
[----:B-1----:R-:W4:Y:S04]  /*14cf0*/  LDL.LU R16, [R1+0x2b0] ;  /* 0x0002b00001107983 */ /* 0x002f280000300800 */
[----:B--2---:R1:W-:Y:S04]  /*14d00*/  STS.U16 [R5+UR4+0x2f00], R24 ;  /* 0x002f001805007988 */ /* 0x0043e80008000404 */
[----:B0-----:R-:W2:Y:S04]  /*14d10*/  LDL.LU R22, [R1+0x294] ;  /* 0x0002940001167983 */ /* 0x001ea80000300800 */
[----:B-1----:R-:W2:Y:S04]  /*14d20*/  LDL.LU R24, [R1+0x27c] ;  /* 0x00027c0001187983 */ /* 0x002ea80000300800 */
[----:B------:R-:W2:Y:S04]  /*14d30*/  LDL.LU R23, [R1+0x260] ;  /* 0x0002600001177983 */ /* 0x000ea80000300800 */
        /* <DEDUP_REMOVED lines=12> */
[----:B---3--:R0:W-:Y:S04]  /*14e00*/  STS.U16 [R5+UR4+0x3300], R2 ;  /* 0x0033000205007988 */ /* 0x0081e80008000404 */
[----:B----4-:R1:W-:Y:S04]  /*14e10*/  STS.U16 [R5+UR4+0x3700], R7 ;  /* 0x0037000705007988 */ /* 0x0103e80008000404 */
[----:B------:R3:W-:Y:S01]  /*14e20*/  STS.U16 [R5+UR4+0x3b00], R6 ;  /* 0x003b000605007988 */ /* 0x0007e20008000404 */
[----:B0-----:R-:W-:-:S03]  /*14e30*/  LOP3.LUT R2, R8, 0x70, RZ, 0x3c, !PT ;  /* 0x0000007008027812 */ /* 0x001fc600078e3cff */
[----:B-1----:R-:W4:Y:S04]  /*14e40*/  LDL.LU R7, [R1+0x9c] ;  /* 0x00009c0001077983 */ /* 0x002f280000300800 */
[----:B---3--:R-:W3:Y:S04]  /*14e50*/  LDL.LU R6, [R1+0x98] ;  /* 0x0000980001067983 */ /* 0x008ee80000300800 */
[----:B------:R0:W-:Y:S04]  /*14e60*/  STS.U16 [R5+UR4+0x3f00], R4 ;  /* 0x003f000405007988 */ /* 0x0001e80008000404 */
[----:B------:R-:W-:Y:S04]  /*14e70*/  STS.U16 [R2+UR4+0x380], R15 ;  /* 0x0003800f02007988 */ /* 0x000fe80008000404 */
[----:B0-----:R-:W3:Y:S04]  /*14e80*/  LDL.LU R5, [R1+0x94] ;  /* 0x0000940001057983 */ /* 0x001ee80000300800 */
[----:B------:R-:W3:Y:S04]  /*14e90*/  LDL.LU R4, [R1+0x90] ;  /* 0x0000900001047983 */ /* 0x000ee80000300800 */
[----:B------:R-:W-:Y:S04]  /*14ea0*/  STS.U16 [R2+UR4+0x780], R29 ;  /* 0x0007801d02007988 */ /* 0x000fe80008000404 */
[----:B------:R-:W-:Y:S04]  /*14eb0*/  STS.U16 [R2+UR4+0xb80], R0 ;  /* 0x000b800002007988 */ /* 0x000fe80008000404 */
[----:B------:R-:W-:Y:S04]  /*14ec0*/  STS.U16 [R2+UR4+0xf80], R27 ;  /* 0x000f801b02007988 */ /* 0x000fe80008000404 */
[----:B------:R-:W-:Y:S04]  /*14ed0*/  STS.U16 [R2+UR4+0x1380], R25 ;  /* 0x0013801902007988 */ /* 0x000fe80008000404 */
[----:B------:R0:W-:Y:S04]  /*14ee0*/  STS.U16 [R2+UR4+0x1780], R3 ;  /* 0x0017800302007988 */ /* 0x0001e80008000404 */
[----:B------:R1:W-:Y:S04]  /*14ef0*/  STS.U16 [R2+UR4+0x1b80], R16 ;  /* 0x001b801002007988 */ /* 0x0003e80008000404 */
[----:B0-----:R-:W3:Y:S04]  /*14f00*/  LDL.LU R3, [R1+0x8c] ;  /* 0x00008c0001037983 */ /* 0x001ee80000300800 */
[----:B--2---:R0:W-:Y:S04]  /*14f10*/  STS.U16 [R2+UR4+0x1f80], R22 ;  /* 0x001f801602007988 */ /* 0x0041e80008000404 */
[----:B-1----:R-:W2:Y:S04]  /*14f20*/  LDL.LU R16, [R1+0x88] ;  /* 0x0000880001107983 */ /* 0x002ea80000300800 */
[----:B------:R1:W-:Y:S04]  /*14f30*/  STS.U16 [R2+UR4+0x2380], R24 ;  /* 0x0023801802007988 */ /* 0x0003e80008000404 */
[----:B0-----:R-:W2:Y:S04]  /*14f40*/  LDL.LU R22, [R1+0x84] ;  /* 0x0000840001167983 */ /* 0x001ea80000300800 */
[----:B-1----:R-:W2:Y:S04]  /*14f50*/  LDL.LU R24, [R1+0x80] ;  /* 0x0000800001187983 */ /* 0x002ea80000300800 */
[----:B------:R-:W-:Y:S04]  /*14f60*/  STS.U16 [R2+UR4+0x2780], R23 ;  /* 0x0027801702007988 */ /* 0x000fe80008000404 */
[----:B------:R-:W-:Y:S04]  /*14f70*/  STS.U16 [R2+UR4+0x2b80], R21 ;  /* 0x002b801502007988 */ /* 0x000fe80008000404 */
[----:B------:R-:W-:Y:S04]  /*14f80*/  STS.U16 [R2+UR4+0x2f80], R19 ;  /* 0x002f801302007988 */ /* 0x000fe80008000404 */
[----:B------:R-:W-:Y:S04]  /*14f90*/  STL [R1+0x14bc], R2 ;  /* 0x0014bc0201007387 */ /* 0x000fe80000100800 */
[----:B------:R-:W2:Y:S04]  /*14fa0*/  LDL.LU R14, [R1+0x7c] ;  /* 0x00007c00010e7983 */ /* 0x000ea80000300800 */
[----:B------:R-:W-:Y:S04]  /*14fb0*/  STS.U16 [R2+UR4+0x3380], R17 ;  /* 0x0033801102007988 */ /* 0x000fe80008000404 */
[----:B------:R-:W2:Y:S04]  /*14fc0*/  LDL.LU R15, [R1+0x78] ;  /* 0x00007800010f7983 */ /* 0x000ea80000300800 */
[----:B------:R-:W2:Y:S04]  /*14fd0*/  LDL.LU R29, [R1+0x74] ;  /* 0x00007400011d7983 */ /* 0x000ea80000300800 */
[----:B------:R-:W2:Y:S04]  /*14fe0*/  LDL.LU R0, [R1+0x70] ;  /* 0x0000700001007983 */ /* 0x000ea80000300800 */
[----:B------:R-:W-:Y:S04]  /*14ff0*/  STS.U16 [R2+UR4+0x3780], R13 ;  /* 0x0037800d02007988 */ /* 0x000fe80008000404 */
[----:B------:R-:W2:Y:S04]  /*15000*/  LDL.LU R27, [R1+0x6c] ;  /* 0x00006c00011b7983 */ /* 0x000ea80000300800 */
[----:B------:R-:W-:Y:S04]  /*15010*/  STS.U16 [R2+UR4+0x3b80], R12 ;  /* 0x003b800c02007988 */ /* 0x000fe80008000404 */
[----:B------:R-:W-:Y:S04]  /*15020*/  STS.U16 [R2+UR4+0x3f80], R11 ;  /* 0x003f800b02007988 */ /* 0x000fe80008000404 */
[----:B------:R-:W-:Y:S04]  /*15030*/  STS.U16 [R8+UR4+0x4000], R10 ;  /* 0x0040000a08007988 */ /* 0x000fe80008000404 */
[----:B------:R-:W-:Y:S04]  /*15040*/  STS.U16 [R8+UR4+0x4080], R9 ;  /* 0x0040800908007988 */ /* 0x000fe80008000404 */
[----:B------:R0:W-:Y:S04]  /*15050*/  STS.U16 [R8+UR4+0x4800], R18 ;  /* 0x0048001208007988 */ /* 0x0001e80008000404 */
[----:B------:R1:W-:Y:S04]  /*15060*/  STS.U16 [R8+UR4+0x4880], R20 ;  /* 0x0048801408007988 */ /* 0x0003e80008000404 */
[----:B------:R1:W-:Y:S04]  /*15070*/  STS.U16 [R8+UR4+0x5000], R26 ;  /* 0x0050001a08007988 */ /* 0x0003e80008000404 */
[----:B0-----:R-:W2:Y:S04]  /*15080*/  LDL.LU R18, [R1+0x68] ;  /* 0x0000680001127983 */ /* 0x001ea80000300800 */
[----:B------:R0:W-:Y:S04]  /*15090*/  STS.U16 [R8+UR4+0x5080], R28 ;  /* 0x0050801c08007988 */ /* 0x0001e80008000404 */
[----:B-1----:R-:W2:Y:S04]  /*150a0*/  LDL.LU R20, [R1+0x64] ;  /* 0x0000640001147983 */ /* 0x002ea80000300800 */
[----:B------:R-:W2:Y:S04]  /*150b0*/  LDL.LU R26, [R1+0x60] ;  /* 0x00006000011a7983 */ /* 0x000ea80000300800 */
[----:B0-----:R-:W2:Y:S04]  /*150c0*/  LDL.LU R28, [R1+0x5c] ;  /* 0x00005c00011c7983 */ /* 0x001ea80000300800 */
        /* <DEDUP_REMOVED lines=9> */
[----:B----4-:R0:W-:Y:S04]  /*15160*/  STS.U16 [R8+UR4+0x5800], R7 ;  /* 0x0058000708007988 */ /* 0x0101e80008000404 */
[----:B---3--:R1:W-:Y:S04]  /*15170*/  STS.U16 [R8+UR4+0x5880], R6 ;  /* 0x0058800608007988 */ /* 0x0083e80008000404 */
[----:B0-----:R-:W3:Y:S04]  /*15180*/  LDL.LU R7, [R1+0x40] ;  /* 0x0000400001077983 */ /* 0x001ee80000300800 */
[----:B-1----:R-:W4:Y:S04]  /*15190*/  LDL.LU R6, [R1+0x3c] ;  /* 0x00003c0001067983 */ /* 0x002f280000300800 */
[----:B------:R0:W-:Y:S04]  /*151a0*/  STS.U16 [R8+UR4+0x6000], R5 ;  /* 0x0060000508007988 */ /* 0x0001e80008000404 */
[----:B------:R1:W-:Y:S04]  /*151b0*/  STS.U16 [R8+UR4+0x6080], R4 ;  /* 0x0060800408007988 */ /* 0x0003e80008000404 */
[----:B0-----:R-:W4:Y:S04]  /*151c0*/  LDL.LU R5, [R1+0x38] ;  /* 0x0000380001057983 */ /* 0x001f280000300800 */
[----:B-1----:R-:W4:Y:S04]  /*151d0*/  LDL.LU R4, [R1+0x34] ;  /* 0x0000340001047983 */ /* 0x002f280000300800 */
[----:B------:R0:W-:Y:S04]  /*151e0*/  STS.U16 [R8+UR4+0x6800], R3 ;  /* 0x0068000308007988 */ /* 0x0001e80008000404 */
[----:B--2---:R1:W-:Y:S04]  /*151f0*/  STS.U16 [R8+UR4+0x6880], R16 ;  /* 0x0068801008007988 */ /* 0x0043e80008000404 */
[----:B0-----:R-:W2:Y:S04]  /*15200*/  LDL.LU R3, [R1+0x30] ;  /* 0x0000300001037983 */ /* 0x001ea80000300800 */
[----:B------:R0:W-:Y:S04]  /*15210*/  STS.U16 [R8+UR4+0x7000], R22 ;  /* 0x0070001608007988 */ /* 0x0001e80008000404 */
[----:B-1----:R-:W2:Y:S04]  /*15220*/  LDL.LU R16, [R1+0x20] ;  /* 0x0000200001107983 */ /* 0x002ea80000300800 */
[----:B------:R1:W-:Y:S04]  /*15230*/  STS.U16 [R8+UR4+0x7080], R24 ;  /* 0x0070801808007988 */ /* 0x0003e80008000404 */
[----:B0-----:R-:W2:Y:S04]  /*15240*/  LDL.LU R22, [R1+0x4] ;  /* 0x0000040001167983 */ /* 0x001ea80000300800 */
[----:B-1----:R-:W2:Y:S01]  /*15250*/  LDL.LU R24, [R1] ;  /* 0x0000000001187983 */ /* 0x002ea20000300800 */
[----:B------:R-:W-:-:S03]  /*15260*/  LOP3.LUT R10, R8, 0x10, RZ, 0x3c, !PT ;  /* 0x00000010080a7812 */ /* 0x000fc600078e3cff */
[----:B------:R0:W-:Y:S04]  /*15270*/  STS.U16 [R8+UR4+0x7800], R14 ;  /* 0x0078000e08007988 */ /* 0x0001e80008000404 */
[----:B------:R1:W-:Y:S04]  /*15280*/  STS.U16 [R8+UR4+0x7880], R15 ;  /* 0x0078800f08007988 */ /* 0x0003e80008000404 */
[----:B------:R1:W-:Y:S04]  /*15290*/  STS.U16 [R10+UR4+0x4100], R29 ;  /* 0x0041001d0a007988 */ /* 0x0003e80008000404 */
[----:B------:R1:W-:Y:S04]  /*152a0*/  STS.U16 [R10+UR4+0x4180], R0 ;  /* 0x004180000a007988 */ /* 0x0003e80008000404 */
[----:B------:R1:W-:Y:S04]  /*152b0*/  STS.U16 [R10+UR4+0x4900], R27 ;  /* 0x0049001b0a007988 */ /* 0x0003e80008000404 */
[----:B0-----:R-:W2:Y:S04]  /*152c0*/  LDL.LU R14, [R1+0x1594] ;  /* 0x00159400010e7983 */ /* 0x001ea80000300800 */
[----:B-1----:R-:W2:Y:S04]  /*152d0*/  LDL.LU R15, [R1+0x1590] ;  /* 0x00159000010f7983 */ /* 0x002ea80000300800 */
[----:B------:R-:W2:Y:S04]  /*152e0*/  LDL.LU R29, [R1+0x158c] ;  /* 0x00158c00011d7983 */ /* 0x000ea80000300800 */
[----:B------:R-:W2:Y:S04]  /*152f0*/  LDL.LU R0, [R1+0x1588] ;  /* 0x0015880001007983 */ /* 0x000ea80000300800 */
[----:B------:R-:W2:Y:S01]  /*15300*/  LDL.LU R27, [R1+0x1584] ;  /* 0x00158400011b7983 */ /* 0x000ea20000300800 */
[----:B------:R-:W-:-:S03]  /*15310*/  LOP3.LUT R8, R8, 0x20, RZ, 0x3c, !PT ;  /* 0x0000002008087812 */ /* 0x000fc600078e3cff */
[----:B------:R0:W-:Y:S04]  /*15320*/  STS.U16 [R10+UR4+0x4980], R18 ;  /* 0x004980120a007988 */ /* 0x0001e80008000404 */
[----:B------:R1:W-:Y:S04]  /*15330*/  STS.U16 [R10+UR4+0x5100], R20 ;  /* 0x005100140a007988 */ /* 0x0003e80008000404 */
[----:B------:R1:W-:Y:S04]  /*15340*/  STS.U16 [R10+UR4+0x5180], R26 ;  /* 0x0051801a0a007988 */ /* 0x0003e80008000404 */
[----:B0-----:R-:W2:Y:S04]  /*15350*/  LDL.LU R18, [R1+0x1c] ;  /* 0x00001c0001127983 */ /* 0x001ea80000300800 */
[----:B------:R0:W-:Y:S04]  /*15360*/  STS.U16 [R10+UR4+0x5900], R28 ;  /* 0x0059001c0a007988 */ /* 0x0001e80008000404 */
[----:B------:R0:W-:Y:S04]  /*15370*/  STS.U16 [R10+UR4+0x5980], R25 ;  /* 0x005980190a007988 */ /* 0x0001e80008000404 */
[----:B-1----:R-:W2:Y:S04]  /*15380*/  LDL.LU R20, [R1+0x18] ;  /* 0x0000180001147983 */ /* 0x002ea80000300800 */
[----:B------:R1:W-:Y:S04]  /*15390*/  STS.U16 [R10+UR4+0x6100], R23 ;  /* 0x006100170a007988 */ /* 0x0003e80008000404 */
[----:B------:R-:W2:Y:S04]  /*153a0*/  LDL.LU R26, [R1+0x14] ;  /* 0x00001400011a7983 */ /* 0x000ea80000300800 */
[----:B0-----:R-:W2:Y:S04]  /*153b0*/  LDL.LU R28, [R1+0x10] ;  /* 0x00001000011c7983 */ /* 0x001ea80000300800 */
[----:B------:R-:W2:Y:S04]  /*153c0*/  LDL.LU R25, [R1+0x1580] ;  /* 0x0015800001197983 */ /* 0x000ea80000300800 */
[----:B------:R0:W-:Y:S04]  /*153d0*/  STS.U16 [R10+UR4+0x6180], R21 ;  /* 0x006180150a007988 */ /* 0x0001e80008000404 */
[----:B------:R0:W-:Y:S04]  /*153e0*/  STS.U16 [R10+UR4+0x6900], R19 ;  /* 0x006900130a007988 */ /* 0x0001e80008000404 */
[----:B-1----:R-:W2:Y:S04]  /*153f0*/  LDL.LU R23, [R1+0x157c] ;  /* 0x00157c0001177983 */ /* 0x002ea80000300800 */
[----:B------:R1:W-:Y:S04]  /*15400*/  STS.U16 [R10+UR4+0x6980], R17 ;  /* 0x006980110a007988 */ /* 0x0003e80008000404 */
[----:B------:R1:W-:Y:S04]  /*15410*/  STS.U16 [R10+UR4+0x7100], R13 ;  /* 0x0071000d0a007988 */ /* 0x0003e80008000404 */
[----:B------:R1:W-:Y:S04]  /*15420*/  STS.U16 [R10+UR4+0x7180], R12 ;  /* 0x0071800c0a007988 */ /* 0x0003e80008000404 */
[----:B------:R1:W-:Y:S04]  /*15430*/  STS.U16 [R10+UR4+0x7900], R11 ;  /* 0x0079000b0a007988 */ /* 0x0003e80008000404 */
[----:B0-----:R-:W2:Y:S04]  /*15440*/  LDL.LU R21, [R1+0x1578] ;  /* 0x0015780001157983 */ /* 0x001ea80000300800 */
[----:B------:R-:W2:Y:S04]  /*15450*/  LDL.LU R19, [R1+0x1574] ;  /* 0x0015740001137983 */ /* 0x000ea80000300800 */
[----:B-1----:R-:W2:Y:S04]  /*15460*/  LDL.LU R17, [R1+0x1570] ;  /* 0x0015700001117983 */ /* 0x002ea80000300800 */
[----:B------:R-:W2:Y:S04]  /*15470*/  LDL.LU R13, [R1+0x156c] ;  /* 0x00156c00010d7983 */ /* 0x000ea80000300800 */
[----:B------:R-:W2:Y:S04]  /*15480*/  LDL.LU R12, [R1+0x1568] ;  /* 0x00156800010c7983 */ /* 0x000ea80000300800 */
[----:B------:R-:W2:Y:S04]  /*15490*/  LDL.LU R11, [R1+0x1564] ;  /* 0x00156400010b7983 */ /* 0x000ea80000300800 */
[----:B------:R0:W-:Y:S04]  /*154a0*/  STS.U16 [R10+UR4+0x7980], R9 ;  /* 0x007980090a007988 */ /* 0x0001e80008000404 */
[----:B0-----:R-:W2:Y:S04]  /*154b0*/  LDL.LU R10, [R1+0x1560] ;  /* 0x00156000010a7983 */ /* 0x001ea80000300800 */
[----:B------:R-:W2:Y:S04]  /*154c0*/  LDL.LU R9, [R1+0x155c] ;  /* 0x00155c0001097983 */ /* 0x000ea80000300800 */
[----:B---3--:R0:W-:Y:S04]  /*154d0*/  STS.U16 [R8+UR4+0x4200], R7 ;  /* 0x0042000708007988 */ /* 0x0081e80008000404 */
[----:B----4-:R1:W-:Y:S04]  /*154e0*/  STS.U16 [R8+UR4+0x4280], R6 ;  /* 0x0042800608007988 */ /* 0x0103e80008000404 */
[----:B0-----:R-:W3:Y:S04]  /*154f0*/  LDL.LU R7, [R1+0x1558] ;  /* 0x0015580001077983 */ /* 0x001ee80000300800 */
[----:B-1----:R-:W4:Y:S04]  /*15500*/  LDL.LU R6, [R1+0x1554] ;  /* 0x0015540001067983 */ /* 0x002f280000300800 */
[----:B------:R0:W-:Y:S04]  /*15510*/  STS.U16 [R8+UR4+0x4a00], R5 ;  /* 0x004a000508007988 */ /* 0x0001e80008000404 */
[----:B------:R1:W-:Y:S04]  /*15520*/  STS.U16 [R8+UR4+0x4a80], R4 ;  /* 0x004a800408007988 */ /* 0x0003e80008000404 */
[----:B0-----:R-:W3:Y:S04]  /*15530*/  LDL.LU R5, [R1+0x1550] ;  /* 0x0015500001057983 */ /* 0x001ee80000300800 */
[----:B-1----:R-:W4:Y:S04]  /*15540*/  LDL.LU R4, [R1+0x154c] ;  /* 0x00154c0001047983 */ /* 0x002f280000300800 */
[----:B--2---:R0:W-:Y:S04]  /*15550*/  STS.U16 [R8+UR4+0x5200], R3 ;  /* 0x0052000308007988 */ /* 0x0041e80008000404 */
[----:B------:R1:W-:Y:S04]  /*15560*/  STS.U16 [R8+UR4+0x5280], R16 ;  /* 0x0052801008007988 */ /* 0x0003e80008000404 */
[----:B0-----:R-:W2:Y:S04]  /*15570*/  LDL.LU R3, [R1+0x1548] ;  /* 0x0015480001037983 */ /* 0x001ea80000300800 */
[----:B------:R0:W-:Y:S04]  /*15580*/  STS.U16 [R8+UR4+0x5a00], R22 ;  /* 0x005a001608007988 */ /* 0x0001e80008000404 */
[----:B-1----:R-:W3:Y:S04]  /*15590*/  LDL.LU R16, [R1+0x1544] ;  /* 0x0015440001107983 */ /* 0x002ee80000300800 */
[----:B------:R1:W-:Y:S04]  /*155a0*/  STS.U16 [R8+UR4+0x5a80], R24 ;  /* 0x005a801808007988 */ /* 0x0003e80008000404 */
[----:B0-----:R-:W4:Y:S04]  /*155b0*/  LDL.LU R22, [R1+0x1540] ;  /* 0x0015400001167983 */ /* 0x001f280000300800 */
[----:B-1----:R-:W2:Y:S04]  /*155c0*/  LDL.LU R24, [R1+0x153c] ;  /* 0x00153c0001187983 */ /* 0x002ea80000300800 */
[----:B--2---:R-:W-:Y:S04]  /*155d0*/  STS.U16 [R8+UR4+0x6200], R24 ;  /* 0x0062001808007988 */ /* 0x004fe80008000404 */
[----:B----4-:R-:W-:Y:S04]  /*155e0*/  STS.U16 [R8+UR4+0x6280], R22 ;  /* 0x0062801608007988 */ /* 0x010fe80008000404 */
[----:B---3--:R-:W-:Y:S04]  /*155f0*/  STS.U16 [R8+UR4+0x6a00], R16 ;  /* 0x006a001008007988 */ /* 0x008fe80008000404 */
[----:B------:R-:W-:Y:S04]  /*15600*/  STS.U16 [R8+UR4+0x6a80], R3 ;  /* 0x006a800308007988 */ /* 0x000fe80008000404 */
[----:B------:R0:W-:Y:S04]  /*15610*/  STS.U16 [R8+UR4+0x7200], R4 ;  /* 0x0072000408007988 */ /* 0x0001e80008000404 */
[----:B------:R1:W-:Y:S04]  /*15620*/  STS.U16 [R8+UR4+0x7280], R5 ;  /* 0x0072800508007988 */ /* 0x0003e80008000404 */
[----:B------:R-:W-:Y:S04]  /*15630*/  STS.U16 [R8+UR4+0x7a00], R6 ;  /* 0x007a000608007988 */ /* 0x000fe80008000404 */
[----:B------:R2:W-:Y:S04]  /*15640*/  STS.U16 [R8+UR4+0x7a80], R7 ;  /* 0x007a800708007988 */ /* 0x0005e80008000404 */
[----:B------:R3:W-:Y:S04]  /*15650*/  STS.U16 [R0+UR4+0x4300], R18 ;  /* 0x0043001200007988 */ /* 0x0007e80008000404 */
[----:B------:R4:W-:Y:S04]  /*15660*/  STS.U16 [R0+UR4+0x4380], R20 ;  /* 0x0043801400007988 */ /* 0x0009e80008000404 */
[----:B------:R4:W-:Y:S04]  /*15670*/  STS.U16 [R0+UR4+0x4b00], R26 ;  /* 0x004b001a00007988 */ /* 0x0009e80008000404 */
[----:B0-----:R-:W4:Y:S04]  /*15680*/  LDL.LU R4, [R1+0x8] ;  /* 0x0000080001047983 */ /* 0x001f280000300800 */
[----:B-1----:R-:W4:Y:S04]  /*15690*/  LDL.LU R5, [R1+0xc] ;  /* 0x00000c0001057983 */ /* 0x002f280000300800 */
[----:B--2---:R-:W2:Y:S04]  /*156a0*/  LDL.LU R8, [R1+0x1538] ;  /* 0x0015380001087983 */ /* 0x004ea80000300800 */
[----:B---3--:R-:W3:Y:S04]  /*156b0*/  LDL.LU R18, [R1+0x1534] ;  /* 0x0015340001127983 */ /* 0x008ee80000300800 */
[----:B----4-:R-:W4:Y:S04]  /*156c0*/  LDL.LU R20, [R1+0x1530] ;  /* 0x0015300001147983 */ /* 0x010f280000300800 */
[----:B------:R-:W2:Y:S04]  /*156d0*/  LDL.LU R26, [R1+0x152c] ;  /* 0x00152c00011a7983 */ /* 0x000ea80000300800 */
[----:B------:R0:W-:Y:S04]  /*156e0*/  STS.U16 [R0+UR4+0x4b80], R28 ;  /* 0x004b801c00007988 */ /* 0x0001e80008000404 */
[----:B0-----:R-:W3:Y:S04]  /*156f0*/  LDL.LU R28, [R1+0x1528] ;  /* 0x00152800011c7983 */ /* 0x001ee80000300800 */
[----:B------:R0:W-:Y:S04]  /*15700*/  STS.U16 [R0+UR4+0x5300], R5 ;  /* 0x0053000500007988 */ /* 0x0001e80008000404 */
[----:B------:R1:W-:Y:S04]  /*15710*/  STS.U16 [R0+UR4+0x5380], R4 ;  /* 0x0053800400007988 */ /* 0x0003e80008000404 */
[----:B0-----:R-:W4:Y:S04]  /*15720*/  LDL R5, [R1+0x628] ;  /* 0x0006280001057983 */ /* 0x001f280000100800 */
[----:B-1----:R-:W4:Y:S04]  /*15730*/  LDL R4, [R1+0x62c] ;  /* 0x00062c0001047983 */ /* 0x002f280000100800 */
[----:B---3--:R-:W-:Y:S04]  /*15740*/  STS.U16 [R0+UR4+0x5b00], R28 ;  /* 0x005b001c00007988 */ /* 0x008fe80008000404 */
[----:B--2---:R-:W-:Y:S04]  /*15750*/  STS.U16 [R0+UR4+0x5b80], R26 ;  /* 0x005b801a00007988 */ /* 0x004fe80008000404 */
[----:B----4-:R-:W-:Y:S04]  /*15760*/  STS.U16 [R0+UR4+0x6300], R20 ;  /* 0x0063001400007988 */ /* 0x010fe80008000404 */
[----:B------:R-:W-:Y:S04]  /*15770*/  STS.U16 [R0+UR4+0x6380], R18 ;  /* 0x0063801200007988 */ /* 0x000fe80008000404 */
[----:B------:R-:W-:Y:S04]  /*15780*/  STS.U16 [R0+UR4+0x6b00], R8 ;  /* 0x006b000800007988 */ /* 0x000fe80008000404 */
[----:B------:R-:W-:Y:S04]  /*15790*/  STS.U16 [R0+UR4+0x6b80], R9 ;  /* 0x006b800900007988 */ /* 0x000fe80008000404 */
[----:B------:R-:W-:Y:S04]  /*157a0*/  STS.U16 [R0+UR4+0x7300], R10 ;  /* 0x0073000a00007988 */ /* 0x000fe80008000404 */
[----:B------:R-:W-:Y:S04]  /*157b0*/  STS.U16 [R0+UR4+0x7380], R11 ;  /* 0x0073800b00007988 */ /* 0x000fe80008000404 */
[----:B------:R-:W-:Y:S04]  /*157c0*/  STS.U16 [R0+UR4+0x7b00], R12 ;  /* 0x007b000c00007988 */ /* 0x000fe80008000404 */
[----:B------:R0:W-:Y:S04]  /*157d0*/  STS.U16 [R0+UR4+0x7b80], R13 ;  /* 0x007b800d00007988 */ /* 0x0001e80008000404 */
[----:B0-----:R-:W2:Y:S04]  /*157e0*/  LDL.LU R0, [R1+0x1524] ;  /* 0x0015240001007983 */ /* 0x001ea80000300800 */
[----:B------:R-:W-:Y:S01]  /*157f0*/  STS.U16 [R14+UR4+0x4400], R17 ;  /* 0x004400110e007988 */ /* 0x000fe20008000404 */
[----:B--2---:R-:W-:-:S03]  /*15800*/  PRMT R0, RZ, 0x7610, R0 ;  /* 0x00007610ff007816 */ /* 0x004fc60000000000 */
[----:B------:R-:W2:Y:S04]  /*15810*/  LDL R13, [R1+0x614] ;  /* 0x00061400010d7983 */ /* 0x000ea80000100800 */
[----:B------:R-:W3:Y:S04]  /*15820*/  @!P0 LDG.E.U16 R0, desc[UR6][R4.64] ;  /* 0x0000000604008981 */ /* 0x000ee8000c1e1500 */
[----:B------:R-:W-:Y:S04]  /*15830*/  STS.U16 [R14+UR4+0x4480], R19 ;  /* 0x004480130e007988 */ /* 0x000fe80008000404 */
[----:B------:R-:W-:Y:S04]  /*15840*/  STS.U16 [R14+UR4+0x4c00], R21 ;  /* 0x004c00150e007988 */ /* 0x000fe80008000404 */
[----:B------:R-:W-:Y:S04]  /*15850*/  STS.U16 [R14+UR4+0x4c80], R23 ;  /* 0x004c80170e007988 */ /* 0x000fe80008000404 */
[----:B------:R-:W-:Y:S04]  /*15860*/  STS.U16 [R14+UR4+0x5400], R25 ;  /* 0x005400190e007988 */ /* 0x000fe80008000404 */
[----:B------:R-:W-:Y:S04]  /*15870*/  STS.U16 [R14+UR4+0x5480], R27 ;  /* 0x0054801b0e007988 */ /* 0x000fe80008000404 */
[----:B------:R0:W-:Y:S04]  /*15880*/  STS.U16 [R14+UR4+0x5c00], R29 ;  /* 0x005c001d0e007988 */ /* 0x0001e80008000404 */
[----:B0-----:R-:W4:Y:S04]  /*15890*/  LDL.LU R14, [R1+0x1520] ;  /* 0x00152000010e7983 */ /* 0x001f280000300800 */
[----:B---3--:R0:W-:Y:S04]  /*158a0*/  STL [R1+0x78], R0 ;  /* 0x0000780001007387 */ /* 0x0081e80000100800 */
[----:B0-----:R-:W3:Y:S04]  /*158b0*/  LDL.LU R0, [R1+0x151c] ;  /* 0x00151c0001007983 */ /* 0x001ee80000300800 */
[----:B------:R-:W2:Y:S04]  /*158c0*/  LDL R4, [R1+0x620] ;  /* 0x0006200001047983 */ /* 0x000ea80000100800 */
[----:B------:R-:W2:Y:S01]  /*158d0*/  LDL R5, [R1+0x624] ;  /* 0x0006240001057983 */ /* 0x000ea20000100800 */
[----:B----4-:R-:W-:-:S02]  /*158e0*/  PRMT R14, RZ, 0x7610, R14 ;  /* 0x00007610ff0e7816 */ /* 0x010fc4000000000e */
        /* <DEDUP_REMOVED lines=8> */
[----:B---3--:R-:W-:-:S02]  /*15970*/  PRMT R0, RZ, 0x7610, R0 ;  /* 0x00007610ff007816 */ /* 0x008fc40000000000 */
[----:B----4-:R-:W-:-:S04]  /*15980*/  @!P0 LOP3.LUT R5, R5, R4, RZ, 0x3c, !PT ;  /* 0x0000000405058212 */ /* 0x010fc800078e3cff */
        /* <DEDUP_REMOVED lines=8> */
[----:B--2---:R-:W-:-:S02]  /*15a10*/  PRMT R14, RZ, 0x7610, R14 ;  /* 0x00007610ff0e7816 */ /* 0x004fc4000000000e */
[----:B------:R-:W2:Y:S04]  /*15a20*/  LDL R13, [R1+0x590] ;  /* 0x00059000010d7983 */ /* 0x000ea80000100800 */
[----:B----4-:R0:W4:Y:S04]  /*15a30*/  @!P1 LDG.E.U16 R9, desc[UR6][R4.64] ;  /* 0x0000000604099981 */ /* 0x010128000c1e1500 */
[----:B------:R-:W0:Y:S04]  /*15a40*/  LDL R4, [R1+0x608] ;  /* 0x0006080001047983 */ /* 0x000e280000100800 */
[----:B------:R-:W0:Y:S02]  /*15a50*/  LDL R5, [R1+0x60c] ;  /* 0x00060c0001057983 */ /* 0x000e240000100800 */
[----:B0-----:R-:W-:-:S04]  /*15a60*/  @!P0 LOP3.LUT R5, R5, R4, RZ, 0x3c, !PT ;  /* 0x0000000405058212 */ /* 0x001fc800078e3cff */
[----:B------:R-:W-:-:S04]  /*15a70*/  @!P0 LOP3.LUT R4, R5, R4, RZ, 0x3c, !PT ;  /* 0x0000000405048212 */ /* 0x000fc800078e3cff */
[----:B------:R-:W-:-:S05]  /*15a80*/  @!P0 LOP3.LUT R5, R5, R4, RZ, 0x3c, !PT ;  /* 0x0000000405058212 */ /* 0x000fca00078e3cff */
[----:B------:R-:W3:Y:S04]  /*15a90*/  @!P0 LDG.E.U16 R14, desc[UR6][R4.64] ;  /* 0x00000006040e8981 */ /* 0x000ee8000c1e1500 */
[----:B----4-:R0:W-:Y:S04]  /*15aa0*/  STL [R1+0x6c], R9 ;  /* 0x00006c0901007387 */ /* 0x0101e80000100800 */
[----:B0-----:R-:W4:Y:S04]  /*15ab0*/  LDL R9, [R1+0x594] ;  /* 0x0005940001097983 */ /* 0x001f280000100800 */
        /* <DEDUP_REMOVED lines=8> */
[----:B------:R0:W2:Y:S04]  /*15b40*/  @!P1 LDG.E.U16 R0, desc[UR6][R4.64] ;  /* 0x0000000604009981 */ /* 0x0000a8000c1e1500 */
[----:B------:R-:W0:Y:S04]  /*15b50*/  LDL R4, [R1+0x5a8] ;  /* 0x0005a80001047983 */ /* 0x000e280000100800 */
[----:B------:R-:W0:Y:S01]  /*15b60*/  LDL R5, [R1+0x5ac] ;  /* 0x0005ac0001057983 */ /* 0x000e220000100800 */
[----:B---3--:R-:W-:Y:S02]  /*15b70*/  PRMT R14, RZ, 0x7610, R14 ;  /* 0x00007610ff0e7816 */ /* 0x008fe4000000000e */
[----:B0-----:R-:W-:-:S04]  /*15b80*/  @!P0 LOP3.LUT R5, R5, R4, RZ, 0x3c, !PT ;  /* 0x0000000405058212 */ /* 0x001fc800078e3cff */
[----:B------:R-:W-:-:S04]  /*15b90*/  @!P0 LOP3.LUT R4, R5, R4, RZ, 0x3c, !PT ;  /* 0x0000000405048212 */ /* 0x000fc800078e3cff */
[----:B------:R-:W-:-:S05]  /*15ba0*/  @!P0 LOP3.LUT R5, R5, R4, RZ, 0x3c, !PT ;  /* 0x0000000405058212 */ /* 0x000fca00078e3cff */
[----:B------:R-:W3:Y:S04]  /*15bb0*/  @!P0 LDG.E.U16 R14, desc[UR6][R4.64] ;  /* 0x00000006040e8981 */ /* 0x000ee8000c1e1500 */
[----:B--2---:R-:W-:Y:S04]  /*15bc0*/  STL [R1+0x14b8], R0 ;  /* 0x0014b80001007387 */ /* 0x004fe80000100800 */
[----:B---3--:R0:W-:Y:S04]  /*15bd0*/  STL [R1+0x60], R14 ;  /* 0x0000600e01007387 */ /* 0x0081e80000100800 */
[----:B0-----:R-:W2:Y:S04]  /*15be0*/  LDL.LU R14, [R1+0x150c] ;  /* 0x00150c00010e7983 */ /* 0x001ea80000300800 */
[----:B------:R-:W3:Y:S04]  /*15bf0*/  LDL R4, [R1+0x5a0] ;  /* 0x0005a00001047983 */ /* 0x000ee80000100800 */
[----:B------:R-:W3:Y:S01]  /*15c00*/  LDL R5, [R1+0x5a4] ;  /* 0x0005a40001057983 */ /* 0x000ee20000100800 */
[----:B------:R-:W-:-:S02]  /*15c10*/  PRMT R15, RZ, 0x7610, R15 ;  /* 0x00007610ff0f7816 */ /* 0x000fc4000000000f */
[----:B---3--:R-:W-:-:S04]  /*15c20*/  @!P1 LOP3.LUT R5, R5, R4, RZ, 0x3c, !PT ;  /* 0x0000000405059212 */ /* 0x008fc800078e3cff */
[----:B------:R-:W-:-:S04]  /*15c30*/  @!P1 LOP3.LUT R4, R5, R4, RZ, 0x3c, !PT ;  /* 0x0000000405049212 */ /* 0x000fc800078e3cff */
[----:B------:R-:W-:-:S05]  /*15c40*/  @!P1 LOP3.LUT R5, R5, R4, RZ, 0x3c, !PT ;  /* 0x0000000405059212 */ /* 0x000fca00078e3cff */
[----:B------:R-:W3:Y:S04]  /*15c50*/  @!P1 LDG.E.U16 R15, desc[UR6][R4.64] ;  /* 0x00000006040f9981 */ /* 0x000ee8000c1e1500 */
[----:B---3--:R0:W-:Y:S04]  /*15c60*/  STL [R1+0x5c], R15 ;  /* 0x00005c0f01007387 */ /* 0x0081e80000100800 */
[----:B0-----:R-:W3:Y:S04]  /*15c70*/  LDL.LU R15, [R1+0x1508] ;  /* 0x00150800010f7983 */ /* 0x001ee80000300800 */
[----:B------:R-:W4:Y:S04]  /*15c80*/  LDL R4, [R1+0x598] ;  /* 0x0005980001047983 */ /* 0x000f280000100800 */
[----:B------:R-:W4:Y:S01]  /*15c90*/  LDL R5, [R1+0x59c] ;  /* 0x00059c0001057983 */ /* 0x000f220000100800 */
[----:B--2---:R-:W-:-:S02]  /*15ca0*/  PRMT R14, RZ, 0x7610, R14 ;  /* 0x00007610ff0e7816 */ /* 0x004fc4000000000e */
[----:B----4-:R-:W-:-:S04]  /*15cb0*/  @!P0 LOP3.LUT R5, R5, R4, RZ, 0x3c, !PT ;  /* 0x0000000405058212 */ /* 0x010fc800078e3cff */
        /* <DEDUP_REMOVED lines=8> */
[----:B-1----:R-:W2:Y:S04]  /*15d40*/  LDL.LU R14, [R1+0x1504] ;  /* 0x00150400010e7983 */ /* 0x002ea80000300800 */
[----:B------:R-:W0:Y:S04]  /*15d50*/  LDL R4, [R1+0x588] ;  /* 0x0005880001047983 */ /* 0x000e280000100800 */
[----:B------:R-:W0:Y:S01]  /*15d60*/  LDL R5, [R1+0x58c] ;  /* 0x00058c0001057983 */ /* 0x000e220000100800 */
[----:B---3--:R-:W-:-:S03]  /*15d70*/  PRMT R15, RZ, 0x7610, R15 ;  /* 0x00007610ff0f7816 */ /* 0x008fc6000000000f */
[----:B------:R-:W3:Y:S04]  /*15d80*/  LDL R13, [R1+0x51c] ;  /* 0x00051c00010d7983 */ /* 0x000ee80000100800 */
[----:B------:R-:W3:Y:S01]  /*15d90*/  LDL R9, [R1+0x510] ;  /* 0x0005100001097983 */ /* 0x000ee20000100800 */
[----:B0-----:R-:W-:-:S04]  /*15da0*/  @!P0 LOP3.LUT R5, R5, R4, RZ, 0x3c, !PT ;  /* 0x0000000405058212 */ /* 0x001fc800078e3cff */
[----:B------:R-:W-:-:S04]  /*15db0*/  @!P0 LOP3.LUT R4, R5, R4, RZ, 0x3c, !PT ;  /* 0x0000000405048212 */ /* 0x000fc800078e3cff */
[----:B------:R-:W-:-:S05]  /*15dc0*/  @!P0 LOP3.LUT R5, R5, R4, RZ, 0x3c, !PT ;  /* 0x0000000405058212 */ /* 0x000fca00078e3cff */
[----:B------:R-:W2:Y:S04]  /*15dd0*/  @!P0 LDG.E.U16 R15, desc[UR6][R4.64] ;  /* 0x00000006040f8981 */ /* 0x000ea8000c1e1500 */
[----:B----4-:R0:W-:Y:S04]  /*15de0*/  STL [R1+0x54], R8 ;  /* 0x0000540801007387 */ /* 0x0101e80000100800 */
[----:B0-----:R-:W4:Y:S04]  /*15df0*/  LDL R8, [R1+0x514] ;  /* 0x0005140001087983 */ /* 0x001f280000100800 */
        /* <DEDUP_REMOVED lines=33> */
[----:B------:R-:W3:Y:S04]  /*16010*/  LDL R13, [R1+0x4a0] ;  /* 0x0004a000010d7983 */ /* 0x000ee80000100800 */
[----:B----4-:R0:W4:Y:S02]  /*16020*/  @!P0 LDG.E.U16 R11, desc[UR6][R4.64] ;  /* 0x00000006040b8981 */ /* 0x010124000c1e1500 */
[----:B0-----:R-:W-:Y:S02]  /*16030*/  @!P1 IMAD.MOV.U32 R4, RZ, RZ, R8 ;  /* 0x000000ffff049224 */ /* 0x001fe400078e0008 */
[----:B------:R-:W-:Y:S01]  /*16040*/  @!P1 IMAD.MOV.U32 R5, RZ, RZ, R9 ;  /* 0x000000ffff059224 */ /* 0x000fe200078e0009 */
[----:B------:R-:W3:Y:S04]  /*16050*/  LDL R8, [R1+0x4a4] ;  /* 0x0004a40001087983 */ /* 0x000ee80000100800 */
[----:B------:R0:W3:Y:S04]  /*16060*/  @!P1 LDG.E.U16 R2, desc[UR6][R4.64] ;  /* 0x0000000604029981 */ /* 0x0000e8000c1e1500 */
[----:B----4-:R1:W-:Y:S04]  /*16070*/  STL [R1+0x40], R11 ;  /* 0x0000400b01007387 */ /* 0x0103e80000100800 */
[----:B------:R-:W0:Y:S04]  /*16080*/  LDL R4, [R1+0x508] ;  /* 0x0005080001047983 */ /* 0x000e280000100800 */
[----:B------:R-:W0:Y:S01]  /*16090*/  LDL R5, [R1+0x50c] ;  /* 0x00050c0001057983 */ /* 0x000e220000100800 */
[----:B--2---:R-:W-:-:S03]  /*160a0*/  PRMT R15, RZ, 0x7610, R15 ;  /* 0x00007610ff0f7816 */ /* 0x004fc6000000000f */
[----:B------:R-:W2:Y:S04]  /*160b0*/  LDL R9, [R1+0x49c] ;  /* 0x00049c0001097983 */ /* 0x000ea80000100800 */
[----:B-1----:R-:W4:Y:S01]  /*160c0*/  LDL R11, [R1+0x498] ;  /* 0x00049800010b7983 */ /* 0x002f220000100800 */
[----:B0-----:R-:W-:-:S04]  /*160d0*/  @!P0 LOP3.LUT R5, R5, R4, RZ, 0x3c, !PT ;  /* 0x0000000405058212 */ /* 0x001fc800078e3cff */
[----:B------:R-:W-:-:S04]  /*160e0*/  @!P0 LOP3.LUT R4, R5, R4, RZ, 0x3c, !PT ;  /* 0x0000000405048212 */ /* 0x000fc800078e3cff */
[----:B------:R-:W-:-:S05]  /*160f0*/  @!P0 LOP3.LUT R5, R5, R4, RZ, 0x3c, !PT ;  /* 0x0000000405058212 */ /* 0x000fca00078e3cff */
[----:B------:R-:W2:Y:S04]  /*16100*/  @!P0 LDG.E.U16 R15, desc[UR6][R4.64] ;  /* 0x00000006040f8981 */ /* 0x000ea8000c1e1500 */
[----:B---3--:R-:W-:Y:S04]  /*16110*/  STL [R1+0x14c0], R2 ;  /* 0x0014c00201007387 */ /* 0x008fe80000100800 */
        /* <DEDUP_REMOVED lines=23> */
[----:B------:R-:W-:Y:S02]  /*16290*/  PRMT R12, RZ, 0x7610, R12 ;  /* 0x00007610ff0c7816 */ /* 0x000fe4000000000c */
[----:B----4-:R-:W-:-:S04]  /*162a0*/  @!P0 LOP3.LUT R5, R5, R4, RZ, 0x3c, !PT ;  /* 0x0000000405058212 */ /* 0x010fc800078e3cff */
[----:B------:R-:W-:-:S04]  /*162b0*/  @!P0 LOP3.LUT R4, R5, R4, RZ, 0x3c, !PT ;  /* 0x0000000405048212 */ /* 0x000fc800078e3cff */
[----:B------:R-:W-:-:S05]  /*162c0*/  @!P0 LOP3.LUT R5, R5, R4, RZ, 0x3c, !PT ;  /* 0x0000000405058212 */ /* 0x000fca00078e3cff */
[----:B------:R0:W3:Y:S02]  /*162d0*/  @!P0 LDG.E.U16 R14, desc[UR6][R4.64] ;  /* 0x00000006040e8981 */ /* 0x0000e4000c1e1500 */
[----:B0-----:R-:W-:Y:S02]  /*162e0*/  @!P1 IMAD.MOV.U32 R4, RZ, RZ, R8 ;  /* 0x000000ffff049224 */ /* 0x001fe400078e0008 */
[----:B------:R-:W-:-:S05]  /*162f0*/  @!P1 IMAD.MOV.U32 R5, RZ, RZ, R13 ;  /* 0x000000ffff059224 */ /* 0x000fca00078e000d */
[----:B------:R0:W4:Y:S01]  /*16300*/  @!P1 LDG.E.U16 R12, desc[UR6][R4.64] ;  /* 0x00000006040c9981 */ /* 0x000122000c1e1500 */
[----:B------:R-:W-:Y:S01]  /*16310*/  PRMT R0, RZ, 0x7610, R0 ;  /* 0x00007610ff007816 */ /* 0x000fe20000000000 */
[----:B0-----:R-:W-:Y:S02]  /*16320*/  @!P0 IMAD.MOV.U32 R4, RZ, RZ, R9 ;  /* 0x000000ffff048224 */ /* 0x001fe400078e0009 */
[----:B------:R-:W-:-:S05]  /*16330*/  @!P0 IMAD.MOV.U32 R5, RZ, RZ, R11 ;  /* 0x000000ffff058224 */ /* 0x000fca00078e000b */
[----:B------:R0:W2:Y:S04]  /*16340*/  @!P0 LDG.E.U16 R0, desc[UR6][R4.64] ;  /* 0x0000000604008981 */ /* 0x0000a8000c1e1500 */
[----:B---3--:R1:W-:Y:S04]  /*16350*/  STL [R1+0x2c], R14 ;  /* 0x00002c0e01007387 */ /* 0x0083e80000100800 */
[----:B-1----:R-:W3:Y:S04]  /*16360*/  LDL.LU R14, [R1+0x14e4] ;  /* 0x0014e400010e7983 */ /* 0x002ee80000300800 */
[----:B------:R-:W2:Y:S04]  /*16370*/  LDL R8, [R1+0x484] ;  /* 0x0004840001087983 */ /* 0x000ea80000100800 */
[----:B------:R-:W2:Y:S04]  /*16380*/  LDL R13, [R1+0x438] ;  /* 0x00043800010d7983 */ /* 0x000ea80000100800 */
[----:B----4-:R1:W-:Y:S04]  /*16390*/  STL [R1+0x28], R12 ;  /* 0x0000280c01007387 */ /* 0x0103e80000100800 */
[----:B------:R-:W0:Y:S04]  /*163a0*/  LDL R4, [R1+0x490] ;  /* 0x0004900001047983 */ /* 0x000e280000100800 */
[----:B------:R-:W0:Y:S04]  /*163b0*/  LDL R5, [R1+0x494] ;  /* 0x0004940001057983 */ /* 0x000e280000100800 */
[----:B------:R-:W4:Y:S04]  /*163c0*/  LDL R11, [R1+0x430] ;  /* 0x00043000010b7983 */ /* 0x000f280000100800 */
[----:B------:R-:W4:Y:S04]  /*163d0*/  LDL R9, [R1+0x434] ;  /* 0x0004340001097983 */ /* 0x000f280000100800 */
[----:B-1----:R-:W4:Y:S01]  /*163e0*/  LDL R12, [R1+0x43c] ;  /* 0x00043c00010c7983 */ /* 0x002f220000100800 */
[----:B---3--:R-:W-:-:S02]  /*163f0*/  PRMT R14, RZ, 0x7610, R14 ;  /* 0x00007610ff0e7816 */ /* 0x008fc4000000000e */
        /* <DEDUP_REMOVED lines=20> */
[----:B------:R-:W-:Y:S01]  /*16540*/  PRMT R2, RZ, 0x7610, R2 ;  /* 0x00007610ff027816 */ /* 0x000fe20000000002 */
[----:B------:R-:W2:Y:S04]  /*16550*/  LDL R8, [R1+0x420] ;  /* 0x0004200001087983 */ /* 0x000ea80000100800 */
[----:B----4-:R0:W4:Y:S02]  /*16560*/  @!P1 LDG.E.U16 R7, desc[UR6][R4.64] ;  /* 0x0000000604079981 */ /* 0x010124000c1e1500 */
[----:B0-----:R-:W-:Y:S02]  /*16570*/  @!P0 IMAD.MOV.U32 R4, RZ, RZ, R12 ;  /* 0x000000ffff048224 */ /* 0x001fe400078e000c */
[----:B------:R-:W-:-:S05]  /*16580*/  @!P0 IMAD.MOV.U32 R5, RZ, RZ, R13 ;  /* 0x000000ffff058224 */ /* 0x000fca00078e000d */
[----:B------:R0:W3:Y:S02]  /*16590*/  @!P0 LDG.E.U16 R6, desc[UR6][R4.64] ;  /* 0x0000000604068981 */ /* 0x0000e4000c1e1500 */
[----:B0-----:R-:W-:Y:S02]  /*165a0*/  @!P1 IMAD.MOV.U32 R4, RZ, RZ, R9 ;  /* 0x000000ffff049224 */ /* 0x001fe400078e0009 */
[----:B------:R-:W-:-:S05]  /*165b0*/  @!P1 IMAD.MOV.U32 R5, RZ, RZ, R11 ;  /* 0x000000ffff059224 */ /* 0x000fca00078e000b */
[----:B------:R0:W2:Y:S04]  /*165c0*/  @!P1 LDG.E.U16 R2, desc[UR6][R4.64] ;  /* 0x0000000604029981 */ /* 0x0000a8000c1e1500 */
[----:B----4-:R1:W-:Y:S04]  /*165d0*/  STL [R1+0x18], R7 ;  /* 0x0000180701007387 */ /* 0x0103e80000100800 */
[----:B------:R-:W4:Y:S04]  /*165e0*/  LDL R13, [R1+0x418] ;  /* 0x00041800010d7983 */ /* 0x000f280000100800 */
[----:B-1----:R-:W4:Y:S04]  /*165f0*/  LDL R7, [R1+0x424] ;  /* 0x0004240001077983 */ /* 0x002f280000100800 */
[----:B---3--:R1:W-:Y:S04]  /*16600*/  STL [R1+0x14], R6 ;  /* 0x0000140601007387 */ /* 0x0083e80000100800 */
[----:B------:R-:W0:Y:S04]  /*16610*/  LDL R4, [R1+0x428] ;  /* 0x0004280001047983 */ /* 0x000e280000100800 */
[----:B------:R-:W0:Y:S01]  /*16620*/  LDL R5, [R1+0x42c] ;  /* 0x00042c0001057983 */ /* 0x000e220000100800 */
[----:B------:R-:W-:-:S02]  /*16630*/  PRMT R15, RZ, 0x7610, R15 ;  /* 0x00007610ff0f7816 */ /* 0x000fc4000000000f */
[----:B--2---:R-:W-:Y:S02]  /*16640*/  PRMT R14, RZ, 0x7610, R14 ;  /* 0x00007610ff0e7816 */ /* 0x004fe4000000000e */
[----:B------:R-:W-:Y:S01]  /*16650*/  PRMT R0, RZ, 0x7610, R0 ;  /* 0x00007610ff007816 */ /* 0x000fe20000000000 */
[----:B------:R-:W2:Y:S04]  /*16660*/  LDL R12, [R1+0x410] ;  /* 0x00041000010c7983 */ /* 0x000ea80000100800 */
[----:B------:R-:W3:Y:S04]  /*16670*/  LDL R11, [R1+0x414] ;  /* 0x00041400010b7983 */ /* 0x000ee80000100800 */
[----:B-1----:R-:W2:Y:S04]  /*16680*/  LDL R6, [R1+0x41c] ;  /* 0x00041c0001067983 */ /* 0x002ea80000100800 */
[----:B------:R-:W3:Y:S01]  /*16690*/  LDL R9, [R1+0x408] ;  /* 0x0004080001097983 */ /* 0x000ee20000100800 */
[----:B0-----:R-:W-:-:S04]  /*166a0*/  @!P0 LOP3.LUT R5, R5, R4, RZ, 0x3c, !PT ;  /* 0x0000000405058212 */ /* 0x001fc800078e3cff */
[----:B------:R-:W-:-:S04]  /*166b0*/  @!P0 LOP3.LUT R4, R5, R4, RZ, 0x3c, !PT ;  /* 0x0000000405048212 */ /* 0x000fc800078e3cff */
[----:B------:R-:W-:-:S05]  /*166c0*/  @!P0 LOP3.LUT R5, R5, R4, RZ, 0x3c, !PT ;  /* 0x0000000405058212 */ /* 0x000fca00078e3cff */
[----:B------:R4:W3:Y:S02]  /*166d0*/  @!P0 LDG.E.U16 R15, desc[UR6][R4.64] ;  /* 0x00000006040f8981 */ /* 0x0008e4000c1e1500 */
[----:B----4-:R-:W-:Y:S02]  /*166e0*/  @!P1 IMAD.MOV.U32 R4, RZ, RZ, R7 ;  /* 0x000000ffff049224 */ /* 0x010fe400078e0007 */
[----:B------:R-:W-:-:S05]  /*166f0*/  @!P1 IMAD.MOV.U32 R5, RZ, RZ, R8 ;  /* 0x000000ffff059224 */ /* 0x000fca00078e0008 */
[----:B------:R2:W4:Y:S02]  /*16700*/  @!P1 LDG.E.U16 R14, desc[UR6][R4.64] ;  /* 0x00000006040e9981 */ /* 0x000524000c1e1500 */
[----:B--2---:R-:W-:Y:S02]  /*16710*/  @!P0 IMAD.MOV.U32 R4, RZ, RZ, R6 ;  /* 0x000000ffff048224 */ /* 0x004fe400078e0006 */
[----:B------:R-:W-:-:S05]  /*16720*/  @!P0 IMAD.MOV.U32 R5, RZ, RZ, R13 ;  /* 0x000000ffff058224 */ /* 0x000fca00078e000d */
[----:B------:R3:W2:Y:S04]  /*16730*/  @!P0 LDG.E.U16 R0, desc[UR6][R4.64] ;  /* 0x0000000604008981 */ /* 0x0006a8000c1e1500 */
[----:B------:R0:W-:Y:S04]  /*16740*/  STL [R1+0x10], R2 ;  /* 0x0000100201007387 */ /* 0x0001e80000100800 */
[----:B------:R-:W4:Y:S04]  /*16750*/  LDL R8, [R1+0x3b8] ;  /* 0x0003b80001087983 */ /* 0x000f280000100800 */
[----:B------:R-:W4:Y:S04]  /*16760*/  LDL R7, [R1+0x3bc] ;  /* 0x0003bc0001077983 */ /* 0x000f280000100800 */
[----:B------:R-:W4:Y:S04]  /*16770*/  LDL R6, [R1+0x3b0] ;  /* 0x0003b00001067983 */ /* 0x000f280000100800 */
[----:B0-----:R-:W4:Y:S01]  /*16780*/  LDL R2, [R1+0x40c] ;  /* 0x00040c0001027983 */ /* 0x001f220000100800 */
[----:B------:R-:W-:Y:S01]  /*16790*/  PRMT R10, RZ, 0x7610, R10 ;  /* 0x00007610ff0a7816 */ /* 0x000fe2000000000a */
[----:B---3--:R-:W-:-:S02]  /*167a0*/  @!P1 IMAD.MOV.U32 R4, RZ, RZ, R11 ;  /* 0x000000ffff049224 */ /* 0x008fc400078e000b */
[----:B------:R-:W-:Y:S01]  /*167b0*/  @!P1 IMAD.MOV.U32 R5, RZ, RZ, R12 ;  /* 0x000000ffff059224 */ /* 0x000fe200078e000c */
[----:B------:R-:W-:-:S04]  /*167c0*/  PRMT R29, RZ, 0x7610, R29 ;  /* 0x00007610ff1d7816 */ /* 0x000fc8000000001d */
[----:B------:R4:W3:Y:S04]  /*167d0*/  @!P1 LDG.E.U16 R10, desc[UR6][R4.64] ;  /* 0x00000006040a9981 */ /* 0x0008e8000c1e1500 */
[----:B--2---:R0:W-:Y:S04]  /*167e0*/  STL [R1+0x4], R0 ;  /* 0x0000040001007387 */ /* 0x0041e80000100800 */
[----:B0-----:R-:W2:Y:S01]  /*167f0*/  LDL R0, [R1+0x3b4] ;  /* 0x0003b40001007983 */ /* 0x001ea20000100800 */
[----:B----4-:R-:W-:Y:S02]  /*16800*/  @!P0 IMAD.MOV.U32 R4, RZ, RZ, R2 ;  /* 0x000000ffff048224 */ /* 0x010fe400078e0002 */
[----:B------:R-:W-:Y:S01]  /*16810*/  @!P0 IMAD.MOV.U32 R5, RZ, RZ, R9 ;  /* 0x000000ffff058224 */ /* 0x000fe200078e0009 */
[----:B------:R-:W-:-:S02]  /*16820*/  PRMT R28, RZ, 0x7610, R28 ;  /* 0x00007610ff1c7816 */ /* 0x000fc4000000001c */
[----:B------:R-:W-:Y:S01]  /*16830*/  PRMT R27, RZ, 0x7610, R27 ;  /* 0x00007610ff1b7816 */ /* 0x000fe2000000001b */
[----:B------:R-:W4:Y:S04]  /*16840*/  LDL R2, [R1+0x3ac] ;  /* 0x0003ac0001027983 */ /* 0x000f280000100800 */
[----:B------:R0:W3:Y:S04]  /*16850*/  @!P0 LDG.E.U16 R29, desc[UR6][R4.64] ;  /* 0x00000006041d8981 */ /* 0x0000e8000c1e1500 */
[----:B------:R-:W4:Y:S01]  /*16860*/  LDL R9, [R1+0x3a8] ;  /* 0x0003a80001097983 */ /* 0x000f220000100800 */
[----:B0-----:R-:W-:-:S02]  /*16870*/  @!P0 IMAD.MOV.U32 R4, RZ, RZ, R7 ;  /* 0x000000ffff048224 */ /* 0x001fc400078e0007 */
[----:B------:R-:W-:-:S05]  /*16880*/  @!P0 IMAD.MOV.U32 R5, RZ, RZ, R8 ;  /* 0x000000ffff058224 */ /* 0x000fca00078e0008 */
[----:B------:R0:W4:Y:S02]  /*16890*/  @!P0 LDG.E.U16 R28, desc[UR6][R4.64] ;  /* 0x00000006041c8981 */ /* 0x000124000c1e1500 */
[----:B0-----:R-:W-:Y:S02]  /*168a0*/  @!P1 IMAD.MOV.U32 R5, RZ, RZ, R6 ;  /* 0x000000ffff059224 */ /* 0x001fe400078e0006 */
[----:B--2---:R-:W-:-:S05]  /*168b0*/  @!P1 IMAD.MOV.U32 R4, RZ, RZ, R0 ;  /* 0x000000ffff049224 */ /* 0x004fca00078e0000 */
[----:B------:R0:W2:Y:S04]  /*168c0*/  @!P1 LDG.E.U16 R27, desc[UR6][R4.64] ;  /* 0x00000006041b9981 */ /* 0x0000a8000c1e1500 */
[----:B---3--:R-:W-:Y:S04]  /*168d0*/  STL [R1+0x14c8], R29 ;  /* 0x0014c81d01007387 */ /* 0x008fe80000100800 */
[----:B------:R-:W3:Y:S04]  /*168e0*/  LDL R8, [R1+0xa78] ;  /* 0x000a780001087983 */ /* 0x000ee80000100800 */
[----:B------:R-:W3:Y:S04]  /*168f0*/  LDL R7, [R1+0xa84] ;  /* 0x000a840001077983 */ /* 0x000ee80000100800 */
[----:B----4-:R-:W-:Y:S04]  /*16900*/  STL [R1+0x14d4], R28 ;  /* 0x0014d41c01007387 */ /* 0x010fe80000100800 */
[----:B------:R-:W4:Y:S04]  /*16910*/  LDL R6, [R1+0xa80] ;  /* 0x000a800001067983 */ /* 0x000f280000100800 */
[----:B------:R-:W4:Y:S04]  /*16920*/  LDL R0, [R1+0xa8c] ;  /* 0x000a8c0001007983 */ /* 0x000f280000100800 */
[----:B------:R-:W4:Y:S04]  /*16930*/  LDL R13, [R1+0xaf8] ;  /* 0x000af800010d7983 */ /* 0x000f280000100800 */
[----:B------:R-:W-:Y:S04]  /*16940*/  STL [R1+0xc], R15 ;  /* 0x00000c0f01007387 */ /* 0x000fe80000100800 */
[----:B------:R-:W4:Y:S01]  /*16950*/  LDL R12, [R1+0xb04] ;  /* 0x000b0400010c7983 */ /* 0x000f220000100800 */
[----:B0-----:R-:W-:-:S02]  /*16960*/  @!P0 IMAD.MOV.U32 R4, RZ, RZ, R2 ;  /* 0x000000ffff048224 */ /* 0x001fc400078e0002 */
[----:B------:R-:W-:Y:S01]  /*16970*/  @!P0 IMAD.MOV.U32 R5, RZ, RZ, R9 ;  /* 0x000000ffff058224 */ /* 0x000fe200078e0009 */
[----:B------:R-:W-:-:S06]  /*16980*/  PRMT R26, RZ, 0x7610, R26 ;  /* 0x00007610ff1a7816 */ /* 0x000fcc000000001a */
[----:B------:R3:W4:Y:S04]  /*16990*/  @!P0 LDG.E.U16 R26, desc[UR6][R4.64] ;  /* 0x00000006041a8981 */ /* 0x000728000c1e1500 */
[----:B--2---:R-:W-:Y:S04]  /*169a0*/  STL [R1+0x14d8], R27 ;  /* 0x0014d81b01007387 */ /* 0x004fe80000100800 */
[----:B------:R-:W-:Y:S04]  /*169b0*/  STL [R1+0x8], R14 ;  /* 0x0000080e01007387 */ /* 0x000fe80000100800 */
[----:B------:R-:W2:Y:S04]  /*169c0*/  LDL R11, [R1+0xb00] ;  /* 0x000b0000010b7983 */ /* 0x000ea80000100800 */
[----:B------:R-:W2:Y:S04]  /*169d0*/  LDL R2, [R1+0xb0c] ;  /* 0x000b0c0001027983 */ /* 0x000ea80000100800 */
[----:B------:R0:W-:Y:S04]  /*169e0*/  STL [R1], R10 ;  /* 0x0000000a01007387 */ /* 0x0001e80000100800 */
[----:B------:R-:W2:Y:S04]  /*169f0*/  LDL R9, [R1+0x3a4] ;  /* 0x0003a40001097983 */ /* 0x000ea80000100800 */
[----:B0-----:R-:W2:Y:S01]  /*16a00*/  LDL R10, [R1+0x3a0] ;  /* 0x0003a000010a7983 */ /* 0x001ea20000100800 */
[----:B------:R-:W-:Y:S01]  /*16a10*/  PRMT R16, RZ, 0x7610, R16 ;  /* 0x00007610ff107816 */ /* 0x000fe20000000010 */
[----:B---3--:R-:W-:Y:S01]  /*16a20*/  @!P0 IMAD.MOV.U32 R4, RZ, RZ, R7 ;  /* 0x000000ffff048224 */ /* 0x008fe200078e0007 */
[----:B------:R-:W-:Y:S01]  /*16a30*/  PRMT R3, RZ, 0x7610, R3 ;  /* 0x00007610ff037816 */ /* 0x000fe20000000003 */
[----:B------:R-:W-:-:S02]  /*16a40*/  @!P0 IMAD.MOV.U32 R5, RZ, RZ, R8 ;  /* 0x000000ffff058224 */ /* 0x000fc400078e0008 */
[----:B----4-:R-:W-:Y:S02]  /*16a50*/  @!P1 IMAD.MOV.U32 R7, RZ, RZ, R6 ;  /* 0x000000ffff079224 */ /* 0x010fe400078e0006 */
[----:B------:R-:W-:Y:S01]  /*16a60*/  @!P1 IMAD.MOV.U32 R6, RZ, RZ, R0 ;  /* 0x000000ffff069224 */ /* 0x000fe200078e0000 */
[----:B------:R0:W3:Y:S04]  /*16a70*/  @!P0 LDG.E.U16 R16, desc[UR6][R4.64] ;  /* 0x0000000604108981 */ /* 0x0000e8000c1e1500 */
[----:B------:R1:W4:Y:S01]  /*16a80*/  @!P1 LDG.E.U16 R3, desc[UR6][R6.64] ;  /* 0x0000000606039981 */ /* 0x000322000c1e1500 */
[----:B0-----:R-:W-:Y:S01]  /*16a90*/  PRMT R4, RZ, 0x7610, R4 ;  /* 0x00007610ff047816 */ /* 0x001fe20000000004 */
[----:B-1----:R-:W-:Y:S02]  /*16aa0*/  @!P0 IMAD.MOV.U32 R6, RZ, RZ, R12 ;  /* 0x000000ffff068224 */ /* 0x002fe400078e000c */
[----:B------:R-:W-:Y:S01]  /*16ab0*/  @!P0 IMAD.MOV.U32 R7, RZ, RZ, R13 ;  /* 0x000000ffff078224 */ /* 0x000fe200078e000d */
[----:B------:R-:W-:-:S04]  /*16ac0*/  PRMT R5, RZ, 0x7610, R5 ;  /* 0x00007610ff057816 */ /* 0x000fc80000000005 */
[----:B------:R2:W4:Y:S01]  /*16ad0*/  @!P0 LDG.E.U16 R4, desc[UR6][R6.64] ;  /* 0x0000000606048981 */ /* 0x000522000c1e1500 */
[----:B------:R-:W-:-:S03]  /*16ae0*/  PRMT R22, RZ, 0x7610, R22 ;  /* 0x00007610ff167816 */ /* 0x000fc60000000016 */
[----:B------:R0:W-:Y:S04]  /*16af0*/  STL [R1+0x14cc], R26 ;  /* 0x0014cc1a01007387 */ /* 0x0001e80000100800 */
[----:B------:R-:W3:Y:S04]  /*16b00*/  LDL R8, [R1+0x398] ;  /* 0x0003980001087983 */ /* 0x000ee80000100800 */
[----:B------:R-:W4:Y:S04]  /*16b10*/  LDL R0, [R1+0x39c] ;  /* 0x00039c0001007983 */ /* 0x000f280000100800 */
[----:B------:R-:W4:Y:S01]  /*16b20*/  LDL R14, [R1+0xa88] ;  /* 0x000a8800010e7983 */ /* 0x000f220000100800 */
[----:B--2---:R-:W-:-:S02]  /*16b30*/  @!P1 IMAD.MOV.U32 R7, RZ, RZ, R11 ;  /* 0x000000ffff079224 */ /* 0x004fc400078e000b */
[----:B------:R-:W-:Y:S01]  /*16b40*/  @!P1 IMAD.MOV.U32 R6, RZ, RZ, R2 ;  /* 0x000000ffff069224 */ /* 0x000fe200078e0002 */
[----:B------:R-:W2:Y:S04]  /*16b50*/  LDL R11, [R1+0xa90] ;  /* 0x000a9000010b7983 */ /* 0x000ea80000100800 */
[----:B------:R-:W2:Y:S04]  /*16b60*/  LDL R2, [R1+0xa94] ;  /* 0x000a940001027983 */ /* 0x000ea80000100800 */
[----:B------:R1:W2:Y:S02]  /*16b70*/  @!P1 LDG.E.U16 R5, desc[UR6][R6.64] ;  /* 0x0000000606059981 */ /* 0x0002a4000c1e1500 */
[----:B-1----:R-:W-:-:S02]  /*16b80*/  @!P1 IMAD.MOV.U32 R6, RZ, RZ, R9 ;  /* 0x000000ffff069224 */ /* 0x002fc400078e0009 */
[----:B------:R-:W-:Y:S02]  /*16b90*/  @!P1 IMAD.MOV.U32 R7, RZ, RZ, R10 ;  /* 0x000000ffff079224 */ /* 0x000fe400078e000a */
[----:B------:R-:W2:Y:S04]  /*16ba0*/  LDL R10, [R1+0xa9c] ;  /* 0x000a9c00010a7983 */ /* 0x000ea80000100800 */
[----:B------:R-:W2:Y:S01]  /*16bb0*/  @!P1 LDG.E.U16 R22, desc[UR6][R6.64] ;  /* 0x0000000606169981 */ /* 0x000ea2000c1e1500 */
[----:B------:R-:W-:Y:S01]  /*16bc0*/  PRMT R20, RZ, 0x7610, R20 ;  /* 0x00007610ff147816 */ /* 0x000fe20000000014 */
[----:B---3--:R-:W-:Y:S02]  /*16bd0*/  @!P0 IMAD.MOV.U32 R9, RZ, RZ, R8 ;  /* 0x000000ffff098224 */ /* 0x008fe400078e0008 */
[----:B----4-:R-:W-:-:S05]  /*16be0*/  @!P0 IMAD.MOV.U32 R8, RZ, RZ, R0 ;  /* 0x000000ffff088224 */ /* 0x010fca00078e0000 */
[----:B------:R1:W3:Y:S02]  /*16bf0*/  @!P0 LDG.E.U16 R20, desc[UR6][R8.64] ;  /* 0x0000000608148981 */ /* 0x0002e4000c1e1500 */
[----:B-1----:R-:W-:Y:S02]  /*16c00*/  @!P0 IMAD.MOV.U32 R9, RZ, RZ, R14 ;  /* 0x000000ffff098224 */ /* 0x002fe400078e000e */
[----:B--2---:R1:W-:Y:S04]  /*16c10*/  STL [R1+0x14d0], R22 ;  /* 0x0014d01601007387 */ /* 0x0043e80000100800 */
[----:B------:R-:W2:Y:S04]  /*16c20*/  LDL R28, [R1+0xb08] ;  /* 0x000b0800011c7983 */ /* 0x000ea80000100800 */
[----:B------:R-:W4:Y:S04]  /*16c30*/  LDL R27, [R1+0xb14] ;  /* 0x000b1400011b7983 */ /* 0x000f280000100800 */
[----:B------:R-:W3:Y:S04]  /*16c40*/  LDL R13, [R1+0xb1c] ;  /* 0x000b1c00010d7983 */ /* 0x000ee80000100800 */
[----:B------:R-:W3:Y:S04]  /*16c50*/  LDL R12, [R1+0x390] ;  /* 0x00039000010c7983 */ /* 0x000ee80000100800 */
[----:B------:R-:W3:Y:S04]  /*16c60*/  LDL R0, [R1+0x394] ;  /* 0x0003940001007983 */ /* 0x000ee80000100800 */
[----:B0-----:R-:W3:Y:S04]  /*16c70*/  LDL R26, [R1+0xb10] ;  /* 0x000b1000011a7983 */ /* 0x001ee80000100800 */
[----:B------:R-:W3:Y:S01]  /*16c80*/  LDL R15, [R1+0xaa4] ;  /* 0x000aa400010f7983 */ /* 0x000ee20000100800 */
[----:B------:R-:W-:-:S03]  /*16c90*/  @!P0 IMAD.MOV.U32 R8, RZ, RZ, R2 ;  /* 0x000000ffff088224 */ /* 0x000fc600078e0002 */
[----:B------:R-:W3:Y:S04]  /*16ca0*/  LDL R14, [R1+0xaa0] ;  /* 0x000aa000010e7983 */ /* 0x000ee80000100800 */
[----:B------:R-:W3:Y:S04]  /*16cb0*/  LDL R2, [R1+0xaac] ;  /* 0x000aac0001027983 */ /* 0x000ee80000100800 */
[----:B-1----:R-:W3:Y:S01]  /*16cc0*/  LDL R22, [R1+0xa98] ;  /* 0x000a980001167983 */ /* 0x002ee20000100800 */
[----:B------:R-:W-:Y:S02]  /*16cd0*/  PRMT R6, RZ, 0x7610, R6 ;  /* 0x00007610ff067816 */ /* 0x000fe40000000006 */
[----:B------:R-:W-:-:S02]  /*16ce0*/  PRMT R7, RZ, 0x7610, R7 ;  /* 0x00007610ff077816 */ /* 0x000fc40000000007 */
[----:B------:R-:W-:Y:S01]  /*16cf0*/  PRMT R18, RZ, 0x7610, R18 ;  /* 0x00007610ff127816 */ /* 0x000fe20000000012 */
[----:B------:R-:W3:Y:S04]  /*16d00*/  LDL R29, [R1+0x388] ;  /* 0x00038800011d7983 */ /* 0x000ee80000100800 */
[----:B------:R0:W3:Y:S04]  /*16d10*/  @!P0 LDG.E.U16 R6, desc[UR6][R8.64] ;  /* 0x0000000608068981 */ /* 0x0000e8000c1e1500 */
[----:B------:R2:W3:Y:S01]  /*16d20*/  @!P1 LDG.E.U16 R7, desc[UR6][R10.64] ;  /* 0x000000060a079981 */ /* 0x0004e2000c1e1500 */
[----:B0-----:R-:W-:-:S02]  /*16d30*/  PRMT R8, RZ, 0x7610, R8 ;  /* 0x00007610ff087816 */ /* 0x001fc40000000008 */
[----:B------:R-:W-:Y:S01]  /*16d40*/  PRMT R9, RZ, 0x7610, R9 ;  /* 0x00007610ff097816 */ /* 0x000fe20000000009 */
[----:B--2---:R-:W-:Y:S02]  /*16d50*/  @!P0 IMAD.MOV.U32 R11, RZ, RZ, R28 ;  /* 0x000000ffff0b8224 */ /* 0x004fe400078e001c */
[----:B----4-:R-:W-:-:S05]  /*16d60*/  @!P0 IMAD.MOV.U32 R10, RZ, RZ, R27 ;  /* 0x000000ffff0a8224 */ /* 0x010fca00078e001b */
[----:B------:R3:W2:Y:S02]  /*16d70*/  @!P0 LDG.E.U16 R8, desc[UR6][R10.64] ;  /* 0x000000060a088981 */ /* 0x0006a4000c1e1500 */
[----:B---3--:R-:W-:Y:S02]  /*16d80*/  @!P1 IMAD.MOV.U32 R10, RZ, RZ, R13 ;  /* 0x000000ffff0a9224 */ /* 0x008fe400078e000d */
[----:B------:R-:W-:Y:S02]  /*16d90*/  @!P1 IMAD.MOV.U32 R13, RZ, RZ, R12 ;  /* 0x000000ffff0d9224 */ /* 0x000fe400078e000c */
[----:B------:R-:W-:Y:S02]  /*16da0*/  @!P1 IMAD.MOV.U32 R12, RZ, RZ, R0 ;  /* 0x000000ffff0c9224 */ /* 0x000fe400078e0000 */
[----:B------:R-:W-:Y:S01]  /*16db0*/  @!P1 IMAD.MOV.U32 R11, RZ, RZ, R26 ;  /* 0x000000ffff0b9224 */ /* 0x000fe200078e001a */
[----:B------:R-:W3:Y:S04]  /*16dc0*/  LDL R0, [R1+0xb2c] ;  /* 0x000b2c0001007983 */ /* 0x000ee80000100800 */
[----:B------:R0:W4:Y:S04]  /*16dd0*/  @!P1 LDG.E.U16 R18, desc[UR6][R12.64] ;  /* 0x000000060c129981 */ /* 0x000128000c1e1500 */
[----:B------:R1:W4:Y:S04]  /*16de0*/  @!P1 LDG.E.U16 R9, desc[UR6][R10.64] ;  /* 0x000000060a099981 */ /* 0x000328000c1e1500 */
[----:B------:R-:W2:Y:S01]  /*16df0*/  LDL R26, [R1+0x380] ;  /* 0x00038000011a7983 */ /* 0x000ea20000100800 */
[----:B0-----:R-:W-:Y:S01]  /*16e00*/  @!P0 IMAD.MOV.U32 R12, RZ, RZ, R15 ;  /* 0x000000ffff0c8224 */ /* 0x001fe200078e000f */
[----:B-1----:R-:W-:Y:S01]  /*16e10*/  PRMT R11, RZ, 0x7610, R11 ;  /* 0x00007610ff0b7816 */ /* 0x002fe2000000000b */
[----:B------:R-:W-:-:S02]  /*16e20*/  @!P1 IMAD.MOV.U32 R15, RZ, RZ, R14 ;  /* 0x000000ffff0f9224 */ /* 0x000fc400078e000e */
[----:B------:R-:W-:Y:S02]  /*16e30*/  @!P1 IMAD.MOV.U32 R14, RZ, RZ, R2 ;  /* 0x000000ffff0e9224 */ /* 0x000fe400078e0002 */
[----:B------:R-:W-:Y:S01]  /*16e40*/  @!P0 IMAD.MOV.U32 R13, RZ, RZ, R22 ;  /* 0x000000ffff0d8224 */ /* 0x000fe200078e0016 */
[----:B------:R-:W4:Y:S04]  /*16e50*/  LDL R2, [R1+0x38c] ;  /* 0x00038c0001027983 */ /* 0x000f280000100800 */
[----:B------:R-:W2:Y:S04]  /*16e60*/  LDL R22, [R1+0x384] ;  /* 0x0003840001167983 */ /* 0x000ea80000100800 */
[----:B------:R-:W2:Y:S04]  /*16e70*/  LDL.LU R27, [R1+0x30] ;  /* 0x00003000011b7983 */ /* 0x000ea80000300800 */
[----:B------:R-:W2:Y:S04]  /*16e80*/  LDL.LU R28, [R1+0x14] ;  /* 0x00001400011c7983 */ /* 0x000ea80000300800 */
[----:B------:R-:W2:Y:S04]  /*16e90*/  @!P1 LDG.E.U16 R11, desc[UR6][R14.64] ;  /* 0x000000060e0b9981 */ /* 0x000ea8000c1e1500 */
[----:B------:R-:W3:Y:S04]  /*16ea0*/  LDL R14, [R1+0xb18] ;  /* 0x000b1800010e7983 */ /* 0x000ee80000100800 */
[----:B------:R-:W3:Y:S01]  /*16eb0*/  LDL R15, [R1+0xb24] ;  /* 0x000b2400010f7983 */ /* 0x000ee20000100800 */
[----:B------:R-:W-:-:S06]  /*16ec0*/  PRMT R10, RZ, 0x7610, R10 ;  /* 0x00007610ff0a7816 */ /* 0x000fcc000000000a */
[----:B------:R0:W2:Y:S02]  /*16ed0*/  @!P0 LDG.E.U16 R10, desc[UR6][R12.64] ;  /* 0x000000060c0a8981 */ /* 0x0000a4000c1e1500 */
[----:B0-----:R-:W-:Y:S02]  /*16ee0*/  PRMT R12, RZ, 0x7610, R12 ;  /* 0x00007610ff0c7816 */ /* 0x001fe4000000000c */
[----:B---3--:R-:W-:-:S04]  /*16ef0*/  @!P0 LOP3.LUT R15, R15, R14, RZ, 0x3c, !PT ;  /* 0x0000000e0f0f8212 */ /* 0x008fc800078e3cff */
[----:B------:R-:W-:-:S04]  /*16f00*/  @!P0 LOP3.LUT R14, R15, R14, RZ, 0x3c, !PT ;  /* 0x0000000e0f0e8212 */ /* 0x000fc800078e3cff */
[----:B------:R-:W-:-:S05]  /*16f10*/  @!P0 LOP3.LUT R15, R15, R14, RZ, 0x3c, !PT ;  /* 0x0000000e0f0f8212 */ /* 0x000fca00078e3cff */
[----:B------:R0:W3:Y:S04]  /*16f20*/  @!P0 LDG.E.U16 R12, desc[UR6][R14.64] ;  /* 0x000000060e0c8981 */ /* 0x0000e8000c1e1500 */
[----:B------:R-:W4:Y:S01]  /*16f30*/  LDL R15, [R1+0xb20] ;  /* 0x000b2000010f7983 */ /* 0x000f220000100800 */
[----:B------:R-:W-:Y:S01]  /*16f40*/  PRMT R13, RZ, 0x7610, R13 ;  /* 0x00007610ff0d7816 */ /* 0x000fe2000000000d */
[----:B0-----:R-:W-:Y:S01]  /*16f50*/  @!P1 IMAD.MOV.U32 R14, RZ, RZ, R0 ;  /* 0x000000ffff0e9224 */ /* 0x001fe200078e0000 */
[----:B------:R-:W-:Y:S02]  /*16f60*/  PRMT R17, RZ, 0x7610, R17 ;  /* 0x00007610ff117816 */ /* 0x000fe40000000011 */
[----:B------:R-:W-:Y:S02]  /*16f70*/  PRMT R19, RZ, 0x7610, R19 ;  /* 0x00007610ff137816 */ /* 0x000fe40000000013 */
[----:B------:R-:W-:Y:S01]  /*16f80*/  PRMT R21, RZ, 0x7610, R21 ;  /* 0x00007610ff157816 */ /* 0x000fe20000000015 */
[----:B------:R-:W3:Y:S04]  /*16f90*/  LDL R0, [R1+0xabc] ;  /* 0x000abc0001007983 */ /* 0x000ee80000100800 */
[----:B----4-:R0:W4:Y:S04]  /*16fa0*/  @!P1 LDG.E.U16 R13, desc[UR6][R14.64] ;  /* 0x000000060e0d9981 */ /* 0x010128000c1e1500 */
[----:B------:R-:W0:Y:S04]  /*16fb0*/  LDL R14, [R1+0x400] ;  /* 0x00040000010e7983 */ /* 0x000e280000100800 */
[----:B------:R-:W0:Y:S02]  /*16fc0*/  LDL R15, [R1+0x404] ;  /* 0x00040400010f7983 */ /* 0x000e240000100800 */
[----:B0-----:R-:W-:-:S04]  /*16fd0*/  @!P1 LOP3.LUT R15, R15, R14, RZ, 0x3c, !PT ;  /* 0x0000000e0f0f9212 */ /* 0x001fc800078e3cff */
[----:B------:R-:W-:-:S04]  /*16fe0*/  @!P1 LOP3.LUT R14, R15, R14, RZ, 0x3c, !PT ;  /* 0x0000000e0f0e9212 */ /* 0x000fc800078e3cff */
[----:B------:R-:W-:-:S05]  /*16ff0*/  @!P1 LOP3.LUT R15, R15, R14, RZ, 0x3c, !PT ;  /* 0x0000000e0f0f9212 */ /* 0x000fca00078e3cff */
[----:B------:R0:W4:Y:S02]  /*17000*/  @!P1 LDG.E.U16 R17, desc[UR6][R14.64] ;  /* 0x000000060e119981 */ /* 0x000124000c1e1500 */
[----:B0-----:R-:W-:Y:S02]  /*17010*/  @!P0 IMAD.MOV.U32 R14, RZ, RZ, R2 ;  /* 0x000000ffff0e8224 */ /* 0x001fe400078e0002 */
[----:B------:R-:W-:Y:S01]  /*17020*/  @!P0 IMAD.MOV.U32 R15, RZ, RZ, R29 ;  /* 0x000000ffff0f8224 */ /* 0x000fe200078e001d */
[----:B------:R-:W4:Y:S04]  /*17030*/  LDL.LU R2, [R1+0x78] ;  /* 0x0000780001027983 */ /* 0x000f280000300800 */
[----:B------:R2:W4:Y:S02]  /*17040*/  @!P0 LDG.E.U16 R19, desc[UR6][R14.64] ;  /* 0x000000060e138981 */ /* 0x000524000c1e1500 */
[----:B--2---:R-:W-:-:S02]  /*17050*/  @!P1 IMAD.MOV.U32 R14, RZ, RZ, R22 ;  /* 0x000000ffff0e9224 */ /* 0x004fc400078e0016 */
[----:B------:R-:W-:Y:S01]  /*17060*/  @!P1 IMAD.MOV.U32 R15, RZ, RZ, R26 ;  /* 0x000000ffff0f9224 */ /* 0x000fe200078e001a */
[----:B------:R-:W2:Y:S04]  /*17070*/  LDL.LU R22, [R1+0x74] ;  /* 0x0000740001167983 */ /* 0x000ea80000300800 */
[----:B------:R-:W2:Y:S04]  /*17080*/  LDL.LU R26, [R1+0x60] ;  /* 0x00006000011a7983 */ /* 0x000ea80000300800 */
[----:B------:R0:W2:Y:S04]  /*17090*/  @!P1 LDG.E.U16 R21, desc[UR6][R14.64] ;  /* 0x000000060e159981 */ /* 0x0000a8000c1e1500 */
[----:B------:R-:W0:Y:S04]  /*170a0*/  LDL R14, [R1+0xaa8] ;  /* 0x000aa800010e7983 */ /* 0x000e280000100800 */
[----:B------:R-:W0:Y:S01]  /*170b0*/  LDL R15, [R1+0xab4] ;  /* 0x000ab400010f7983 */ /* 0x000e220000100800 */
[----:B------:R-:W-:-:S02]  /*170c0*/  PRMT R23, RZ, 0x7610, R23 ;  /* 0x00007610ff177816 */ /* 0x000fc40000000017 */
[----:B0-----:R-:W-:-:S04]  /*170d0*/  @!P0 LOP3.LUT R15, R15, R14, RZ, 0x3c, !PT ;  /* 0x0000000e0f0f8212 */ /* 0x001fc800078e3cff */
[----:B------:R-:W-:-:S04]  /*170e0*/  @!P0 LOP3.LUT R14, R15, R14, RZ, 0x3c, !PT ;  /* 0x0000000e0f0e8212 */ /* 0x000fc800078e3cff */
[----:B------:R-:W-:-:S05]  /*170f0*/  @!P0 LOP3.LUT R15, R15, R14, RZ, 0x3c, !PT ;  /* 0x0000000e0f0f8212 */ /* 0x000fca00078e3cff */
[----:B------:R3:W2:Y:S04]  /*17100*/  @!P0 LDG.E.U16 R23, desc[UR6][R14.64] ;  /* 0x000000060e178981 */ /* 0x0006a8000c1e1500 */
[----:B------:R-:W4:Y:S01]  /*17110*/  LDL R15, [R1+0xab0] ;  /* 0x000ab000010f7983 */ /* 0x000f220000100800 */
[----:B------:R-:W-:Y:S01]  /*17120*/  PRMT R24, RZ, 0x7610, R24 ;  /* 0x00007610ff187816 */ /* 0x000fe20000000018 */
[----:B---3--:R-:W-:Y:S01]  /*17130*/  @!P1 IMAD.MOV.U32 R14, RZ, RZ, R0 ;  /* 0x000000ffff0e9224 */ /* 0x008fe200078e0000 */
[----:B------:R-:W0:Y:S04]  /*17140*/  S2R R29, SR_TID.X ;  /* 0x00000000001d7919 */ /* 0x000e280000002100 */
[----:B----4-:R1:W3:Y:S04]  /*17150*/  @!P1 LDG.E.U16 R24, desc[UR6][R14.64] ;  /* 0x000000060e189981 */ /* 0x0102e8000c1e1500 */
[----:B------:R-:W1:Y:S04]  /*17160*/  LDL R14, [R1+0xb30] ;  /* 0x000b3000010e7983 */ /* 0x000e680000100800 */
[----:B------:R-:W1:Y:S01]  /*17170*/  LDL R15, [R1+0xb38] ;  /* 0x000b3800010f7983 */ /* 0x000e620000100800 */
[----:B0-----:R-:W-:-:S02]  /*17180*/  LOP3.LUT R29, R29, 0x3f, RZ, 0xc0, !PT ;  /* 0x0000003f1d1d7812 */ /* 0x001fc400078ec0ff */
[----:B------:R-:W-:-:S03]  /*17190*/  PRMT R25, RZ, 0x7610, R25 ;  /* 0x00007610ff197816 */ /* 0x000fc60000000019 */
[----:B------:R-:W-:-:S05]  /*171a0*/  IMAD.SHL.U32 R29, R29, 0x2, RZ ;  /* 0x000000021d1d7824 */ /* 0x000fca00078e00ff */
[----:B------:R-:W-:-:S05]  /*171b0*/  LOP3.LUT R0, R29, 0x40, RZ, 0x3c, !PT ;  /* 0x000000401d007812 */ /* 0x000fca00078e3cff */
[----:B------:R0:W-:Y:S04]  /*171c0*/  STS.U16 [R0+UR4+0x5c80], R27 ;  /* 0x005c801b00007988 */ /* 0x0001e80008000404 */
[----:B------:R4:W-:Y:S01]  /*171d0*/  STS.U16 [R0+UR4+0x6400], R28 ;  /* 0x0064001c00007988 */ /* 0x0009e20008000404 */
[----:B-1----:R-:W-:-:S04]  /*171e0*/  @!P1 LOP3.LUT R15, R15, R14, RZ, 0x3c, !PT ;  /* 0x0000000e0f0f9212 */ /* 0x002fc800078e3cff */
[----:B------:R-:W-:-:S04]  /*171f0*/  @!P1 LOP3.LUT R14, R15, R14, RZ, 0x3c, !PT ;  /* 0x0000000e0f0e9212 */ /* 0x000fc800078e3cff */
[----:B------:R-:W-:-:S05]  /*17200*/  @!P1 LOP3.LUT R15, R15, R14, RZ, 0x3c, !PT ;  /* 0x0000000e0f0f9212 */ /* 0x000fca00078e3cff */
[----:B------:R-:W3:Y:S04]  /*17210*/  @!P1 LDG.E.U16 R25, desc[UR6][R14.64] ;  /* 0x000000060e199981 */ /* 0x000ee8000c1e1500 */
[----:B------:R-:W2:Y:S04]  /*17220*/  LDL.LU R15, [R1+0x10] ;  /* 0x00001000010f7983 */ /* 0x000ea80000300800 */
[----:B------:R-:W3:Y:S04]  /*17230*/  LDL.LU R14, [R1+0x8] ;  /* 0x00000800010e7983 */ /* 0x000ee80000300800 */
[----:B0-----:R-:W3:Y:S04]  /*17240*/  LDL.LU R27, [R1+0x14d8] ;  /* 0x0014d800011b7983 */ /* 0x001ee80000300800 */
[----:B----4-:R-:W4:Y:S01]  /*17250*/  LDL.LU R28, [R1+0x14d4] ;  /* 0x0014d400011c7983 */ /* 0x010f220000300800 */
[----:B------:R-:W-:-:S03]  /*17260*/  LOP3.LUT R29, R29, 0x50, RZ, 0x3c, !PT ;  /* 0x000000501d1d7812 */ /* 0x000fc600078e3cff */
[----:B--2---:R-:W-:Y:S04]  /*17270*/  STS.U16 [R0+UR4+0x6480], R15 ;  /* 0x0064800f00007988 */ /* 0x004fe80008000404 */
[----:B----4-:R0:W-:Y:S04]  /*17280*/  STS.U16 [R0+UR4+0x6c00], R28 ;  /* 0x006c001c00007988 */ /* 0x0101e80008000404 */
[----:B---3--:R1:W-:Y:S04]  /*17290*/  STS.U16 [R0+UR4+0x6c80], R27 ;  /* 0x006c801b00007988 */ /* 0x0083e80008000404 */
        /* <DEDUP_REMOVED lines=11> */
[----:B------:R-:W3:Y:S04]  /*17350*/  LDL.LU R0, [R1+0x70] ;  /* 0x0000700001007983 */ /* 0x000ee80000300800 */
[----:B------:R1:W-:Y:S04]  /*17360*/  STS.U16 [R29+UR4+0x4580], R22 ;  /* 0x004580161d007988 */ /* 0x0003e80008000404 */
[----:B------:R1:W-:Y:S04]  /*17370*/  STS.U16 [R29+UR4+0x4d00], R26 ;  /* 0x004d001a1d007988 */ /* 0x0003e80008000404 */
[----:B0-----:R-:W3:Y:S04]  /*17380*/  LDL.LU R2, [R1+0x6c] ;  /* 0x00006c0001027983 */ /* 0x001ee80000300800 */
[----:B------:R-:W3:Y:S04]  /*17390*/  LDL.LU R15, [R1+0x58] ;  /* 0x00005800010f7983 */ /* 0x000ee80000300800 */
[----:B-1----:R-:W3:Y:S04]  /*173a0*/  LDL.LU R22, [R1+0x14d0] ;  /* 0x0014d00001167983 */ /* 0x002ee80000300800 */
[----:B------:R-:W3:Y:S04]  /*173b0*/  LDL.LU R26, [R1+0x14cc] ;  /* 0x0014cc00011a7983 */ /* 0x000ee80000300800 */
[----:B--2---:R0:W-:Y:S04]  /*173c0*/  STS.U16 [R29+UR4+0x4d80], R5 ;  /* 0x004d80051d007988 */ /* 0x0041e80008000404 */
        /* <DEDUP_REMOVED lines=10> */
[----:B------:R0:W-:Y:S04]  /*17470*/  STS.U16 [R29+UR4+0x6d00], R26 ;  /* 0x006d001a1d007988 */ /* 0x0001e80008000404 */
[----:B----4-:R-:W4:Y:S04]  /*17480*/  LDL.LU R27, [R1+0x34] ;  /* 0x00003400011b7983 */ /* 0x010f280000300800 */
[----:B------:R-:W4:Y:S04]  /*17490*/  LDL.LU R28, [R1+0x1c] ;  /* 0x00001c00011c7983 */ /* 0x000f280000300800 */
[----:B------:R-:W4:Y:S01]  /*174a0*/  LDL.LU R14, [R1+0x18] ;  /* 0x00001800010e7983 */ /* 0x000f220000300800 */
[----:B0-----:R-:W0:Y:S03]  /*174b0*/  S2R R26, SR_TID.X ;  /* 0x00000000001a7919 */ /* 0x001e260000002100 */
[----:B------:R1:W-:Y:S04]  /*174c0*/  STS.U16 [R29+UR4+0x6d80], R22 ;  /* 0x006d80161d007988 */ /* 0x0003e80008000404 */
[----:B------:R1:W-:Y:S04]  /*174d0*/  STS.U16 [R29+UR4+0x7500], R6 ;  /* 0x007500061d007988 */ /* 0x0003e80008000404 */
[----:B------:R1:W-:Y:S04]  /*174e0*/  STS.U16 [R29+UR4+0x7580], R7 ;  /* 0x007580071d007988 */ /* 0x0003e80008000404 */
[----:B------:R0:W-:Y:S04]  /*174f0*/  STS.U16 [R29+UR4+0x7d00], R8 ;  /* 0x007d00081d007988 */ /* 0x0001e80008000404 */
[----:B------:R0:W-:Y:S04]  /*17500*/  STS.U16 [R29+UR4+0x7d80], R9 ;  /* 0x007d80091d007988 */ /* 0x0001e80008000404 */
[----:B-1----:R-:W2:Y:S04]  /*17510*/  LDL.LU R22, [R1] ;  /* 0x0000000001167983 */ /* 0x002ea80000300800 */
[----:B------:R-:W3:Y:S04]  /*17520*/  LDL.LU R6, [R1+0x4] ;  /* 0x0000040001067983 */ /* 0x000ee80000300800 */
[----:B------:R-:W4:Y:S04]  /*17530*/  LDL.LU R7, [R1+0x20] ;  /* 0x0000200001077983 */ /* 0x000f280000300800 */
[----:B0-----:R-:W2:Y:S04]  /*17540*/  LDL.LU R8, [R1+0x40] ;  /* 0x0000400001087983 */ /* 0x001ea80000300800 */
[----:B------:R-:W3:Y:S04]  /*17550*/  LDL.LU R29, [R1+0x14c8] ;  /* 0x0014c800011d7983 */ /* 0x000ee80000300800 */
[----:B------:R-:W4:Y:S01]  /*17560*/  LDL.LU R9, [R1+0x54] ;  /* 0x0000540001097983 */ /* 0x000f220000300800 */
[----:B------:R-:W-:-:S05]  /*17570*/  LOP3.LUT R26, R26, 0x3f, RZ, 0xc0, !PT ;  /* 0x0000003f1a1a7812 */ /* 0x000fca00078ec0ff */
[----:B------:R-:W-:-:S05]  /*17580*/  IMAD.SHL.U32 R26, R26, 0x2, RZ ;  /* 0x000000021a1a7824 */ /* 0x000fca00078e00ff */
[----:B------:R-:W-:-:S05]  /*17590*/  LOP3.LUT R26, R26, 0x60, RZ, 0x3c, !PT ;  /* 0x000000601a1a7812 */ /* 0x000fca00078e3cff */
[----:B------:R0:W-:Y:S04]  /*175a0*/  STS.U16 [R26+UR4+0x4600], R0 ;  /* 0x004600001a007988 */ /* 0x0001e80008000404 */
[----:B------:R1:W-:Y:S04]  /*175b0*/  STS.U16 [R26+UR4+0x4680], R2 ;  /* 0x004680021a007988 */ /* 0x0003e80008000404 */
[----:B0-----:R-:W3:Y:S04]  /*175c0*/  LDL.LU R0, [R1+0x14c4] ;  /* 0x0014c40001007983 */ /* 0x001ee80000300800 */
[----:B-1----:R-:W3:Y:S04]  /*175d0*/  LDL.LU R2, [R1+0x14c0] ;  /* 0x0014c00001027983 */ /* 0x002ee80000300800 */
[----:B------:R0:W-:Y:S04]  /*175e0*/  STS.U16 [R26+UR4+0x4e00], R15 ;  /* 0x004e000f1a007988 */ /* 0x0001e80008000404 */
[----:B0-----:R-:W3:Y:S04]  /*175f0*/  LDL.LU R15, [R1+0x2d8] ;  /* 0x0002d800010f7983 */ /* 0x001ee80000300800 */
[----:B----4-:R-:W-:Y:S04]  /*17600*/  STS.U16 [R26+UR4+0x4e80], R9 ;  /* 0x004e80091a007988 */ /* 0x010fe80008000404 */
[----:B--2---:R-:W-:Y:S04]  /*17610*/  STS.U16 [R26+UR4+0x5600], R8 ;  /* 0x005600081a007988 */ /* 0x004fe80008000404 */
[----:B---3--:R0:W-:Y:S04]  /*17620*/  STS.U16 [R26+UR4+0x5680], R2 ;  /* 0x005680021a007988 */ /* 0x0081e80008000404 */
[----:B------:R1:W-:Y:S04]  /*17630*/  STS.U16 [R26+UR4+0x5e00], R0 ;  /* 0x005e00001a007988 */ /* 0x0003e80008000404 */
[----:B0-----:R-:W2:Y:S04]  /*17640*/  LDL.LU R2, [R1+0x14bc] ;  /* 0x0014bc0001027983 */ /* 0x001ea80000300800 */
[----:B-1----:R-:W3:Y:S04]  /*17650*/  LDL.LU R0, [R1+0x14b8] ;  /* 0x0014b80001007983 */ /* 0x002ee80000300800 */
[----:B------:R-:W-:Y:S04]  /*17660*/  STS.U16 [R26+UR4+0x5e80], R7 ;  /* 0x005e80071a007988 */ /* 0x000fe80008000404 */
[----:B------:R0:W-:Y:S04]  /*17670*/  STS.U16 [R26+UR4+0x6600], R6 ;  /* 0x006600061a007988 */ /* 0x0001e80008000404 */
[----:B0-----:R-:W4:Y:S04]  /*17680*/  LDL R6, [R1+0x228] ;  /* 0x0002280001067983 */ /* 0x001f280000100800 */
[----:B------:R-:W-:Y:S04]  /*17690*/  STS.U16 [R26+UR4+0x6680], R22 ;  /* 0x006680161a007988 */ /* 0x000fe80008000404 */
[----:B------:R-:W-:Y:S04]  /*176a0*/  STS.U16 [R26+UR4+0x6e00], R20 ;  /* 0x006e00141a007988 */ /* 0x000fe80008000404 */
[----:B------:R-:W-:Y:S04]  /*176b0*/  STS.U16 [R26+UR4+0x6e80], R18 ;  /* 0x006e80121a007988 */ /* 0x000fe80008000404 */
[----:B------:R-:W-:Y:S04]  /*176c0*/  STS.U16 [R26+UR4+0x7600], R10 ;  /* 0x0076000a1a007988 */ /* 0x000fe80008000404 */
[----:B------:R-:W-:Y:S04]  /*176d0*/  STS.U16 [R26+UR4+0x7680], R11 ;  /* 0x0076800b1a007988 */ /* 0x000fe80008000404 */
[----:B------:R-:W-:Y:S04]  /*176e0*/  STS.U16 [R26+UR4+0x7e00], R12 ;  /* 0x007e000c1a007988 */ /* 0x000fe80008000404 */
[----:B------:R-:W-:Y:S04]  /*176f0*/  STS.U16 [R26+UR4+0x7e80], R13 ;  /* 0x007e800d1a007988 */ /* 0x000fe80008000404 */
[----:B--2---:R-:W-:Y:S04]  /*17700*/  STS.U16 [R2+UR4+0x4700], R5 ;  /* 0x0047000502007988 */ /* 0x004fe80008000404 */
[----:B---3--:R0:W-:Y:S04]  /*17710*/  STS.U16 [R2+UR4+0x4780], R0 ;  /* 0x0047800002007988 */ /* 0x0081e80008000404 */
[----:B------:R-:W-:Y:S04]  /*17720*/  STS.U16 [R2+UR4+0x4f00], R4 ;  /* 0x004f000402007988 */ /* 0x000fe80008000404 */
[----:B------:R-:W-:Y:S04]  /*17730*/  STS.U16 [R2+UR4+0x4f80], R3 ;  /* 0x004f800302007988 */ /* 0x000fe80008000404 */
[----:B------:R-:W-:Y:S04]  /*17740*/  STS.U16 [R2+UR4+0x5700], R16 ;  /* 0x0057001002007988 */ /* 0x000fe80008000404 */
[----:B------:R-:W-:Y:S04]  /*17750*/  STS.U16 [R2+UR4+0x5780], R27 ;  /* 0x0057801b02007988 */ /* 0x000fe80008000404 */
[----:B------:R1:W-:Y:S04]  /*17760*/  STS.U16 [R2+UR4+0x5f00], R28 ;  /* 0x005f001c02007988 */ /* 0x0003e80008000404 */
[----:B0-----:R-:W2:Y:S04]  /*17770*/  LDL R0, [R1+0x204] ;  /* 0x0002040001007983 */ /* 0x001ea80000100800 */
[----:B-1----:R-:W3:Y:S04]  /*17780*/  LDL R28, [R1+0xb60] ;  /* 0x000b6000011c7983 */ /* 0x002ee80000100800 */
[----:B------:R0:W-:Y:S04]  /*17790*/  STS.U16 [R2+UR4+0x5f80], R14 ;  /* 0x005f800e02007988 */ /* 0x0001e80008000404 */
[----:B------:R-:W-:Y:S04]  /*177a0*/  STS.U16 [R2+UR4+0x6700], R29 ;  /* 0x0067001d02007988 */ /* 0x000fe80008000404 */
[----:B------:R-:W-:Y:S04]  /*177b0*/  STS.U16 [R2+UR4+0x6780], R17 ;  /* 0x0067801102007988 */ /* 0x000fe80008000404 */
[----:B------:R-:W-:Y:S04]  /*177c0*/  STS.U16 [R2+UR4+0x6f00], R19 ;  /* 0x006f001302007988 */ /* 0x000fe80008000404 */
[----:B------:R-:W-:Y:S04]  /*177d0*/  STS.U16 [R2+UR4+0x6f80], R21 ;  /* 0x006f801502007988 */ /* 0x000fe80008000404 */
[----:B------:R-:W-:Y:S04]  /*177e0*/  STS.U16 [R2+UR4+0x7700], R23 ;  /* 0x0077001702007988 */ /* 0x000fe80008000404 */
[----:B------:R-:W-:Y:S04]  /*177f0*/  STS.U16 [R2+UR4+0x7780], R24 ;  /* 0x0077801802007988 */ /* 0x000fe80008000404 */
[----:B------:R1:W-:Y:S04]  /*17800*/  STS.U16 [R2+UR4+0x7f00], R15 ;  /* 0x007f000f02007988 */ /* 0x0003e80008000404 */
[----:B------:R1:W-:Y:S01]  /*17810*/  STS.U16 [R2+UR4+0x7f80], R25 ;  /* 0x007f801902007988 */ /* 0x0003e20008000404 */
[----:B------:R-:W-:Y:S06]  /*17820*/  BAR.SYNC.DEFER_BLOCKING 0x0 ;  /* 0x0000000000007b1d */ /* 0x000fec0000010000 */
[----:B0-----:R-:W1:Y:S01]  /*17830*/  S2R R14, SR_TID.X ;  /* 0x00000000000e7919 */ /* 0x001e620000002100 */
[----:B----4-:R-:W0:Y:S04]  /*17840*/  LDSM.16.M88.4 R8, [R6+UR4+0x4000] ;  /* 0x004000040608783b */ /* 0x010e280008000200 */
[----:B------:R-:W4:Y:S01]  /*17850*/  LDSM.16.M88.4 R20, [R6+UR4+0x5000] ;  /* 0x005000040614783b */ /* 0x000f220008000200 */
[C---:B-1----:R-:W-:Y:S01]  /*17860*/  LOP3.LUT R15, R14.reuse, 0x7, RZ, 0xc0, !PT ;  /* 0x000000070e0f7812 */ /* 0x042fe200078ec0ff */
[----:B------:R-:W-:-:S04]  /*17870*/  IMAD.SHL.U32 R2, R14, 0x2, RZ ;  /* 0x000000020e027824 */ /* 0x000fc800078e00ff */
[----:B------:R-:W-:Y:S02]  /*17880*/  IMAD R15, R15, 0x90, RZ ;  /* 0x000000900f0f7824 */ /* 0x000fe400078e02ff */
[----:B------:R-:W-:-:S03]  /*17890*/  IMAD.SHL.U32 R3, R14, 0x40, RZ ;  /* 0x000000400e037824 */ /* 0x000fc600078e00ff */
[----:B------:R-:W-:-:S04]  /*178a0*/  LOP3.LUT R2, R15, 0x10, R2, 0x78, !PT ;  /* 0x000000100f027812 */ /* 0x000fc800078e7802 */
[----:B------:R-:W-:Y:S01]  /*178b0*/  LOP3.LUT R2, R2, 0x400, R3, 0xf8, !PT ;  /* 0x0000040002027812 */ /* 0x000fe200078ef803 */
[----:B0-----:R0:W-:Y:S01]  /*178c0*/  STL.64 [R1+0x50], R8 ;  /* 0x0000500801007387 */ /* 0x0011e20000100a00 */
[----:B------:R-:W-:-:S03]  /*178d0*/  IMAD.MOV.U32 R25, RZ, RZ, R8 ;  /* 0x000000ffff197224 */ /* 0x000fc600078e0008 */
[----:B------:R-:W-:Y:S01]  /*178e0*/  STL.64 [R1+0x58], R10 ;  /* 0x0000580a01007387 */ /* 0x000fe20000100a00 */
[----:B----4-:R-:W-:-:S03]  /*178f0*/  IMAD.MOV.U32 R3, RZ, RZ, R21 ;  /* 0x000000ffff037224 */ /* 0x010fc600078e0015 */
[----:B------:R-:W-:Y:S01]  /*17900*/  STL.64 [R1+0x48], R22 ;  /* 0x0000481601007387 */ /* 0x000fe20000100a00 */
[----:B------:R-:W-:Y:S02]  /*17910*/  IMAD.MOV.U32 R29, RZ, RZ, R23 ;  /* 0x000000ffff1d7224 */ /* 0x000fe400078e0017 */
[----:B0-----:R-:W-:Y:S02]  /*17920*/  IMAD.MOV.U32 R8, RZ, RZ, R20 ;  /* 0x000000ffff087224 */ /* 0x001fe400078e0014 */
[----:B------:R-:W0:Y:S04]  /*17930*/  LDSM.16.M88.4 R20, [R6+UR4+0x6000] ;  /* 0x006000040614783b */ /* 0x000e280008000200 */
[----:B------:R1:W-:Y:S04]  /*17940*/  STL [R1+0x140c], R29 ;  /* 0x00140c1d01007387 */ /* 0x0003e80000100800 */
[----:B0-----:R-:W-:Y:S01]  /*17950*/  STL.64 [R1+0x30], R20 ;  /* 0x0000301401007387 */ /* 0x001fe20000100a00 */
[----:B------:R-:W-:-:S03]  /*17960*/  IMAD.MOV.U32 R5, RZ, RZ, R20 ;  /* 0x000000ffff057224 */ /* 0x000fc600078e0014 */
[----:B------:R-:W-:Y:S01]  /*17970*/  STL.64 [R1+0x38], R22 ;  /* 0x0000381601007387 */ /* 0x000fe20000100a00 */
[----:B------:R-:W-:-:S03]  /*17980*/  IMAD.MOV.U32 R4, RZ, RZ, R21 ;  /* 0x000000ffff047224 */ /* 0x000fc600078e0015 */
[----:B------:R-:W0:Y:S01]  /*17990*/  LDSM.16.M88.4 R20, [R6+UR4+0x7000] ;  /* 0x007000040614783b */ /* 0x000e220008000200 */
[----:B-1----:R-:W-:Y:S01]  /*179a0*/  IMAD.MOV.U32 R29, RZ, RZ, R3 ;  /* 0x000000ffff1d7224 */ /* 0x002fe200078e0003 */
[----:B------:R-:W-:Y:S01]  /*179b0*/  LOP3.LUT R2, R2, 0x20, RZ, 0x3c, !PT ;  /* 0x0000002002027812 */ /* 0x000fe200078e3cff */
[----:B------:R-:W-:Y:S02]  /*179c0*/  IMAD.MOV.U32 R24, RZ, RZ, R9 ;  /* 0x000000ffff187224 */ /* 0x000fe400078e0009 */
[----:B0-----:R-:W-:Y:S01]  /*179d0*/  IMAD.MOV.U32 R3, RZ, RZ, R23 ;  /* 0x000000ffff037224 */ /* 0x001fe200078e0017 */
[----:B------:R-:W-:Y:S04]  /*179e0*/  STL [R1+0x18], R22 ;  /* 0x0000181601007387 */ /* 0x000fe80000100800 */
[----:B------:R0:W-:Y:S02]  /*179f0*/  STL [R1+0x13d0], R3 ;  /* 0x0013d00301007387 */ /* 0x0001e40000100800 */
[----:B0-----:R-:W-:-:S02]  /*17a00*/  IMAD.MOV.U32 R3, RZ, RZ, R8 ;  /* 0x000000ffff037224 */ /* 0x001fc400078e0008 */
[----:B------:R-:W0:Y:S01]  /*17a10*/  LDSM.16.MT88.4 R8, [R2+UR4] ;  /* 0x000000040208783b */ /* 0x000e220008004200 */
[----:B------:R-:W-:Y:S02]  /*17a20*/  IMAD.MOV.U32 R7, RZ, RZ, R20 ;  /* 0x000000ffff077224 */ /* 0x000fe400078e0014 */
[----:B------:R-:W-:Y:S02]  /*17a30*/  IMAD.MOV.U32 R6, RZ, RZ, R21 ;  /* 0x000000ffff067224 */ /* 0x000fe400078e0015 */
[----:B------:R-:W4:Y:S04]  /*17a40*/  LDL.LU.64 R20, [R1+0x1d0] ;  /* 0x0001d00001147983 */ /* 0x000f280000300a00 */
[----:B------:R-:W4:Y:S04]  /*17a50*/  LDL.LU.64 R22, [R1+0x1d8] ;  /* 0x0001d80001167983 */ /* 0x000f280000300a00 */
[----:B0-----:R0:W-:Y:S02]  /*17a60*/  STL.64 [R1+0x14a0], R10 ;  /* 0x0014a00a01007387 */ /* 0x0011e40000100a00 */
[----:B0-----:R-:W-:-:S02]  /*17a70*/  IMAD.MOV.U32 R11, RZ, RZ, R4 ;  /* 0x000000ffff0b7224 */ /* 0x001fc400078e0004 */
[C---:B------:R-:W-:Y:S02]  /*17a80*/  IMAD.SHL.U32 R4, R14.reuse, 0x2, RZ ;  /* 0x000000020e047824 */ /* 0x040fe400078e00ff */
[----:B------:R-:W-:Y:S02]  /*17a90*/  IMAD.MOV.U32 R10, RZ, RZ, R5 ;  /* 0x000000ffff0a7224 */ /* 0x000fe400078e0005 */
[----:B------:R-:W-:Y:S01]  /*17aa0*/  IMAD.SHL.U32 R5, R14, 0x40, RZ ;  /* 0x000000400e057824 */ /* 0x000fe200078e00ff */
[----:B------:R-:W-:-:S04]  /*17ab0*/  LOP3.LUT R4, R15, 0x10, R4, 0x78, !PT ;  /* 0x000000100f047812 */ /* 0x000fc800078e7804 */
[----:B------:R-:W-:-:S04]  /*17ac0*/  LOP3.LUT R4, R4, 0x400, R5, 0xf8, !PT ;  /* 0x0000040004047812 */ /* 0x000fc800078ef805 */
[----:B------:R-:W-:Y:S01]  /*17ad0*/  LOP3.LUT R4, R4, 0x40, RZ, 0x3c, !PT ;  /* 0x0000004004047812 */ /* 0x000fe200078e3cff */
[----:B------:R0:W-:Y:S02]  /*17ae0*/  STL.64 [R1+0x1498], R8 ;  /* 0x0014980801007387 */ /* 0x0001e40000100a00 */
[----:B0-----:R-:W-:Y:S02]  /*17af0*/  IMAD.MOV.U32 R8, RZ, RZ, R7 ;  /* 0x000000ffff087224 */ /* 0x001fe400078e0007 */
[----:B------:R-:W-:Y:S02]  /*17b00*/  IMAD.MOV.U32 R9, RZ, RZ, R6 ;  /* 0x000000ffff097224 */ /* 0x000fe400078e0006 */
[----:B------:R-:W0:Y:S04]  /*17b10*/  LDSM.16.MT88.4 R4, [R4+UR4] ;  /* 0x000000040404783b */ /* 0x000e280008004200 */
[----:B--2---:R-:W-:Y:S04]  /*17b20*/  LDSM.16.MT88.4 R16, [R0+UR4] ;  /* 0x000000040010783b */ /* 0x004fe80008004200 */
[----:B---3--:R-:W1:Y:S04]  /*17b30*/  LDSM.16.MT88.4 R12, [R28+UR4] ;  /* 0x000000041c0c783b */ /* 0x008e680008004200 */
[----:B0-----:R-:W-:Y:S04]  /*17b40*/  STL.64 [R1+0x1480], R6 ;  /* 0x0014800601007387 */ /* 0x001fe80000100a00 */
[----:B------:R0:W-:Y:S04]  /*17b50*/  STL.64 [R1+0x1478], R4 ;  /* 0x0014780401007387 */ /* 0x0001e80000100a00 */
[----:B-1----:R-:W-:Y:S04]  /*17b60*/  STL.64 [R1+0x1428], R14 ;  /* 0x0014280e01007387 */ /* 0x002fe80000100a00 */
[----:B------:R1:W-:Y:S04]  /*17b70*/  STL.64 [R1+0x1420], R12 ;  /* 0x0014200c01007387 */ /* 0x0003e80000100a00 */
[----:B0-----:R-:W2:Y:S04]  /*17b80*/  LDL.LU.64 R4, [R1+0x1c0] ;  /* 0x0001c00001047983 */ /* 0x001ea80000300a00 */
[----:B------:R-:W2:Y:S01]  /*17b90*/  LDL.LU.64 R6, [R1+0x1c8] ;  /* 0x0001c80001067983 */ /* 0x000ea20000300a00 */
[----:B-1----:R-:W-:-:S02]  /*17ba0*/  IMAD.MOV.U32 R12, RZ, RZ, R25 ;  /* 0x000000ffff0c7224 */ /* 0x002fc400078e0019 */
[----:B------:R-:W-:Y:S02]  /*17bb0*/  IMAD.MOV.U32 R13, RZ, RZ, R24 ;  /* 0x000000ffff0d7224 */ /* 0x000fe400078e0018 */
[----:B------:R-:W0:Y:S04]  /*17bc0*/  LDSM.16.MT88.4 R24, [R0+UR4+0x800] ;  /* 0x000800040018783b */ /* 0x000e280008004200 */
[----:B------:R-:W-:Y:S04]  /*17bd0*/  STL [R1+0x1408], R28 ;  /* 0x0014081c01007387 */ /* 0x000fe80000100800 */
[----:B0-----:R-:W-:Y:S04]  /*17be0*/  STL.64 [R1+0x13e0], R26 ;  /* 0x0013e01a01007387 */ /* 0x001fe80000100a00 */
[----:B------:R0:W-:Y:S02]  /*17bf0*/  STL.64 [R1+0x13d8], R24 ;  /* 0x0013d81801007387 */ /* 0x0001e40000100a00 */
[----:B0-----:R-:W-:-:S02]  /*17c00*/  IMAD.MOV.U32 R24, RZ, RZ, R8 ;  /* 0x000000ffff187224 */ /* 0x001fc400078e0008 */
[----:B------:R-:W-:-:S05]  /*17c10*/  IMAD.MOV.U32 R25, RZ, RZ, R9 ;  /* 0x000000ffff197224 */ /* 0x000fca00078e0009 */
[----:B------:R0:W-:Y:S04]  /*17c20*/  STL.64 [R1+0x14b0], R24 ;  /* 0x0014b01801007387 */ /* 0x0001e80000100a00 */
[----:B------:R-:W-:Y:S04]  /*17c30*/  STL [R1+0x13d4], R0 ;  /* 0x0013d40001007387 */ /* 0x000fe80000100800 */
[----:B0-----:R-:W3:Y:S04]  /*17c40*/  LDL.LU.64 R24, [R1+0x190] ;  /* 0x0001900001187983 */ /* 0x001ee80000300a00 */
[----:B------:R-:W3:Y:S04]  /*17c50*/  LDL.LU.64 R26, [R1+0x198] ;  /* 0x00019800011a7983 */ /* 0x000ee80000300a00 */
[----:B------:R0:W-:Y:S04]  /*17c60*/  STL.64 [R1+0x14a8], R12 ;  /* 0x0014a80c01007387 */ /* 0x0001e80000100a00 */
[----:B------:R-:W3:Y:S01]  /*17c70*/  LDL.LU.64 R8, [R1+0xe0] ;  /* 0x0000e00001087983 */ /* 0x000ee20000300a00 */
[----:B----4-:R-:W-:Y:S07]  /*17c80*/  HMMA.16816.F32.BF16 R20, R16, R12, R20 ;  /* 0x0000000c1014723c */ /* 0x010fee0000041814 */
[----:B0-----:R-:W-:-:S02]  /*17c90*/  IMAD.MOV.U32 R12, RZ, RZ, R10 ;  /* 0x000000ffff0c7224 */ /* 0x001fc400078e000a */
[----:B------:R-:W-:Y:S02]  /*17ca0*/  IMAD.MOV.U32 R13, RZ, RZ, R11 ;  /* 0x000000ffff0d7224 */ /* 0x000fe400078e000b */
[----:B------:R-:W4:-:S12]  /*17cb0*/  LDL.LU.64 R10, [R1+0xe8] ;  /* 0x0000e800010a7983 */ /* 0x000f180000300a00 */
[----:B------:R-:W-:Y:S04]  /*17cc0*/  STL.64 [R1+0x13f0], R22 ;  /* 0x0013f01601007387 */ /* 0x000fe80000100a00 */
[----:B------:R0:W-:Y:S02]  /*17cd0*/  STL.64 [R1+0x13e8], R20 ;  /* 0x0013e81401007387 */ /* 0x0001e40000100a00 */
[----:B0-----:R-:W-:Y:S02]  /*17ce0*/  IMAD.MOV.U32 R20, RZ, RZ, R3 ;  /* 0x000000ffff147224 */ /* 0x001fe400078e0003 */
[----:B------:R-:W-:-:S07]  /*17cf0*/  IMAD.MOV.U32 R21, RZ, RZ, R29 ;  /* 0x000000ffff157224 */ /* 0x000fce00078e001d */
[----:B--2---:R-:W-:-:S15]  /*17d00*/  HMMA.16816.F32.BF16 R4, R16, R20, R4 ;  /* 0x000000141004723c */ /* 0x004fde0000041804 */
[----:B------:R-:W-:-:S09]  /*17d10*/  NOP ;  /* 0x0000000000007918 */ /* 0x000fd20000000000 */
[----:B------:R-:W-:Y:S02]  /*17d20*/  IMAD.MOV.U32 R3, RZ, RZ, R7 ;  /* 0x000000ffff037224 */ /* 0x000fe400078e0007 */
[----:B------:R-:W-:Y:S01]  /*17d30*/  IMAD.MOV.U32 R0, RZ, RZ, R6 ;  /* 0x000000ffff007224 */ /* 0x000fe200078e0006 */
[----:B------:R0:W-:Y:S04]  /*17d40*/  STL.64 [R1+0x20], R4 ;  /* 0x0000200401007387 */ /* 0x0001e80000100a00 */
[----:B0-----:R-:W2:Y:S04]  /*17d50*/  LDL.LU.64 R4, [R1+0x100] ;  /* 0x0001000001047983 */ /* 0x001ea80000300a00 */
[----:B------:R-:W2:Y:S04]  /*17d60*/  LDL.LU.64 R6, [R1+0x108] ;  /* 0x0001080001067983 */ /* 0x000ea80000300a00 */
[----:B------:R-:W-:Y:S04]  /*17d70*/  STL [R1+0x1414], R3 ;  /* 0x0014140301007387 */ /* 0x000fe80000100800 */
[----:B------:R-:W-:Y:S01]  /*17d80*/  STL [R1+0x1410], R0 ;  /* 0x0014100001007387 */ /* 0x000fe20000100800 */
[----:B---3--:R-:W-:Y:S03]  /*17d90*/  HMMA.16816.F32.BF16 R12, R16, R12, R24 ;  /* 0x0000000c100c723c */ /* 0x008fe60000041818 */
[----:B------:R-:W4:-:S15]  /*17da0*/  LDL.LU.64 R24, [R1+0x14b0] ;  /* 0x0014b00001187983 */ /* 0x000f1e0000300a00 */
[----:B------:R-:W-:-:S06]  /*17db0*/  NOP ;  /* 0x0000000000007918 */ /* 0x000fcc0000000000 */
[----:B------:R-:W-:Y:S02]  /*17dc0*/  IMAD.MOV.U32 R27, RZ, RZ, R14 ;  /* 0x000000ffff1b7224 */ /* 0x000fe400078e000e */
[----:B------:R-:W-:Y:S01]  /*17dd0*/  IMAD.MOV.U32 R28, RZ, RZ, R13 ;  /* 0x000000ffff1c7224 */ /* 0x000fe200078e000d */
[----:B------:R0:W-:Y:S04]  /*17de0*/  STL [R1+0x80], R12 ;  /* 0x0000800c01007387 */ /* 0x0001e80000100800 */
[----:B0-----:R-:W3:Y:S04]  /*17df0*/  LDL.LU.64 R12, [R1+0x14a8] ;  /* 0x0014a800010c7983 */ /* 0x001ee80000300a00 */
[----:B------:R0:W-:Y:S04]  /*17e00*/  STL [R1+0x141c], R27 ;  /* 0x00141c1b01007387 */ /* 0x0001e80000100800 */
[----:B0-----:R-:W2:Y:S04]  /*17e10*/  LDL R27, [R1+0xb64] ;  /* 0x000b6400011b7983 */ /* 0x001ea80000100800 */
[----:B------:R-:W-:Y:S01]  /*17e20*/  STL [R1+0x1418], R28 ;  /* 0x0014181c01007387 */ /* 0x000fe20000100800 */
[----:B----4-:R-:W-:Y:S03]  /*17e30*/  HMMA.16816.F32.BF16 R16, R16, R24, R8 ;  /* 0x000000181010723c */ /* 0x010fe60000041808 */
[----:B------:R-:W4:Y:S04]  /*17e40*/  LDL.LU.64 R10, [R1+0x14a0] ;  /* 0x0014a000010a7983 */ /* 0x000f280000300a00 */
[----:B------:R-:W4:-:S15]  /*17e50*/  LDL.LU.64 R8, [R1+0x1498] ;  /* 0x0014980001087983 */ /* 0x000f1e0000300a00 */
[----:B------:R-:W-:-:S01]  /*17e60*/  NOP ;  /* 0x0000000000007918 */ /* 0x000fc20000000000 */
[----:B------:R0:W-:Y:S01]  /*17e70*/  STL [R1+0x70], R16 ;  /* 0x0000701001007387 */ /* 0x0001e20000100800 */
[----:B------:R-:W-:Y:S02]  /*17e80*/  IMAD.MOV.U32 R3, RZ, RZ, R17 ;  /* 0x000000ffff037224 */ /* 0x000fe400078e0011 */
[----:B------:R-:W-:Y:S02]  /*17e90*/  IMAD.MOV.U32 R0, RZ, RZ, R18 ;  /* 0x000000ffff007224 */ /* 0x000fe400078e0012 */
[----:B------:R-:W-:Y:S01]  /*17ea0*/  IMAD.MOV.U32 R29, RZ, RZ, R19 ;  /* 0x000000ffff1d7224 */ /* 0x000fe200078e0013 */
[----:B0-----:R-:W3:Y:S04]  /*17eb0*/  LDL.LU.64 R16, [R1+0x1b0] ;  /* 0x0001b00001107983 */ /* 0x001ee80000300a00 */
[----:B------:R-:W3:Y:S01]  /*17ec0*/  LDL.LU.64 R18, [R1+0x1b8] ;  /* 0x0001b80001127983 */ /* 0x000ee20000300a00 */
[----:B------:R-:W-:-:S05]  /*17ed0*/  IMAD.MOV.U32 R26, RZ, RZ, R15 ;  /* 0x000000ffff1a7224 */ /* 0x000fca00078e000f */
[----:B--2---:R-:W-:Y:S04]  /*17ee0*/  STL.64 [R1+0x1490], R26 ;  /* 0x0014901a01007387 */ /* 0x004fe80000100a00 */
[----:B------:R0:W-:Y:S04]  /*17ef0*/  STL.64 [R1+0x1488], R24 ;  /* 0x0014881801007387 */ /* 0x0001e80000100a00 */
[----:B0-----:R-:W2:Y:S01]  /*17f00*/  LDL.LU.64 R24, [R1+0xf0] ;  /* 0x0000f00001187983 */ /* 0x001ea20000300a00 */
[C---:B----4-:R-:W-:Y:S06]  /*17f10*/  HMMA.16816.F32.BF16 R4, R8.reuse, R20, R4 ;  /* 0x000000140804723c */ /* 0x050fec0000041804 */
[----:B---3--:R-:W-:Y:S01]  /*17f20*/  HMMA.16816.F32.BF16 R12, R8, R12, R16 ;  /* 0x0000000c080c723c */ /* 0x008fe20000041810 */
[----:B------:R-:W0:-:S15]  /*17f30*/  LDSM.16.MT88.4 R16, [R2+UR4+0x800] ;  /* 0x000800040210783b */ /* 0x000e1e0008004200 */
[----:B------:R-:W-:-:S07]  /*17f40*/  NOP ;  /* 0x0000000000007918 */ /* 0x000fce0000000000 */
[----:B------:R-:W-:Y:S04]  /*17f50*/  STL.64 [R1+0xe0], R12 ;  /* 0x0000e00c01007387 */ /* 0x000fe80000100a00 */
[----:B------:R-:W-:Y:S04]  /*17f60*/  STL.64 [R1+0xe8], R14 ;  /* 0x0000e80e01007387 */ /* 0x000fe80000100a00 */
[----:B------:R-:W2:Y:S04]  /*17f70*/  LDL.LU.64 R26, [R1+0xf8] ;  /* 0x0000f800011a7983 */ /* 0x000ea80000300a00 */
[----:B------:R1:W-:Y:S04]  /*17f80*/  STL.64 [R1+0x100], R4 ;  /* 0x0001000401007387 */ /* 0x0003e80000100a00 */
[----:B------:R3:W-:Y:S04]  /*17f90*/  STL.64 [R1+0x108], R6 ;  /* 0x0001080601007387 */ /* 0x0007e80000100a00 */
[----:B-1----:R-:W4:Y:S04]  /*17fa0*/  LDL.LU.64 R4, [R1+0x110] ;  /* 0x0001100001047983 */ /* 0x002f280000300a00 */
[----:B---3--:R-:W4:Y:S04]  /*17fb0*/  LDL.LU.64 R6, [R1+0x118] ;  /* 0x0001180001067983 */ /* 0x008f280000300a00 */
[----:B------:R1:W-:Y:S04]  /*17fc0*/  STL.64 [R1+0x1470], R20 ;  /* 0x0014701401007387 */ /* 0x0003e80000100a00 */
[----:B-1----:R-:W3:Y:S04]  /*17fd0*/  LDL.LU.64 R20, [R1+0x1a0] ;  /* 0x0001a00001147983 */ /* 0x002ee80000300a00 */
[----:B------:R-:W3:Y:S04]  /*17fe0*/  LDL.LU.64 R22, [R1+0x1a8] ;  /* 0x0001a80001167983 */ /* 0x000ee80000300a00 */
[----:B------:R-:W2:Y:S04]  /*17ff0*/  LDL.LU.64 R12, [R1+0x120] ;  /* 0x00012000010c7983 */ /* 0x000ea80000300a00 */
[----:B------:R-:W4:Y:S04]  /*18000*/  LDL.LU.64 R14, [R1+0x128] ;  /* 0x00012800010e7983 */ /* 0x000f280000300a00 */
[----:B----4-:R-:W-:Y:S04]  /*18010*/  STL.64 [R1+0x1438], R14 ;  /* 0x0014380e01007387 */ /* 0x010fe80000100a00 */
[----:B--2---:R1:W-:Y:S04]  /*18020*/  STL.64 [R1+0x1430], R12 ;  /* 0x0014300c01007387 */ /* 0x0043e80000100a00 */
[----:B-1----:R-:W2:Y:S04]  /*18030*/  LDL.LU.64 R12, [R1+0x30] ;  /* 0x00003000010c7983 */ /* 0x002ea80000300a00 */
[----:B0-----:R-:W-:Y:S04]  /*18040*/  STL.64 [R1+0x13a0], R18 ;  /* 0x0013a01201007387 */ /* 0x001fe80000100a00 */
[----:B------:R0:W-:Y:S04]  /*18050*/  STL.64 [R1+0x1398], R16 ;  /* 0x0013981001007387 */ /* 0x0001e80000100a00 */
[----:B0-----:R-:W4:Y:S04]  /*18060*/  LDL.LU.64 R16, [R1+0x170] ;  /* 0x0001700001107983 */ /* 0x001f280000300a00 */
[----:B------:R-:W3:Y:S04]  /*18070*/  LDL.LU.64 R18, [R1+0x178] ;  /* 0x0001780001127983 */ /* 0x000ee80000300a00 */
[----:B---3--:R-:W-:Y:S04]  /*18080*/  STL.64 [R1+0x1448], R18 ;  /* 0x0014481201007387 */ /* 0x008fe80000100a00 */
[----:B----4-:R0:W-:Y:S04]  /*18090*/  STL.64 [R1+0x1440], R16 ;  /* 0x0014401001007387 */ /* 0x0101e80000100a00 */
[----:B0-----:R-:W3:Y:S04]  /*180a0*/  LDL.LU.64 R16, [R1+0x130] ;  /* 0x0001300001107983 */ /* 0x001ee80000300a00 */
[----:B------:R-:W4:Y:S01]  /*180b0*/  LDL.LU.64 R18, [R1+0x138] ;  /* 0x0001380001127983 */ /* 0x000f220000300a00 */
[C---:B--2---:R-:W-:Y:S03]  /*180c0*/  HMMA.16816.F32.BF16 R24, R8.reuse, R12, R24 ;  /* 0x0000000c0818723c */ /* 0x044fe60000041818 */
[----:B----4-:R-:W-:Y:S04]  /*180d0*/  STL.64 [R1+0x1458], R18 ;  /* 0x0014581201007387 */ /* 0x010fe80000100a00 */
[----:B---3--:R0:W-:Y:S04]  /*180e0*/  STL.64 [R1+0x1450], R16 ;  /* 0x0014501001007387 */ /* 0x0081e80000100a00 */
[----:B0-----:R-:W2:Y:S04]  /*180f0*/  LDL.LU.64 R16, [R1+0x180] ;  /* 0x0001800001107983 */ /* 0x001ea80000300a00 */
[----:B------:R-:W3:Y:S04]  /*18100*/  LDL.LU.64 R18, [R1+0x188] ;  /* 0x0001880001127983 */ /* 0x000ee80000300a00 */
[----:B---3--:R-:W-:Y:S04]  /*18110*/  STL.64 [R1+0x1468], R18 ;  /* 0x0014681201007387 */ /* 0x008fe80000100a00 */
[----:B--2---:R0:W-:Y:S04]  /*18120*/  STL.64 [R1+0x1460], R16 ;  /* 0x0014601001007387 */ /* 0x0041e80000100a00 */
[----:B0-----:R-:W2:Y:S04]  /*18130*/  LDL.LU.64 R16, [R1+0x50] ;  /* 0x0000500001107983 */ /* 0x001ea80000300a00 */
[----:B------:R-:W-:Y:S04]  /*18140*/  STL.64 [R1+0xf0], R24 ;  /* 0x0000f01801007387 */ /* 0x000fe80000100a00 */
[----:B------:R0:W-:Y:S04]  /*18150*/  STL.64 [R1+0xf8], R26 ;  /* 0x0000f81a01007387 */ /* 0x0001e80000100a00 */
[----:B0-----:R-:W3:Y:S04]  /*18160*/  LDL.LU.64 R26, [R1+0x1490] ;  /* 0x00149000011a7983 */ /* 0x001ee80000300a00 */
[----:B------:R-:W4:Y:S02]  /*18170*/  LDL.LU.64 R24, [R1+0x1488] ;  /* 0x0014880001187983 */ /* 0x000f240000300a00 */
[----:B----4-:R-:W-:Y:S02]  /*18180*/  HMMA.16816.F32.BF16 R8, R8, R24, R4 ;  /* 0x000000180808723c */ /* 0x010fe40000041804 */
[----:B------:R-:W2:Y:S04]  /*18190*/  LDL.LU.64 R6, [R1+0x1480] ;  /* 0x0014800001067983 */ /* 0x000ea80000300a00 */
[----:B------:R-:W2:-:S15]  /*181a0*/  LDL.LU.64 R4, [R1+0x1478] ;  /* 0x0014780001047983 */ /* 0x000e9e0000300a00 */
[----:B------:R-:W-:-:S02]  /*181b0*/  NOP ;  /* 0x0000000000007918 */ /* 0x000fc40000000000 */
[----:B------:R0:W-:Y:S04]  /*181c0*/  STL.64 [R1+0xd0], R8 ;  /* 0x0000d00801007387 */ /* 0x0001e80000100a00 */
[----:B------:R1:W-:Y:S04]  /*181d0*/  STL.64 [R1+0xd8], R10 ;  /* 0x0000d80a01007387 */ /* 0x0003e80000100a00 */
[----:B0-----:R-:W4:Y:S04]  /*181e0*/  LDL.LU.64 R8, [R1+0x150] ;  /* 0x0001500001087983 */ /* 0x001f280000300a00 */
[----:B-1----:R-:W4:Y:S01]  /*181f0*/  LDL.LU.64 R10, [R1+0x158] ;  /* 0x00015800010a7983 */ /* 0x002f220000300a00 */
[----:B--2---:R-:W-:-:S15]  /*18200*/  HMMA.16816.F32.BF16 R20, R4, R16, R20 ;  /* 0x000000100414723c */ /* 0x004fde0000041814 */
[----:B------:R-:W-:-:S08]  /*18210*/  NOP ;  /* 0x0000000000007918 */ /* 0x000fd00000000000 */
[----:B------:R0:W-:Y:S04]  /*18220*/  STL.64 [R1+0xc0], R20 ;  /* 0x0000c01401007387 */ /* 0x0001e80000100a00 */
[----:B------:R1:W-:Y:S04]  /*18230*/  STL.64 [R1+0xc8], R22 ;  /* 0x0000c81601007387 */ /* 0x0003e80000100a00 */
[----:B0-----:R-:W2:Y:S01]  /*18240*/  LDL.LU.64 R20, [R1+0x1470] ;  /* 0x0014700001147983 */ /* 0x001ea20000300a00 */
[----:B-1----:R-:W-:Y:S02]  /*18250*/  IMAD.MOV.U32 R23, RZ, RZ, R16 ;  /* 0x000000ffff177224 */ /* 0x002fe400078e0010 */
[----:B------:R-:W-:Y:S01]  /*18260*/  IMAD.MOV.U32 R22, RZ, RZ, R17 ;  /* 0x000000ffff167224 */ /* 0x000fe200078e0011 */
[----:B------:R-:W2:Y:S04]  /*18270*/  LDL.LU.64 R18, [R1+0x1468] ;  /* 0x0014680001127983 */ /* 0x000ea80000300a00 */
[----:B------:R-:W2:Y:S02]  /*18280*/  LDL.LU.64 R16, [R1+0x1460] ;  /* 0x0014600001107983 */ /* 0x000ea40000300a00 */
[----:B--2---:R-:W-:-:S15]  /*18290*/  HMMA.16816.F32.BF16 R16, R4, R20, R16 ;  /* 0x000000140410723c */ /* 0x004fde0000041810 */
[----:B------:R-:W-:-:S08]  /*182a0*/  NOP ;  /* 0x0000000000007918 */ /* 0x000fd00000000000 */
[----:B------:R-:W-:Y:S04]  /*182b0*/  STL.64 [R1+0x110], R16 ;  /* 0x0001101001007387 */ /* 0x000fe80000100a00 */
[----:B------:R-:W-:Y:S04]  /*182c0*/  STL.64 [R1+0x118], R18 ;  /* 0x0001181201007387 */ /* 0x000fe80000100a00 */
[----:B---3--:R-:W0:Y:S04]  /*182d0*/  LDSM.16.MT88.4 R16, [R27+UR4+0x800] ;  /* 0x000800041b10783b */ /* 0x008e280008004200 */
[----:B0-----:R-:W-:Y:S04]  /*182e0*/  STL.64 [R1], R16 ;  /* 0x0000001001007387 */ /* 0x001fe80000100a00 */
[----:B------:R0:W-:Y:S04]  /*182f0*/  STL.64 [R1+0x8], R18 ;  /* 0x0000081201007387 */ /* 0x0001e80000100a00 */
[----:B0-----:R-:W2:Y:S04]  /*18300*/  LDL.LU.64 R18, [R1+0x1458] ;  /* 0x0014580001127983 */ /* 0x001ea80000300a00 */
[----:B------:R-:W2:Y:S01]  /*18310*/  LDL.LU.64 R16, [R1+0x1450] ;  /* 0x0014500001107983 */ /* 0x000ea20000300a00 */
[----:B------:R-:W-:-:S02]  /*18320*/  IMAD.MOV.U32 R27, RZ, RZ, R12 ;  /* 0x000000ffff1b7224 */ /* 0x000fc400078e000c */
[----:B------:R-:W-:Y:S01]  /*18330*/  IMAD.MOV.U32 R28, RZ, RZ, R13 ;  /* 0x000000ffff1c7224 */ /* 0x000fe200078e000d */
[----:B--2---:R-:W-:-:S15]  /*18340*/  HMMA.16816.F32.BF16 R16, R4, R12, R16 ;  /* 0x0000000c0410723c */ /* 0x004fde0000041810 */
[----:B------:R-:W-:-:S08]  /*18350*/  NOP ;  /* 0x0000000000007918 */ /* 0x000fd00000000000 */
[----:B------:R-:W-:Y:S04]  /*18360*/  STL.64 [R1+0x130], R16 ;  /* 0x0001301001007387 */ /* 0x000fe80000100a00 */
[----:B------:R0:W-:Y:S04]  /*18370*/  STL.64 [R1+0x138], R18 ;  /* 0x0001381201007387 */ /* 0x0001e80000100a00 */
[----:B0-----:R-:W2:Y:S04]  /*18380*/  LDL.LU.64 R18, [R1+0x1448] ;  /* 0x0014480001127983 */ /* 0x001ea80000300a00 */
[----:B------:R-:W2:Y:S04]  /*18390*/  LDL.LU.64 R16, [R1+0x1440] ;  /* 0x0014400001107983 */ /* 0x000ea80000300a00 */
[----:B------:R-:W3:Y:S04]  /*183a0*/  LDL.LU.64 R14, [R1+0x1438] ;  /* 0x00143800010e7983 */ /* 0x000ee80000300a00 */
[----:B------:R-:W3:Y:S02]  /*183b0*/  LDL.LU.64 R12, [R1+0x1430] ;  /* 0x00143000010c7983 */ /* 0x000ee40000300a00 */
[----:B---3--:R-:W-:Y:S02]  /*183c0*/  HMMA.16816.F32.BF16 R4, R4, R24, R12 ;  /* 0x000000180404723c */ /* 0x008fe4000004180c */
[----:B------:R-:W4:Y:S04]  /*183d0*/  LDL.LU.64 R14, [R1+0x1428] ;  /* 0x00142800010e7983 */ /* 0x000f280000300a00 */
[----:B------:R-:W4:Y:S04]  /*183e0*/  LDL.LU.64 R12, [R1+0x1420] ;  /* 0x00142000010c7983 */ /* 0x000f280000300a00 */
[----:B------:R0:W-:Y:S02]  /*183f0*/  STL.64 [R1+0x13f8], R24 ;  /* 0x0013f81801007387 */ /* 0x0001e40000100a00 */
[----:B0-----:R-:W-:-:S02]  /*18400*/  IMAD.MOV.U32 R24, RZ, RZ, R27 ;  /* 0x000000ffff187224 */ /* 0x001fc400078e001b */
[----:B------:R-:W-:-:S09]  /*18410*/  IMAD.MOV.U32 R25, RZ, RZ, R28 ;  /* 0x000000ffff197224 */ /* 0x000fd200078e001c */
[----:B------:R-:W-:Y:S04]  /*18420*/  STL.64 [R1+0x120], R4 ;  /* 0x0001200401007387 */ /* 0x000fe80000100a00 */
[----:B------:R0:W-:Y:S04]  /*18430*/  STL.64 [R1+0x128], R6 ;  /* 0x0001280601007387 */ /* 0x0001e80000100a00 */
[----:B------:R-:W3:Y:S04]  /*18440*/  LDL.LU R27, [R1+0x141c] ;  /* 0x00141c00011b7983 */ /* 0x000ee80000300800 */
[----:B------:R-:W3:Y:S04]  /*18450*/  LDL.LU R28, [R1+0x1418] ;  /* 0x00141800011c7983 */ /* 0x000ee80000300800 */
[----:B0-----:R-:W2:Y:S04]  /*18460*/  LDL R6, [R1+0x58] ;  /* 0x0000580001067983 */ /* 0x001ea80000100800 */
[----:B------:R-:W2:Y:S01]  /*18470*/  LDL R7, [R1+0x5c] ;  /* 0x00005c0001077983 */ /* 0x000ea20000100800 */
[----:B------:R-:W-:-:S02]  /*18480*/  IMAD.MOV.U32 R4, RZ, RZ, R23 ;  /* 0x000000ffff047224 */ /* 0x000fc400078e0017 */
[----:B------:R-:W-:-:S07]  /*18490*/  IMAD.MOV.U32 R5, RZ, RZ, R22 ;  /* 0x000000ffff057224 */ /* 0x000fce00078e0016 */
[----:B----4-:R-:W-:Y:S01]  /*184a0*/  HMMA.16816.F32.BF16 R8, R12, R4, R8 ;  /* 0x000000040c08723c */ /* 0x010fe20000041808 */
[----:B--2---:R0:W-:-:S15]  /*184b0*/  STL.64 [R1+0x1400], R6 ;  /* 0x0014000601007387 */ /* 0x0041de0000100a00 */
[----:B------:R-:W-:-:S07]  /*184c0*/  NOP ;  /* 0x0000000000007918 */ /* 0x000fce0000000000 */
[----:B------:R-:W-:Y:S04]  /*184d0*/  STL.64 [R1+0x150], R8 ;  /* 0x0001500801007387 */ /* 0x000fe80000100a00 */
[----:B------:R1:W-:Y:S04]  /*184e0*/  STL.64 [R1+0x158], R10 ;  /* 0x0001580a01007387 */ /* 0x0003e80000100a00 */
[----:B------:R-:W2:Y:S04]  /*184f0*/  LDL.LU.64 R4, [R1+0x160] ;  /* 0x0001600001047983 */ /* 0x000ea80000300a00 */
[----:B0-----:R-:W2:Y:S01]  /*18500*/  LDL.LU.64 R6, [R1+0x168] ;  /* 0x0001680001067983 */ /* 0x001ea20000300a00 */
[----:B-1----:R-:W-:-:S15]  /*18510*/  HMMA.16816.F32.BF16 R8, R12, R20, R16 ;  /* 0x000000140c08723c */ /* 0x002fde0000041810 */
[----:B------:R-:W-:-:S08]  /*18520*/  NOP ;  /* 0x0000000000007918 */ /* 0x000fd00000000000 */
[----:B------:R0:W-:Y:S04]  /*18530*/  STL.64 [R1+0x180], R8 ;  /* 0x0001800801007387 */ /* 0x0001e80000100a00 */
[----:B------:R1:W-:Y:S04]  /*18540*/  STL.64 [R1+0x188], R10 ;  /* 0x0001880a01007387 */ /* 0x0003e80000100a00 */
[----:B------:R-:W4:Y:S04]  /*18550*/  LDL.LU.64 R20, [R1+0x140] ;  /* 0x0001400001147983 */ /* 0x000f280000300a00 */
[----:B------:R-:W4:Y:S04]  /*18560*/  LDL.LU.64 R22, [R1+0x148] ;  /* 0x0001480001167983 */ /* 0x000f280000300a00 */
[----:B0-----:R-:W2:Y:S01]  /*18570*/  LDL.LU R8, [R1+0x70] ;  /* 0x0000700001087983 */ /* 0x001ea20000300800 */
[----:B-1----:R-:W-:-:S02]  /*18580*/  IMAD.MOV.U32 R10, RZ, RZ, R0 ;  /* 0x000000ffff0a7224 */ /* 0x002fc400078e0000 */
[----:B------:R-:W-:Y:S02]  /*18590*/  IMAD.MOV.U32 R11, RZ, RZ, R29 ;  /* 0x000000ffff0b7224 */ /* 0x000fe400078e001d */
[----:B------:R-:W-:Y:S02]  /*185a0*/  IMAD.MOV.U32 R9, RZ, RZ, R3 ;  /* 0x000000ffff097224 */ /* 0x000fe400078e0003 */
[----:B------:R-:W4:Y:S04]  /*185b0*/  LDL.LU R3, [R1+0x1414] ;  /* 0x0014140001037983 */ /* 0x000f280000300800 */
[----:B------:R-:W4:Y:S04]  /*185c0*/  LDL.LU R0, [R1+0x1410] ;  /* 0x0014100001007983 */ /* 0x000f280000300800 */
[----:B------:R-:W4:Y:S04]  /*185d0*/  LDL.LU R29, [R1+0x140c] ;  /* 0x00140c00011d7983 */ /* 0x000f280000300800 */
[----:B------:R3:W-:Y:S02]  /*185e0*/  STL.64 [R1+0x13b0], R10 ;  /* 0x0013b00a01007387 */ /* 0x0007e40000100a00 */
[----:B---3--:R-:W-:-:S02]  /*185f0*/  IMAD.MOV.U32 R10, RZ, RZ, R27 ;  /* 0x000000ffff0a7224 */ /* 0x008fc400078e001b */
[----:B--2---:R0:W-:Y:S04]  /*18600*/  STL.64 [R1+0x13a8], R8 ;  /* 0x0013a80801007387 */ /* 0x0041e80000100a00 */
[----:B0-----:R-:W2:Y:S01]  /*18610*/  LDL.LU R8, [R1+0x80] ;  /* 0x0000800001087983 */ /* 0x001ea20000300800 */
[----:B------:R-:W-:Y:S02]  /*18620*/  IMAD.MOV.U32 R11, RZ, RZ, R26 ;  /* 0x000000ffff0b7224 */ /* 0x000fe400078e001a */
[C---:B------:R-:W-:Y:S01]  /*18630*/  HMMA.16816.F32.BF16 R24, R12.reuse, R24, R4 ;  /* 0x000000180c18723c */ /* 0x040fe20000041804 */
[----:B------:R-:W-:Y:S02]  /*18640*/  IMAD.MOV.U32 R9, RZ, RZ, R28 ;  /* 0x000000ffff097224 */ /* 0x000fe400078e001c */
[----:B------:R-:W3:Y:S04]  /*18650*/  LDL.LU R28, [R1+0x1408] ;  /* 0x00140800011c7983 */ /* 0x000ee80000300800 */
[----:B------:R0:W-:Y:S04]  /*18660*/  STL.64 [R1+0x13c8], R10 ;  /* 0x0013c80a01007387 */ /* 0x0001e80000100a00 */
[----:B--2---:R-:W-:Y:S04]  /*18670*/  STL.64 [R1+0x13c0], R8 ;  /* 0x0013c00801007387 */ /* 0x004fe80000100a00 */
[----:B0-----:R-:W2:Y:S04]  /*18680*/  LDL R10, [R1+0x48] ;  /* 0x00004800010a7983 */ /* 0x001ea80000100800 */
[----:B------:R-:W2:Y:S04]  /*18690*/  LDL R16, [R1+0xb5c] ;  /* 0x000b5c0001107983 */ /* 0x000ea80000100800 */
[----:B------:R-:W3:Y:S04]  /*186a0*/  LDL.LU.64 R6, [R1+0x1400] ;  /* 0x0014000001067983 */ /* 0x000ee80000300a00 */
[----:B------:R0:W-:Y:S04]  /*186b0*/  STL.64 [R1+0x1d0], R24 ;  /* 0x0001d01801007387 */ /* 0x0001e80000100a00 */
[----:B------:R1:W-:Y:S04]  /*186c0*/  STL.64 [R1+0x1d8], R26 ;  /* 0x0001d81a01007387 */ /* 0x0003e80000100a00 */
[----:B0-----:R-:W4:Y:S02]  /*186d0*/  LDL.LU.64 R24, [R1+0x13f8] ;  /* 0x0013f80001187983 */ /* 0x001f240000300a00 */
[----:B----4-:R-:W-:Y:S02]  /*186e0*/  HMMA.16816.F32.BF16 R12, R12, R24, R20 ;  /* 0x000000180c0c723c */ /* 0x010fe40000041814 */
[----:B------:R-:W3:Y:S04]  /*186f0*/  LDL.LU.64 R22, [R1+0x13f0] ;  /* 0x0013f00001167983 */ /* 0x000ee80000300a00 */
[----:B------:R-:W3:Y:S04]  /*18700*/  LDL.LU.64 R20, [R1+0x13e8] ;  /* 0x0013e80001147983 */ /* 0x000ee80000300a00 */
[----:B-1----:R-:W3:Y:S04]  /*18710*/  LDL.LU.64 R26, [R1+0x13e0] ;  /* 0x0013e000011a7983 */ /* 0x002ee80000300a00 */
[----:B------:R-:W3:Y:S09]  /*18720*/  LDL.LU.64 R24, [R1+0x13d8] ;  /* 0x0013d80001187983 */ /* 0x000ef20000300a00 */
[----:B------:R0:W-:Y:S04]  /*18730*/  STL.64 [R1+0x1c0], R12 ;  /* 0x0001c00c01007387 */ /* 0x0001e80000100a00 */
[----:B------:R1:W-:Y:S04]  /*18740*/  STL [R1+0x1c8], R14 ;  /* 0x0001c80e01007387 */ /* 0x0003e80000100800 */
[----:B0-----:R-:W2:Y:S04]  /*18750*/  LDL.LU R12, [R1+0x20] ;  /* 0x00002000010c7983 */ /* 0x001ea80000300800 */
[----:B------:R-:W2:Y:S01]  /*18760*/  LDL.LU R13, [R1+0x24] ;  /* 0x00002400010d7983 */ /* 0x000ea20000300800 */
[----:B------:R-:W-:-:S02]  /*18770*/  IMAD.MOV.U32 R11, RZ, RZ, R29 ;  /* 0x000000ffff0b7224 */ /* 0x000fc400078e001d */
[----:B------:R-:W-:Y:S02]  /*18780*/  IMAD.MOV.U32 R29, RZ, RZ, R15 ;  /* 0x000000ffff1d7224 */ /* 0x000fe400078e000f */
[----:B-1----:R-:W-:Y:S02]  /*18790*/  IMAD.MOV.U32 R14, RZ, RZ, R0 ;  /* 0x000000ffff0e7224 */ /* 0x002fe400078e0000 */
[----:B------:R-:W-:Y:S01]  /*187a0*/  IMAD.MOV.U32 R15, RZ, RZ, R3 ;  /* 0x000000ffff0f7224 */ /* 0x000fe200078e0003 */
[----:B------:R-:W4:Y:S04]  /*187b0*/  LDL.LU R0, [R1+0x13d4] ;  /* 0x0013d40001007983 */ /* 0x000f280000300800 */
[----:B------:R-:W4:Y:S04]  /*187c0*/  LDL.LU R3, [R1+0x13d0] ;  /* 0x0013d00001037983 */ /* 0x000f280000300800 */
[----:B------:R-:W-:Y:S01]  /*187d0*/  STL [R1+0x1334], R29 ;  /* 0x0013341d01007387 */ /* 0x000fe20000100800 */
[C---:B---3--:R-:W-:Y:S03]  /*187e0*/  HMMA.16816.F32.BF16 R20, R24.reuse, R6, R20 ;  /* 0x000000061814723c */ /* 0x048fe60000041814 */
[----:B------:R-:W0:Y:S03]  /*187f0*/  LDSM.16.MT88.4 R4, [R28+UR4+0x800] ;  /* 0x000800041c04783b */ /* 0x000e260008004200 */
[----:B--2---:R-:W-:Y:S01]  /*18800*/  HMMA.16816.F32.BF16 R8, R24, R10, R12 ;  /* 0x0000000a1808723c */ /* 0x004fe2000004180c */
[----:B0-----:R-:W-:-:S15]  /*18810*/  STL [R1+0x1338], R6 ;  /* 0x0013380601007387 */ /* 0x001fde0000100800 */
[----:B------:R-:W-:-:S01]  /*18820*/  NOP ;  /* 0x0000000000007918 */ /* 0x000fc20000000000 */
[----:B------:R-:W-:Y:S04]  /*18830*/  STL.64 [R1+0x1b0], R20 ;  /* 0x0001b01401007387 */ /* 0x000fe80000100a00 */
[----:B------:R-:W-:Y:S04]  /*18840*/  STL.64 [R1+0x1b8], R22 ;  /* 0x0001b81601007387 */ /* 0x000fe80000100a00 */
[----:B------:R-:W-:Y:S04]  /*18850*/  STL [R1+0x1330], R7 ;  /* 0x0013300701007387 */ /* 0x000fe80000100800 */
[----:B------:R-:W2:Y:S04]  /*18860*/  LDL R15, [R1+0xb64] ;  /* 0x000b6400010f7983 */ /* 0x000ea80000100800 */
[----:B----4-:R-:W0:Y:S04]  /*18870*/  LDSM.16.MT88.4 R20, [R0+UR4+0x1000] ;  /* 0x001000040014783b */ /* 0x010e280008004200 */
[----:B--2---:R1:W-:Y:S04]  /*18880*/  STL [R1+0x13b8], R15 ;  /* 0x0013b80f01007387 */ /* 0x0043e80000100800 */
[----:B------:R-:W-:Y:S04]  /*18890*/  STL.64 [R1+0x1a0], R8 ;  /* 0x0001a00801007387 */ /* 0x000fe80000100a00 */
[----:B------:R-:W-:Y:S04]  /*188a0*/  STL.64 [R1+0x1a8], R10 ;  /* 0x0001a80a01007387 */ /* 0x000fe80000100a00 */
[----:B------:R-:W2:Y:S04]  /*188b0*/  LDSM.16.M88.4 R8, [R16+UR4+0x4000] ;  /* 0x004000041008783b */ /* 0x000ea80008000200 */
[----:B-1----:R-:W3:Y:S04]  /*188c0*/  LDL.LU.64 R14, [R1+0x38] ;  /* 0x00003800010e7983 */ /* 0x002ee80000300a00 */
[----:B0-----:R0:W-:Y:S04]  /*188d0*/  STL.64 [R1+0x1300], R22 ;  /* 0x0013001601007387 */ /* 0x0011e80000100a00 */
[----:B------:R-:W-:Y:S04]  /*188e0*/  STL.64 [R1+0x12f8], R20 ;  /* 0x0012f81401007387 */ /* 0x000fe80000100a00 */
[----:B0-----:R-:W4:Y:S04]  /*188f0*/  LDL.LU R22, [R1+0x18] ;  /* 0x0000180001167983 */ /* 0x001f280000300800 */
[----:B--2---:R-:W-:Y:S04]  /*18900*/  STL.64 [R1+0x60], R8 ;  /* 0x0000600801007387 */ /* 0x004fe80000100a00 */
[----:B------:R-:W-:Y:S01]  /*18910*/  STL.64 [R1+0x68], R10 ;  /* 0x0000680a01007387 */ /* 0x000fe20000100a00 */
[----:B------:R-:W-:-:S03]  /*18920*/  IMAD.MOV.U32 R7, RZ, RZ, R8 ;  /* 0x000000ffff077224 */ /* 0x000fc600078e0008 */
[----:B------:R-:W0:Y:S04]  /*18930*/  LDSM.16.M88.4 R8, [R16+UR4+0x5000] ;  /* 0x005000041008783b */ /* 0x000e280008000200 */
[----:B0-----:R-:W-:Y:S04]  /*18940*/  STL.64 [R1+0xb0], R8 ;  /* 0x0000b00801007387 */ /* 0x001fe80000100a00 */
[----:B------:R-:W-:Y:S04]  /*18950*/  STL.64 [R1+0xb8], R10 ;  /* 0x0000b80a01007387 */ /* 0x000fe80000100a00 */
[----:B------:R-:W0:Y:S01]  /*18960*/  LDSM.16.M88.4 R8, [R16+UR4+0x6000] ;  /* 0x006000041008783b */ /* 0x000e220008000200 */
[----:B------:R-:W-:-:S03]  /*18970*/  IMAD.MOV.U32 R23, RZ, RZ, R3 ;  /* 0x000000ffff177224 */ /* 0x000fc600078e0003 */
[----:B------:R-:W1:Y:S04]  /*18980*/  LDSM.16.M88.4 R16, [R16+UR4+0x7000] ;  /* 0x007000041010783b */ /* 0x000e680008000200 */
[----:B0-----:R-:W-:Y:S04]  /*18990*/  STL.64 [R1+0xa0], R8 ;  /* 0x0000a00801007387 */ /* 0x001fe80000100a00 */
[----:B------:R0:W-:Y:S01]  /*189a0*/  STL.64 [R1+0xa8], R10 ;  /* 0x0000a80a01007387 */ /* 0x0001e20000100a00 */
[----:B------:R-:W-:Y:S02]  /*189b0*/  IMAD.MOV.U32 R6, RZ, RZ, R8 ;  /* 0x000000ffff067224 */ /* 0x000fe400078e0008 */
[----:B------:R-:W-:Y:S01]  /*189c0*/  IMAD.MOV.U32 R29, RZ, RZ, R9 ;  /* 0x000000ffff1d7224 */ /* 0x000fe200078e0009 */
[----:B0-----:R-:W2:Y:S04]  /*189d0*/  LDL.LU.64 R10, [R1+0x13c8] ;  /* 0x0013c800010a7983 */ /* 0x001ea80000300a00 */
[----:B------:R-:W2:Y:S04]  /*189e0*/  LDL.LU.64 R8, [R1+0x13c0] ;  /* 0x0013c00001087983 */ /* 0x000ea80000300a00 */
[----:B------:R0:W-:Y:S04]  /*189f0*/  STL.64 [R1+0x1348], R6 ;  /* 0x0013480601007387 */ /* 0x0001e80000100a00 */
[----:B------:R3:W-:Y:S04]  /*18a00*/  STL.64 [R1+0x1340], R4 ;  /* 0x0013400401007387 */ /* 0x0007e80000100a00 */
[----:B0-----:R-:W4:Y:S01]  /*18a10*/  LDL.LU.64 R6, [R1+0x58] ;  /* 0x0000580001067983 */ /* 0x001f220000300a00 */
[----:B---3--:R-:W-:Y:S01]  /*18a20*/  IMAD.MOV.U32 R4, RZ, RZ, R15 ;  /* 0x000000ffff047224 */ /* 0x008fe200078e000f */
[----:B--2---:R-:W-:Y:S02]  /*18a30*/  HMMA.16816.F32.BF16 R8, R24, R14, R8 ;  /* 0x0000000e1808723c */ /* 0x004fe40000041808 */
[----:B------:R-:W2:-:S15]  /*18a40*/  LDL.LU R15, [R1+0x13b8] ;  /* 0x0013b800010f7983 */ /* 0x000e9e0000300800 */
[----:B------:R-:W-:-:S06]  /*18a50*/  NOP ;  /* 0x0000000000007918 */ /* 0x000fcc0000000000 */
[----:B------:R-:W-:Y:S04]  /*18a60*/  STL.64 [R1+0x190], R8 ;  /* 0x0001900801007387 */ /* 0x000fe80000100a00 */
[----:B------:R0:W-:Y:S01]  /*18a70*/  STL [R1+0x198], R10 ;  /* 0x0001980a01007387 */ /* 0x0001e20000100800 */
[----:B------:R-:W-:-:S03]  /*18a80*/  IMAD.MOV.U32 R3, RZ, RZ, R11 ;  /* 0x000000ffff037224 */ /* 0x000fc600078e000b */
[----:B0-----:R-:W4:Y:S04]  /*18a90*/  LDL.LU.64 R10, [R1+0x13b0] ;  /* 0x0013b000010a7983 */ /* 0x001f280000300a00 */
[----:B------:R-:W4:Y:S04]  /*18aa0*/  LDL.LU.64 R8, [R1+0x13a8] ;  /* 0x0013a80001087983 */ /* 0x000f280000300a00 */
[----:B------:R-:W-:Y:S04]  /*18ab0*/  STL [R1+0x1318], R3 ;  /* 0x0013180301007387 */ /* 0x000fe80000100800 */
[----:B-1----:R-:W-:Y:S04]  /*18ac0*/  STL.64 [R1+0x90], R16 ;  /* 0x0000901001007387 */ /* 0x002fe80000100a00 */
[----:B------:R0:W-:Y:S04]  /*18ad0*/  STL.64 [R1+0x98], R18 ;  /* 0x0000981201007387 */ /* 0x0001e80000100a00 */
[----:B0-----:R-:W3:Y:S04]  /*18ae0*/  LDL.LU.64 R18, [R1+0x13a0] ;  /* 0x0013a00001127983 */ /* 0x001ee80000300a00 */
[----:B------:R-:W3:Y:S01]  /*18af0*/  LDL.LU.64 R16, [R1+0x1398] ;  /* 0x0013980001107983 */ /* 0x000ee20000300a00 */
[----:B----4-:R-:W-:-:S15]  /*18b00*/  HMMA.16816.F32.BF16 R8, R24, R22, R8 ;  /* 0x000000161808723c */ /* 0x010fde0000041808 */
[----:B------:R-:W-:-:S08]  /*18b10*/  NOP ;  /* 0x0000000000007918 */ /* 0x000fd00000000000 */
[----:B------:R-:W-:Y:S04]  /*18b20*/  STL.64 [R1+0x170], R8 ;  /* 0x0001700801007387 */ /* 0x000fe80000100a00 */
[----:B------:R-:W-:Y:S04]  /*18b30*/  STL [R1+0x178], R10 ;  /* 0x0001780a01007387 */ /* 0x000fe80000100800 */
[----:B------:R-:W3:Y:S04]  /*18b40*/  LDL.LU R24, [R1+0xe0] ;  /* 0x0000e00001187983 */ /* 0x000ee80000300800 */
[----:B------:R-:W3:Y:S04]  /*18b50*/  LDL.LU R25, [R1+0xe4] ;  /* 0x0000e40001197983 */ /* 0x000ee80000300800 */
[----:B------:R-:W3:Y:S04]  /*18b60*/  LDL.LU R26, [R1+0xe8] ;  /* 0x0000e800011a7983 */ /* 0x000ee80000300800 */
[----:B------:R-:W3:Y:S01]  /*18b70*/  LDL.LU R27, [R1+0xec] ;  /* 0x0000ec00011b7983 */ /* 0x000ee20000300800 */
[----:B------:R-:W-:-:S03]  /*18b80*/  IMAD.MOV.U32 R3, RZ, RZ, R11 ;  /* 0x000000ffff037224 */ /* 0x000fc600078e000b */
[----:B------:R-:W0:Y:S01]  /*18b90*/  LDSM.16.MT88.4 R8, [R2+UR4+0x1000] ;  /* 0x001000040208783b */ /* 0x000e220008004200 */
[----:B------:R-:W-:-:S03]  /*18ba0*/  IMAD.MOV.U32 R5, RZ, RZ, R14 ;  /* 0x000000ffff057224 */ /* 0x000fc600078e000e */
[----:B------:R-:W-:Y:S04]  /*18bb0*/  STL.64 [R1+0x1380], R22 ;  /* 0x0013801601007387 */ /* 0x000fe80000100a00 */
[----:B--2---:R-:W1:Y:S04]  /*18bc0*/  LDSM.16.MT88.4 R12, [R15+UR4+0x1000] ;  /* 0x001000040f0c783b */ /* 0x004e680008004200 */
[----:B------:R-:W-:Y:S04]  /*18bd0*/  STL [R1+0x12e4], R2 ;  /* 0x0012e40201007387 */ /* 0x000fe80000100800 */
[----:B0-----:R0:W-:Y:S04]  /*18be0*/  STL [R1+0x12c8], R8 ;  /* 0x0012c80801007387 */ /* 0x0011e80000100800 */
[----:B------:R2:W-:Y:S04]  /*18bf0*/  STL [R1+0x12c4], R9 ;  /* 0x0012c40901007387 */ /* 0x0005e80000100800 */
[----:B------:R4:W-:Y:S04]  /*18c00*/  STL [R1+0x12c0], R10 ;  /* 0x0012c00a01007387 */ /* 0x0009e80000100800 */
[----:B------:R1:W-:Y:S01]  /*18c10*/  STL [R1+0x12bc], R11 ;  /* 0x0012bc0b01007387 */ /* 0x0003e20000100800 */
[----:B0-----:R-:W-:-:S02]  /*18c20*/  IMAD.MOV.U32 R8, RZ, RZ, R7 ;  /* 0x000000ffff087224 */ /* 0x001fc400078e0007 */
[----:B--2---:R-:W-:Y:S02]  /*18c30*/  IMAD.MOV.U32 R9, RZ, RZ, R6 ;  /* 0x000000ffff097224 */ /* 0x004fe400078e0006 */
[----:B----4-:R-:W-:Y:S02]  /*18c40*/  IMAD.MOV.U32 R10, RZ, RZ, R5 ;  /* 0x000000ffff0a7224 */ /* 0x010fe400078e0005 */
[----:B-1----:R-:W-:Y:S01]  /*18c50*/  IMAD.MOV.U32 R11, RZ, RZ, R4 ;  /* 0x000000ffff0b7224 */ /* 0x002fe200078e0004 */
[----:B---3--:R-:W-:-:S15]  /*18c60*/  HMMA.16816.F32.BF16 R20, R16, R6, R24 ;  /* 0x000000061014723c */ /* 0x008fde0000041818 */
[----:B------:R-:W-:-:S08]  /*18c70*/  NOP ;  /* 0x0000000000007918 */ /* 0x000fd00000000000 */
[----:B------:R-:W-:Y:S04]  /*18c80*/  STL.64 [R1+0x160], R20 ;  /* 0x0001601401007387 */ /* 0x000fe80000100a00 */
[----:B------:R-:W-:Y:S04]  /*18c90*/  STL.64 [R1+0x168], R22 ;  /* 0x0001681601007387 */ /* 0x000fe80000100a00 */
[----:B------:R-:W-:Y:S04]  /*18ca0*/  STL.64 [R1+0x1390], R10 ;  /* 0x0013900a01007387 */ /* 0x000fe80000100a00 */
[----:B------:R0:W-:Y:S04]  /*18cb0*/  STL.64 [R1+0x1388], R8 ;  /* 0x0013880801007387 */ /* 0x0001e80000100a00 */
[----:B------:R-:W2:Y:S04]  /*18cc0*/  LDL.LU R24, [R1+0xd0] ;  /* 0x0000d00001187983 */ /* 0x000ea80000300800 */
[----:B------:R-:W2:Y:S04]  /*18cd0*/  LDL.LU R25, [R1+0xd4] ;  /* 0x0000d40001197983 */ /* 0x000ea80000300800 */
[----:B------:R-:W2:Y:S04]  /*18ce0*/  LDL.LU R26, [R1+0xd8] ;  /* 0x0000d800011a7983 */ /* 0x000ea80000300800 */
[----:B------:R-:W2:Y:S04]  /*18cf0*/  LDL.LU R27, [R1+0xdc] ;  /* 0x0000dc00011b7983 */ /* 0x000ea80000300800 */
[----:B0-----:R-:W3:Y:S04]  /*18d00*/  LDL.LU R8, [R1+0x100] ;  /* 0x0001000001087983 */ /* 0x001ee80000300800 */
[----:B------:R-:W3:Y:S04]  /*18d10*/  LDL.LU R9, [R1+0x104] ;  /* 0x0001040001097983 */ /* 0x000ee80000300800 */
[----:B------:R-:W3:Y:S04]  /*18d20*/  LDL.LU R10, [R1+0x108] ;  /* 0x00010800010a7983 */ /* 0x000ee80000300800 */
[----:B------:R-:W3:Y:S04]  /*18d30*/  LDL.LU R11, [R1+0x10c] ;  /* 0x00010c00010b7983 */ /* 0x000ee80000300800 */
[----:B------:R-:W4:Y:S04]  /*18d40*/  LDL.LU R20, [R1+0xf0] ;  /* 0x0000f00001147983 */ /* 0x000f280000300800 */
[----:B------:R-:W4:Y:S04]  /*18d50*/  LDL.LU R21, [R1+0xf4] ;  /* 0x0000f40001157983 */ /* 0x000f280000300800 */
[----:B------:R-:W4:Y:S04]  /*18d60*/  LDL.LU R22, [R1+0xf8] ;  /* 0x0000f80001167983 */ /* 0x000f280000300800 */
[----:B------:R-:W4:Y:S04]  /*18d70*/  LDL.LU R23, [R1+0xfc] ;  /* 0x0000fc0001177983 */ /* 0x000f280000300800 */
[----:B------:R-:W-:Y:S04]  /*18d80*/  STL [R1+0x128c], R12 ;  /* 0x00128c0c01007387 */ /* 0x000fe80000100800 */
[----:B------:R-:W-:Y:S04]  /*18d90*/  STL [R1+0x1288], R13 ;  /* 0x0012880d01007387 */ /* 0x000fe80000100800 */
[----:B------:R0:W-:Y:S04]  /*18da0*/  STL [R1+0x1284], R14 ;  /* 0x0012840e01007387 */ /* 0x0001e80000100800 */
[----:B------:R1:W-:Y:S04]  /*18db0*/  STL [R1+0x1280], R15 ;  /* 0x0012800f01007387 */ /* 0x0003e80000100800 */
[----:B0-----:R-:W3:Y:S04]  /*18dc0*/  LDL.LU R14, [R1+0x48] ;  /* 0x00004800010e7983 */ /* 0x001ee80000300800 */
[----:B-1----:R-:W3:Y:S04]  /*18dd0*/  LDL.LU R15, [R1+0x4c] ;  /* 0x00004c00010f7983 */ /* 0x002ee80000300800 */
[----:B------:R-:W2:Y:S04]  /*18de0*/  LDL.LU R4, [R1+0x120] ;  /* 0x0001200001047983 */ /* 0x000ea80000300800 */
[----:B------:R-:W2:Y:S04]  /*18df0*/  LDL.LU R5, [R1+0x124] ;  /* 0x0001240001057983 */ /* 0x000ea80000300800 */
[----:B------:R-:W4:Y:S04]  /*18e00*/  LDL.LU R6, [R1+0x128] ;  /* 0x0001280001067983 */ /* 0x000f280000300800 */
[----:B------:R-:W4:Y:S04]  /*18e10*/  LDL.LU R7, [R1+0x12c] ;  /* 0x00012c0001077983 */ /* 0x000f280000300800 */
[----:B----4-:R-:W-:Y:S04]  /*18e20*/  STL.64 [R1+0x1358], R6 ;  /* 0x0013580601007387 */ /* 0x010fe80000100a00 */
[----:B--2---:R0:W-:Y:S04]  /*18e30*/  STL.64 [R1+0x1350], R4 ;  /* 0x0013500401007387 */ /* 0x0041e80000100a00 */
[----:B0-----:R-:W2:Y:S04]  /*18e40*/  LDL.LU R4, [R1+0x130] ;  /* 0x0001300001047983 */ /* 0x001ea80000300800 */
[----:B------:R-:W2:Y:S04]  /*18e50*/  LDL.LU R5, [R1+0x134] ;  /* 0x0001340001057983 */ /* 0x000ea80000300800 */
[----:B------:R-:W4:Y:S04]  /*18e60*/  LDL.LU R6, [R1+0x138] ;  /* 0x0001380001067983 */ /* 0x000f280000300800 */
[----:B------:R-:W4:Y:S01]  /*18e70*/  LDL.LU R7, [R1+0x13c] ;  /* 0x00013c0001077983 */ /* 0x000f220000300800 */
[----:B---3--:R-:W-:Y:S03]  /*18e80*/  HMMA.16816.F32.BF16 R8, R16, R14, R8 ;  /* 0x0000000e1008723c */ /* 0x008fe60000041808 */
[----:B----4-:R-:W-:Y:S04]  /*18e90*/  STL.64 [R1+0x1368], R6 ;  /* 0x0013680601007387 */ /* 0x010fe80000100a00 */
[----:B--2---:R0:W-:Y:S04]  /*18ea0*/  STL.64 [R1+0x1360], R4 ;  /* 0x0013600401007387 */ /* 0x0041e80000100a00 */
[----:B0-----:R-:W2:Y:S04]  /*18eb0*/  LDL.LU R4, [R1+0x110] ;  /* 0x0001100001047983 */ /* 0x001ea80000300800 */
[----:B------:R-:W2:Y:S04]  /*18ec0*/  LDL.LU R5, [R1+0x114] ;  /* 0x0001140001057983 */ /* 0x000ea80000300800 */
[----:B------:R-:W3:Y:S04]  /*18ed0*/  LDL.LU R6, [R1+0x118] ;  /* 0x0001180001067983 */ /* 0x000ee80000300800 */
[----:B------:R-:W3:Y:S01]  /*18ee0*/  LDL.LU R7, [R1+0x11c] ;  /* 0x00011c0001077983 */ /* 0x000ee20000300800 */
[----:B------:R-:W-:-:S03]  /*18ef0*/  IMAD.MOV.U32 R2, RZ, RZ, R10 ;  /* 0x000000ffff027224 */ /* 0x000fc600078e000a */
[----:B---3--:R-:W-:Y:S04]  /*18f00*/  STL.64 [R1+0x1378], R6 ;  /* 0x0013780601007387 */ /* 0x008fe80000100a00 */
[----:B--2---:R0:W-:Y:S04]  /*18f10*/  STL.64 [R1+0x1370], R4 ;  /* 0x0013700401007387 */ /* 0x0041e80000100a00 */
[----:B0-----:R-:W2:Y:S04]  /*18f20*/  LDL.LU R4, [R1+0xc0] ;  /* 0x0000c00001047983 */ /* 0x001ea80000300800 */
[----:B------:R-:W2:Y:S04]  /*18f30*/  LDL.LU R5, [R1+0xc4] ;  /* 0x0000c40001057983 */ /* 0x000ea80000300800 */
[----:B------:R-:W2:Y:S04]  /*18f40*/  LDL.LU R6, [R1+0xc8] ;  /* 0x0000c80001067983 */ /* 0x000ea80000300800 */
[----:B------:R-:W2:Y:S04]  /*18f50*/  LDL.LU R7, [R1+0xcc] ;  /* 0x0000cc0001077983 */ /* 0x000ea80000300800 */
[----:B------:R-:W-:Y:S04]  /*18f60*/  STL.64 [R1+0x140], R8 ;  /* 0x0001400801007387 */ /* 0x000fe80000100a00 */
[----:B------:R0:W-:Y:S04]  /*18f70*/  STL [R1+0x14c], R11 ;  /* 0x00014c0b01007387 */ /* 0x0001e80000100800 */
[----:B0-----:R-:W3:Y:S04]  /*18f80*/  LDL.LU.64 R10, [R1+0x1390] ;  /* 0x00139000010a7983 */ /* 0x001ee80000300a00 */
[----:B------:R-:W4:Y:S01]  /*18f90*/  LDL.LU.64 R8, [R1+0x1388] ;  /* 0x0013880001087983 */ /* 0x000f220000300a00 */
[----:B---3--:R-:W-:-:S15]  /*18fa0*/  HMMA.16816.F32.BF16 R20, R16, R10, R20 ;  /* 0x0000000a1014723c */ /* 0x008fde0000041814 */
[----:B------:R-:W-:-:S08]  /*18fb0*/  NOP ;  /* 0x0000000000007918 */ /* 0x000fd00000000000 */
[----:B------:R-:W-:Y:S04]  /*18fc0*/  STL.64 [R1+0x100], R20 ;  /* 0x0001001401007387 */ /* 0x000fe80000100a00 */
[----:B------:R0:W-:Y:S04]  /*18fd0*/  STL.64 [R1+0x108], R22 ;  /* 0x0001081601007387 */ /* 0x0001e80000100a00 */
[----:B0-----:R-:W3:Y:S02]  /*18fe0*/  LDL.LU.64 R22, [R1+0x1380] ;  /* 0x0013800001167983 */ /* 0x001ee40000300a00 */
[----:B---3--:R-:W-:Y:S02]  /*18ff0*/  HMMA.16816.F32.BF16 R24, R16, R22, R24 ;  /* 0x000000161018723c */ /* 0x008fe40000041818 */
[----:B------:R-:W2:Y:S04]  /*19000*/  LDL.LU.64 R16, [R1] ;  /* 0x0000000001107983 */ /* 0x000ea80000300a00 */
[----:B------:R-:W2:-:S15]  /*19010*/  LDL.LU.64 R18, [R1+0x8] ;  /* 0x0000080001127983 */ /* 0x000e9e0000300a00 */
[----:B------:R-:W-:-:S02]  /*19020*/  NOP ;  /* 0x0000000000007918 */ /* 0x000fc40000000000 */
[----:B------:R4:W-:Y:S02]  /*19030*/  STL.64 [R1+0x12a0], R26 ;  /* 0x0012a01a01007387 */ /* 0x0009e40000100a00 */
[----:B----4-:R-:W-:Y:S02]  /*19040*/  IMAD.MOV.U32 R26, RZ, RZ, R9 ;  /* 0x000000ffff1a7224 */ /* 0x010fe400078e0009 */
[----:B------:R-:W-:Y:S01]  /*19050*/  IMAD.MOV.U32 R27, RZ, RZ, R8 ;  /* 0x000000ffff1b7224 */ /* 0x000fe200078e0008 */
[----:B------:R-:W-:Y:S06]  /*19060*/  STL.64 [R1+0x1298], R24 ;  /* 0x0012981801007387 */ /* 0x000fec0000100a00 */
[----:B--2---:R-:W-:-:S15]  /*19070*/  HMMA.16816.F32.BF16 R4, R16, R26, R4 ;  /* 0x0000001a1004723c */ /* 0x004fde0000041804 */
[----:B------:R-:W-:-:S08]  /*19080*/  NOP ;  /* 0x0000000000007918 */ /* 0x000fd00000000000 */
[----:B------:R-:W-:Y:S04]  /*19090*/  STL.64 [R1+0xd0], R4 ;  /* 0x0000d00401007387 */ /* 0x000fe80000100a00 */
[----:B------:R0:W-:Y:S04]  /*190a0*/  STL.64 [R1+0xd8], R6 ;  /* 0x0000d80601007387 */ /* 0x0001e80000100a00 */
[----:B0-----:R-:W2:Y:S04]  /*190b0*/  LDL.LU.64 R6, [R1+0x1378] ;  /* 0x0013780001067983 */ /* 0x001ea80000300a00 */
[----:B------:R-:W2:Y:S01]  /*190c0*/  LDL.LU.64 R4, [R1+0x1370] ;  /* 0x0013700001047983 */ /* 0x000ea20000300a00 */
[----:B------:R-:W-:-:S02]  /*190d0*/  IMAD.MOV.U32 R13, RZ, RZ, R16 ;  /* 0x000000ffff0d7224 */ /* 0x000fc400078e0010 */
[----:B------:R-:W-:Y:S02]  /*190e0*/  IMAD.MOV.U32 R12, RZ, RZ, R17 ;  /* 0x000000ffff0c7224 */ /* 0x000fe400078e0011 */
[----:B------:R-:W-:Y:S02]  /*190f0*/  IMAD.MOV.U32 R9, RZ, RZ, R18 ;  /* 0x000000ffff097224 */ /* 0x000fe400078e0012 */
[----:B------:R-:W-:Y:S02]  /*19100*/  IMAD.MOV.U32 R8, RZ, RZ, R19 ;  /* 0x000000ffff087224 */ /* 0x000fe400078e0013 */
[----:B------:R-:W0:Y:S04]  /*19110*/  LDSM.16.MT88.4 R16, [R28+UR4+0x1000] ;  /* 0x001000041c10783b */ /* 0x000e280008004200 */
[----:B------:R-:W-:Y:S04]  /*19120*/  STL [R1+0x1290], R28 ;  /* 0x0012901c01007387 */ /* 0x000fe80000100800 */
[----:B0-----:R0:W-:Y:S04]  /*19130*/  STL.64 [R1+0x1250], R18 ;  /* 0x0012501201007387 */ /* 0x0011e80000100a00 */
[----:B------:R1:W-:Y:S01]  /*19140*/  STL.64 [R1+0x1248], R16 ;  /* 0x0012481001007387 */ /* 0x0003e20000100a00 */
[----:B0-----:R-:W-:-:S02]  /*19150*/  IMAD.MOV.U32 R18, RZ, RZ, R9 ;  /* 0x000000ffff127224 */ /* 0x001fc400078e0009 */
[----:B-1----:R-:W-:Y:S02]  /*19160*/  IMAD.MOV.U32 R16, RZ, RZ, R13 ;  /* 0x000000ffff107224 */ /* 0x002fe400078e000d */
[----:B------:R-:W-:Y:S02]  /*19170*/  IMAD.MOV.U32 R17, RZ, RZ, R12 ;  /* 0x000000ffff117224 */ /* 0x000fe400078e000c */
[----:B------:R-:W-:Y:S01]  /*19180*/  IMAD.MOV.U32 R19, RZ, RZ, R8 ;  /* 0x000000ffff137224 */ /* 0x000fe200078e0008 */
[----:B------:R0:W-:Y:S04]  /*19190*/  STL.64 [R1+0x1328], R14 ;  /* 0x0013280e01007387 */ /* 0x0001e80000100a00 */
[----:B------:R-:W3:Y:S02]  /*191a0*/  LDL.LU R12, [R1+0x150] ;  /* 0x00015000010c7983 */ /* 0x000ee40000300800 */
[----:B--2---:R-:W-:-:S15]  /*191b0*/  HMMA.16816.F32.BF16 R4, R16, R14, R4 ;  /* 0x0000000e1004723c */ /* 0x004fde0000041804 */
[----:B------:R-:W-:-:S08]  /*191c0*/  NOP ;  /* 0x0000000000007918 */ /* 0x000fd00000000000 */
[----:B------:R-:W-:Y:S04]  /*191d0*/  STL.64 [R1+0xf0], R4 ;  /* 0x0000f00401007387 */ /* 0x000fe80000100a00 */
[----:B------:R-:W-:Y:S04]  /*191e0*/  STL.64 [R1+0xf8], R6 ;  /* 0x0000f80601007387 */ /* 0x000fe80000100a00 */
[----:B------:R-:W1:Y:S04]  /*191f0*/  LDSM.16.MT88.4 R4, [R0+UR4+0x1800] ;  /* 0x001800040004783b */ /* 0x000e680008004200 */
[----:B------:R-:W3:Y:S04]  /*19200*/  LDL.LU R13, [R1+0x154] ;  /* 0x00015400010d7983 */ /* 0x000ee80000300800 */
[----:B0-----:R-:W3:Y:S04]  /*19210*/  LDL.LU R14, [R1+0x158] ;  /* 0x00015800010e7983 */ /* 0x001ee80000300800 */
[----:B------:R-:W3:Y:S04]  /*19220*/  LDL.LU R15, [R1+0x15c] ;  /* 0x00015c00010f7983 */ /* 0x000ee80000300800 */
[----:B-1----:R-:W-:Y:S04]  /*19230*/  STL.64 [R1+0x20], R4 ;  /* 0x0000200401007387 */ /* 0x002fe80000100a00 */
[----:B------:R0:W-:Y:S04]  /*19240*/  STL.64 [R1+0x28], R6 ;  /* 0x0000280601007387 */ /* 0x0001e80000100a00 */
[----:B0-----:R-:W2:Y:S04]  /*19250*/  LDL.LU.64 R6, [R1+0x1368] ;  /* 0x0013680001067983 */ /* 0x001ea80000300a00 */
[----:B------:R-:W2:Y:S04]  /*19260*/  LDL.LU.64 R4, [R1+0x1360] ;  /* 0x0013600001047983 */ /* 0x000ea80000300a00 */
[----:B------:R-:W-:Y:S01]  /*19270*/  STL [R1+0x11c8], R0 ;  /* 0x0011c80001007387 */ /* 0x000fe20000100800 */
[----:B--2---:R-:W-:-:S15]  /*19280*/  HMMA.16816.F32.BF16 R4, R16, R10, R4 ;  /* 0x0000000a1004723c */ /* 0x004fde0000041804 */
[----:B------:R-:W-:-:S08]  /*19290*/  NOP ;  /* 0x0000000000007918 */ /* 0x000fd00000000000 */
[----:B------:R-:W-:Y:S04]  /*192a0*/  STL.64 [R1+0xe0], R4 ;  /* 0x0000e00401007387 */ /* 0x000fe80000100a00 */
[----:B------:R0:W-:Y:S04]  /*192b0*/  STL.64 [R1+0xe8], R6 ;  /* 0x0000e80601007387 */ /* 0x0001e80000100a00 */
[----:B0-----:R-:W2:Y:S04]  /*192c0*/  LDL.LU.64 R6, [R1+0x1358] ;  /* 0x0013580001067983 */ /* 0x001ea80000300a00 */
[----:B------:R-:W2:Y:S04]  /*192d0*/  LDL.LU.64 R4, [R1+0x1350] ;  /* 0x0013500001047983 */ /* 0x000ea80000300a00 */
[----:B------:R0:W-:Y:S04]  /*192e0*/  STL.64 [R1+0x1320], R10 ;  /* 0x0013200a01007387 */ /* 0x0001e80000100a00 */
[----:B------:R-:W4:Y:S04]  /*192f0*/  LDL.LU R8, [R1+0x180] ;  /* 0x0001800001087983 */ /* 0x000f280000300800 */
[----:B------:R-:W4:Y:S04]  /*19300*/  LDL.LU R9, [R1+0x184] ;  /* 0x0001840001097983 */ /* 0x000f280000300800 */
[----:B0-----:R-:W4:Y:S04]  /*19310*/  LDL.LU R10, [R1+0x188] ;  /* 0x00018800010a7983 */ /* 0x001f280000300800 */
[----:B------:R-:W4:Y:S01]  /*19320*/  LDL.LU R11, [R1+0x18c] ;  /* 0x00018c00010b7983 */ /* 0x000f220000300800 */
[----:B--2---:R-:W-:Y:S03]  /*19330*/  HMMA.16816.F32.BF16 R16, R16, R22, R4 ;  /* 0x000000161010723c */ /* 0x004fe60000041804 */
[----:B------:R-:W2:Y:S04]  /*19340*/  LDL.LU.64 R6, [R1+0x1348] ;  /* 0x0013480001067983 */ /* 0x000ea80000300a00 */
[----:B------:R-:W3:Y:S04]  /*19350*/  LDL.LU.64 R4, [R1+0x1340] ;  /* 0x0013400001047983 */ /* 0x000ee80000300a00 */
[----:B------:R0:W-:Y:S04]  /*19360*/  STL.64 [R1+0x1310], R22 ;  /* 0x0013101601007387 */ /* 0x0001e80000100a00 */
[----:B------:R-:W4:Y:S04]  /*19370*/  LDL.LU R20, [R1+0x1d0] ;  /* 0x0001d00001147983 */ /* 0x000f280000300800 */
[----:B------:R-:W4:Y:S04]  /*19380*/  LDL.LU R21, [R1+0x1d4] ;  /* 0x0001d40001157983 */ /* 0x000f280000300800 */
[----:B0-----:R-:W4:Y:S04]  /*19390*/  LDL.LU R22, [R1+0x1d8] ;  /* 0x0001d80001167983 */ /* 0x001f280000300800 */
[----:B------:R-:W4:Y:S04]  /*193a0*/  LDL.LU R23, [R1+0x1dc] ;  /* 0x0001dc0001177983 */ /* 0x000f280000300800 */
[----:B------:R-:W-:Y:S04]  /*193b0*/  STL.64 [R1+0x1260], R18 ;  /* 0x0012601201007387 */ /* 0x000fe80000100a00 */
[----:B------:R0:W-:Y:S02]  /*193c0*/  STL.64 [R1+0x1258], R16 ;  /* 0x0012581001007387 */ /* 0x0001e40000100a00 */
[----:B0-----:R-:W-:-:S02]  /*193d0*/  IMAD.MOV.U32 R17, RZ, RZ, R29 ;  /* 0x000000ffff117224 */ /* 0x001fc400078e001d */
[----:B--2---:R-:W-:Y:S02]  /*193e0*/  IMAD.MOV.U32 R16, RZ, RZ, R6 ;  /* 0x000000ffff107224 */ /* 0x004fe400078e0006 */
[----:B------:R-:W3:Y:S04]  /*193f0*/  LDL.LU R6, [R1+0x1338] ;  /* 0x0013380001067983 */ /* 0x000ee80000300800 */
[----:B------:R-:W2:Y:S04]  /*19400*/  LDL.LU R29, [R1+0x1334] ;  /* 0x00133400011d7983 */ /* 0x000ea80000300800 */
[----:B------:R0:W-:Y:S02]  /*19410*/  STL.64 [R1+0x12f0], R16 ;  /* 0x0012f01001007387 */ /* 0x0001e40000100a00 */
[----:B0-----:R-:W-:-:S02]  /*19420*/  IMAD.MOV.U32 R16, RZ, RZ, R7 ;  /* 0x000000ffff107224 */ /* 0x001fc400078e0007 */
[----:B------:R-:W3:Y:S04]  /*19430*/  LDL.LU R7, [R1+0x1330] ;  /* 0x0013300001077983 */ /* 0x000ee80000300800 */
[----:B------:R-:W4:Y:S01]  /*19440*/  LDL R17, [R1+0x64] ;  /* 0x0000640001117983 */ /* 0x000f220000100800 */
[----:B---3--:R-:W-:Y:S03]  /*19450*/  HMMA.16816.F32.BF16 R24, R4, R26, R12 ;  /* 0x0000001a0418723c */ /* 0x008fe6000004180c */
[----:B----4-:R0:W-:Y:S04]  /*19460*/  STL.64 [R1+0x1308], R16 ;  /* 0x0013081001007387 */ /* 0x0101e80000100a00 */
[----:B0-----:R-:W3:Y:S04]  /*19470*/  LDL.LU R16, [R1+0x1c0] ;  /* 0x0001c00001107983 */ /* 0x001ee80000300800 */
[----:B------:R-:W3:Y:S04]  /*19480*/  LDL.LU R17, [R1+0x1c4] ;  /* 0x0001c40001117983 */ /* 0x000ee80000300800 */
[----:B------:R-:W3:Y:S04]  /*19490*/  LDL.LU R18, [R1+0x1c8] ;  /* 0x0001c80001127983 */ /* 0x000ee80000300800 */
[----:B------:R-:W4:Y:S04]  /*194a0*/  LDL.LU.64 R14, [R1+0x1328] ;  /* 0x00132800010e7983 */ /* 0x000f280000300a00 */
[----:B------:R0:W-:Y:S04]  /*194b0*/  STL.64 [R1+0x80], R24 ;  /* 0x0000801801007387 */ /* 0x0001e80000100a00 */
[----:B------:R-:W-:Y:S04]  /*194c0*/  STL [R1+0x88], R26 ;  /* 0x0000881a01007387 */ /* 0x000fe80000100800 */
[----:B0-----:R-:W3:Y:S01]  /*194d0*/  LDL.LU.64 R24, [R1+0x90] ;  /* 0x0000900001187983 */ /* 0x001ee20000300a00 */
[----:B--2---:R-:W-:-:S02]  /*194e0*/  IMAD.MOV.U32 R19, RZ, RZ, R29 ;  /* 0x000000ffff137224 */ /* 0x004fc400078e001d */
[----:B------:R-:W-:Y:S01]  /*194f0*/  IMAD.MOV.U32 R29, RZ, RZ, R27 ;  /* 0x000000ffff1d7224 */ /* 0x000fe200078e001b */
[----:B----4-:R-:W-:Y:S01]  /*19500*/  HMMA.16816.F32.BF16 R8, R4, R14, R8 ;  /* 0x0000000e0408723c */ /* 0x010fe20000041808 */
[----:B---3--:R0:W-:-:S15]  /*19510*/  STL.64 [R1+0x12e8], R24 ;  /* 0x0012e81801007387 */ /* 0x0081de0000100a00 */
[----:B------:R-:W-:-:S08]  /*19520*/  NOP ;  /* 0x0000000000007918 */ /* 0x000fd00000000000 */
[----:B------:R-:W-:Y:S02]  /*19530*/  IMAD.MOV.U32 R12, RZ, RZ, R10 ;  /* 0x000000ffff0c7224 */ /* 0x000fe400078e000a */
[----:B------:R-:W-:Y:S01]  /*19540*/  IMAD.MOV.U32 R13, RZ, RZ, R11 ;  /* 0x000000ffff0d7224 */ /* 0x000fe200078e000b */
[----:B0-----:R-:W2:Y:S04]  /*19550*/  LDL.LU.64 R24, [R1+0xb0] ;  /* 0x0000b00001187983 */ /* 0x001ea80000300a00 */
[----:B------:R-:W-:Y:S04]  /*19560*/  STL [R1+0x12b8], R29 ;  /* 0x0012b81d01007387 */ /* 0x000fe80000100800 */
[----:B------:R-:W-:Y:S04]  /*19570*/  STL [R1+0x70], R8 ;  /* 0x0000700801007387 */ /* 0x000fe80000100800 */
[----:B------:R-:W3:Y:S01]  /*19580*/  LDL.LU.64 R10, [R1+0x1320] ;  /* 0x00132000010a7983 */ /* 0x000ee20000300a00 */
[----:B------:R-:W-:-:S02]  /*19590*/  IMAD.MOV.U32 R28, RZ, RZ, R9 ;  /* 0x000000ffff1c7224 */ /* 0x000fc400078e0009 */
[----:B------:R-:W-:-:S03]  /*195a0*/  IMAD.MOV.U32 R15, RZ, RZ, R3 ;  /* 0x000000ffff0f7224 */ /* 0x000fc600078e0003 */
[----:B------:R-:W-:Y:S04]  /*195b0*/  STL [R1+0x12cc], R28 ;  /* 0x0012cc1c01007387 */ /* 0x000fe80000100800 */
[----:B------:R0:W-:Y:S04]  /*195c0*/  STL.64 [R1+0x12b0], R12 ;  /* 0x0012b00c01007387 */ /* 0x0001e80000100a00 */
[----:B0-----:R-:W4:Y:S04]  /*195d0*/  LDL.LU R12, [R1+0x170] ;  /* 0x00017000010c7983 */ /* 0x001f280000300800 */
[----:B------:R-:W4:Y:S04]  /*195e0*/  LDL.LU R13, [R1+0x174] ;  /* 0x00017400010d7983 */ /* 0x000f280000300800 */
[----:B------:R-:W4:Y:S04]  /*195f0*/  LDL.LU R14, [R1+0x178] ;  /* 0x00017800010e7983 */ /* 0x000f280000300800 */
[----:B------:R-:W4:Y:S01]  /*19600*/  LDL.LU R3, [R1+0x1318] ;  /* 0x0013180001037983 */ /* 0x000f220000300800 */
[----:B---3--:R-:W-:-:S15]  /*19610*/  HMMA.16816.F32.BF16 R20, R4, R10, R20 ;  /* 0x0000000a0414723c */ /* 0x008fde0000041814 */
[----:B------:R-:W-:-:S08]  /*19620*/  NOP ;  /* 0x0000000000007918 */ /* 0x000fd00000000000 */
[----:B------:R-:W-:Y:S04]  /*19630*/  STL [R1+0x54], R21 ;  /* 0x0000541501007387 */ /* 0x000fe80000100800 */
[----:B------:R0:W-:Y:S01]  /*19640*/  STL [R1+0x58], R22 ;  /* 0x0000581601007387 */ /* 0x0001e20000100800 */
[----:B------:R-:W-:-:S03]  /*19650*/  IMAD.MOV.U32 R29, RZ, RZ, R23 ;  /* 0x000000ffff1d7224 */ /* 0x000fc600078e0017 */
[----:B0-----:R-:W3:Y:S04]  /*19660*/  LDL.LU.64 R22, [R1+0x1310] ;  /* 0x0013100001167983 */ /* 0x001ee80000300a00 */
[----:B------:R-:W-:Y:S01]  /*19670*/  STL [R1+0x12e0], R29 ;  /* 0x0012e01d01007387 */ /* 0x000fe20000100800 */
[----:B------:R-:W-:Y:S01]  /*19680*/  IMAD.MOV.U32 R11, RZ, RZ, R20 ;  /* 0x000000ffff0b7224 */ /* 0x000fe200078e0014 */
[----:B---3--:R-:W-:Y:S02]  /*19690*/  HMMA.16816.F32.BF16 R4, R4, R22, R16 ;  /* 0x000000160404723c */ /* 0x008fe40000041810 */
[----:B------:R-:W3:Y:S04]  /*196a0*/  LDL.LU.64 R16, [R1+0x1308] ;  /* 0x0013080001107983 */ /* 0x000ee80000300a00 */
[----:B------:R-:W2:Y:S04]  /*196b0*/  LDL.LU.64 R22, [R1+0x1300] ;  /* 0x0013000001167983 */ /* 0x000ea80000300a00 */
[----:B------:R-:W2:-:S14]  /*196c0*/  LDL.LU.64 R20, [R1+0x12f8] ;  /* 0x0012f80001147983 */ /* 0x000e9c0000300a00 */
[----:B------:R-:W-:Y:S02]  /*196d0*/  IMAD.MOV.U32 R28, RZ, RZ, R4 ;  /* 0x000000ffff1c7224 */ /* 0x000fe400078e0004 */
[----:B------:R-:W-:Y:S02]  /*196e0*/  IMAD.MOV.U32 R10, RZ, RZ, R7 ;  /* 0x000000ffff0a7224 */ /* 0x000fe400078e0007 */
[----:B------:R-:W-:Y:S02]  /*196f0*/  IMAD.MOV.U32 R8, RZ, RZ, R5 ;  /* 0x000000ffff087224 */ /* 0x000fe400078e0005 */
[----:B------:R-:W-:Y:S01]  /*19700*/  IMAD.MOV.U32 R9, RZ, RZ, R6 ;  /* 0x000000ffff097224 */ /* 0x000fe200078e0006 */
[----:B------:R-:W2:Y:S04]  /*19710*/  LDL.LU R4, [R1+0x1a0] ;  /* 0x0001a00001047983 */ /* 0x000ea80000300800 */
[----:B------:R-:W2:Y:S04]  /*19720*/  LDL.LU R5, [R1+0x1a4] ;  /* 0x0001a40001057983 */ /* 0x000ea80000300800 */
[----:B------:R-:W2:Y:S04]  /*19730*/  LDL.LU R6, [R1+0x1a8] ;  /* 0x0001a80001067983 */ /* 0x000ea80000300800 */
[----:B------:R-:W2:Y:S04]  /*19740*/  LDL.LU R7, [R1+0x1ac] ;  /* 0x0001ac0001077983 */ /* 0x000ea80000300800 */
[----:B------:R-:W-:Y:S04]  /*19750*/  STL.64 [R1+0x12d8], R10 ;  /* 0x0012d80a01007387 */ /* 0x000fe80000100a00 */
[----:B------:R0:W-:Y:S04]  /*19760*/  STL.64 [R1+0x12d0], R8 ;  /* 0x0012d00801007387 */ /* 0x0001e80000100a00 */
[----:B0-----:R-:W3:Y:S04]  /*19770*/  LDL.LU R8, [R1+0x1b0] ;  /* 0x0001b00001087983 */ /* 0x001ee80000300800 */
[----:B------:R-:W3:Y:S04]  /*19780*/  LDL.LU R9, [R1+0x1b4] ;  /* 0x0001b40001097983 */ /* 0x000ee80000300800 */
[----:B------:R-:W3:Y:S04]  /*19790*/  LDL.LU R10, [R1+0x1b8] ;  /* 0x0001b800010a7983 */ /* 0x000ee80000300800 */
[----:B------:R-:W3:Y:S01]  /*197a0*/  LDL.LU R11, [R1+0x1bc] ;  /* 0x0001bc00010b7983 */ /* 0x000ee20000300800 */
[C---:B--2---:R-:W-:Y:S06]  /*197b0*/  HMMA.16816.F32.BF16 R4, R20.reuse, R24, R4 ;  /* 0x000000181404723c */ /* 0x044fec0000041804 */
[----:B---3--:R-:W-:-:S15]  /*197c0*/  HMMA.16816.F32.BF16 R16, R20, R16, R8 ;  /* 0x000000101410723c */ /* 0x008fde0000041808 */
[----:B------:R-:W-:-:S09]  /*197d0*/  NOP ;  /* 0x0000000000007918 */ /* 0x000fd20000000000 */
[----:B------:R-:W-:Y:S02]  /*197e0*/  IMAD.MOV.U32 R29, RZ, RZ, R16 ;  /* 0x000000ffff1d7224 */ /* 0x000fe400078e0010 */
[----:B------:R-:W-:Y:S02]  /*197f0*/  IMAD.MOV.U32 R11, RZ, RZ, R17 ;  /* 0x000000ffff0b7224 */ /* 0x000fe400078e0011 */
[----:B------:R-:W-:Y:S02]  /*19800*/  IMAD.MOV.U32 R10, RZ, RZ, R18 ;  /* 0x000000ffff0a7224 */ /* 0x000fe400078e0012 */
[----:B------:R-:W-:Y:S01]  /*19810*/  IMAD.MOV.U32 R9, RZ, RZ, R19 ;  /* 0x000000ffff097224 */ /* 0x000fe200078e0013 */
[----:B------:R-:W2:Y:S01]  /*19820*/  LDL.LU.64 R16, [R1+0x12f0] ;  /* 0x0012f00001107983 */ /* 0x000ea20000300a00 */
[----:B------:R-:W-:Y:S02]  /*19830*/  IMAD.MOV.U32 R19, RZ, RZ, R24 ;  /* 0x000000ffff137224 */ /* 0x000fe400078e0018 */
[----:B------:R-:W-:-:S02]  /*19840*/  IMAD.MOV.U32 R18, RZ, RZ, R25 ;  /* 0x000000ffff127224 */ /* 0x000fc400078e0019 */
[----:B------:R-:W3:Y:S04]  /*19850*/  LDL.LU.64 R24, [R1+0x12e8] ;  /* 0x0012e80001187983 */ /* 0x000ee80000300a00 */
[----:B------:R-:W-:Y:S04]  /*19860*/  STL.64 [R1+0x11d8], R6 ;  /* 0x0011d80601007387 */ /* 0x000fe80000100a00 */
[----:B------:R0:W-:Y:S04]  /*19870*/  STL.64 [R1+0x11d0], R4 ;  /* 0x0011d00401007387 */ /* 0x0001e80000100a00 */
[----:B0-----:R-:W2:Y:S04]  /*19880*/  LDL.LU R4, [R1+0x190] ;  /* 0x0001900001047983 */ /* 0x001ea80000300800 */
[----:B------:R-:W2:Y:S04]  /*19890*/  LDL.LU R5, [R1+0x194] ;  /* 0x0001940001057983 */ /* 0x000ea80000300800 */
[----:B------:R-:W2:Y:S01]  /*198a0*/  LDL.LU R6, [R1+0x198] ;  /* 0x0001980001067983 */ /* 0x000ea20000300800 */
[----:B----4-:R-:W-:-:S02]  /*198b0*/  IMAD.MOV.U32 R7, RZ, RZ, R3 ;  /* 0x000000ffff077224 */ /* 0x010fc400078e0003 */
[----:B------:R-:W-:-:S05]  /*198c0*/  IMAD.MOV.U32 R26, RZ, RZ, R2 ;  /* 0x000000ffff1a7224 */ /* 0x000fca00078e0002 */
[----:B--2---:R-:W-:Y:S06]  /*198d0*/  HMMA.16816.F32.BF16 R4, R20, R16, R4 ;  /* 0x000000101404723c */ /* 0x004fec0000041804 */
[----:B------:R-:W-:Y:S01]  /*198e0*/  STL.64 [R1+0x12a8], R16 ;  /* 0x0012a81001007387 */ /* 0x000fe20000100a00 */
[----:B---3--:R-:W-:Y:S02]  /*198f0*/  IMAD.MOV.U32 R8, RZ, RZ, R24 ;  /* 0x000000ffff087224 */ /* 0x008fe400078e0018 */
[----:B------:R-:W-:-:S14]  /*19900*/  IMAD.MOV.U32 R0, RZ, RZ, R25 ;  /* 0x000000ffff007224 */ /* 0x000fdc00078e0019 */
[----:B------:R-:W-:Y:S04]  /*19910*/  STL.64 [R1+0x120], R4 ;  /* 0x0001200401007387 */ /* 0x000fe80000100a00 */
[----:B------:R0:W-:Y:S02]  /*19920*/  STL.64 [R1+0x128], R6 ;  /* 0x0001280601007387 */ /* 0x0001e40000100a00 */
[----:B0-----:R-:W-:Y:S02]  /*19930*/  HMMA.16816.F32.BF16 R4, R20, R24, R12 ;  /* 0x000000181404723c */ /* 0x001fe4000004180c */
[----:B------:R-:W2:Y:S04]  /*19940*/  LDL.LU R12, [R1+0x160] ;  /* 0x00016000010c7983 */ /* 0x000ea80000300800 */
[----:B------:R-:W2:Y:S04]  /*19950*/  LDL.LU R13, [R1+0x164] ;  /* 0x00016400010d7983 */ /* 0x000ea80000300800 */
[----:B------:R-:W2:Y:S04]  /*19960*/  LDL.LU R14, [R1+0x168] ;  /* 0x00016800010e7983 */ /* 0x000ea80000300800 */
[----:B------:R-:W2:Y:S04]  /*19970*/  LDL.LU R15, [R1+0x16c] ;  /* 0x00016c00010f7983 */ /* 0x000ea80000300800 */
[----:B------:R-:W2:Y:S04]  /*19980*/  LDL.LU.64 R16, [R1+0x60] ;  /* 0x0000600001107983 */ /* 0x000ea80000300a00 */
[----:B------:R-:W3:Y:S04]  /*19990*/  LDL.LU R24, [R1+0x140] ;  /* 0x0001400001187983 */ /* 0x000ee80000300800 */
[----:B------:R-:W3:Y:S04]  /*199a0*/  LDL.LU R25, [R1+0x144] ;  /* 0x0001440001197983 */ /* 0x000ee80000300800 */
[----:B------:R-:W4:Y:S04]  /*199b0*/  LDL.LU R2, [R1+0x12e4] ;  /* 0x0012e40001027983 */ /* 0x000f280000300800 */
[----:B------:R-:W3:Y:S01]  /*199c0*/  LDL.LU R27, [R1+0x14c] ;  /* 0x00014c00011b7983 */ /* 0x000ee20000300800 */
[----:B------:R-:W-:-:S02]  /*199d0*/  IMAD.MOV.U32 R20, RZ, RZ, R6 ;  /* 0x000000ffff147224 */ /* 0x000fc400078e0006 */
[----:B------:R-:W-:Y:S02]  /*199e0*/  IMAD.MOV.U32 R3, RZ, RZ, R7 ;  /* 0x000000ffff037224 */ /* 0x000fe400078e0007 */
[----:B------:R-:W-:Y:S02]  /*199f0*/  IMAD.MOV.U32 R22, RZ, RZ, R4 ;  /* 0x000000ffff167224 */ /* 0x000fe400078e0004 */
[----:B------:R-:W-:Y:S02]  /*19a00*/  IMAD.MOV.U32 R21, RZ, RZ, R5 ;  /* 0x000000ffff157224 */ /* 0x000fe400078e0005 */
[----:B------:R-:W-:Y:S02]  /*19a10*/  IMAD.MOV.U32 R6, RZ, RZ, R10 ;  /* 0x000000ffff067224 */ /* 0x000fe400078e000a */
[----:B------:R-:W-:Y:S02]  /*19a20*/  IMAD.MOV.U32 R7, RZ, RZ, R9 ;  /* 0x000000ffff077224 */ /* 0x000fe400078e0009 */
[----:B------:R-:W-:-:S02]  /*19a30*/  IMAD.MOV.U32 R4, RZ, RZ, R29 ;  /* 0x000000ffff047224 */ /* 0x000fc400078e001d */
[----:B------:R-:W-:Y:S01]  /*19a40*/  IMAD.MOV.U32 R5, RZ, RZ, R11 ;  /* 0x000000ffff057224 */ /* 0x000fe200078e000b */
[----:B------:R-:W2:Y:S04]  /*19a50*/  LDL.LU R29, [R1+0x12e0] ;  /* 0x0012e000011d7983 */ /* 0x000ea80000300800 */
[----:B------:R-:W-:Y:S04]  /*19a60*/  STL.64 [R1+0x11e8], R6 ;  /* 0x0011e80601007387 */ /* 0x000fe80000100a00 */
[----:B------:R0:W-:Y:S02]  /*19a70*/  STL.64 [R1+0x11e0], R4 ;  /* 0x0011e00401007387 */ /* 0x0001e40000100a00 */
[----:B0-----:R-:W-:-:S02]  /*19a80*/  IMAD.MOV.U32 R4, RZ, RZ, R8 ;  /* 0x000000ffff047224 */ /* 0x001fc400078e0008 */
[----:B------:R-:W-:Y:S01]  /*19a90*/  IMAD.MOV.U32 R5, RZ, RZ, R0 ;  /* 0x000000ffff057224 */ /* 0x000fe200078e0000 */
[----:B----4-:R-:W0:Y:S02]  /*19aa0*/  LDSM.16.MT88.4 R8, [R2+UR4+0x1800] ;  /* 0x001800040208783b */ /* 0x010e240008004200 */
[----:B0-----:R-:W-:Y:S02]  /*19ab0*/  IMAD.MOV.U32 R0, RZ, RZ, R10 ;  /* 0x000000ffff007224 */ /* 0x001fe400078e000a */
[----:B------:R0:W-:Y:S01]  /*19ac0*/  STL.64 [R1+0x10], R8 ;  /* 0x0000100801007387 */ /* 0x0001e20000100a00 */
[----:B------:R-:W-:-:S03]  /*19ad0*/  IMAD.MOV.U32 R23, RZ, RZ, R11 ;  /* 0x000000ffff177224 */ /* 0x000fc600078e000b */
[----:B------:R-:W4:Y:S04]  /*19ae0*/  LDL.LU.64 R10, [R1+0x12d8] ;  /* 0x0012d800010a7983 */ /* 0x000f280000300a00 */
[----:B0-----:R-:W3:Y:S04]  /*19af0*/  LDL.LU.64 R8, [R1+0x12d0] ;  /* 0x0012d00001087983 */ /* 0x001ee80000300a00 */
[----:B------:R-:W-:Y:S04]  /*19b00*/  STL.64 [R1+0x11f8], R22 ;  /* 0x0011f81601007387 */ /* 0x000fe80000100a00 */
[----:B------:R0:W-:Y:S02]  /*19b10*/  STL.64 [R1+0x11f0], R20 ;  /* 0x0011f01401007387 */ /* 0x0001e40000100a00 */
[----:B0-----:R-:W-:-:S02]  /*19b20*/  IMAD.MOV.U32 R20, RZ, RZ, R28 ;  /* 0x000000ffff147224 */ /* 0x001fc400078e001c */
[----:B------:R-:W2:Y:S01]  /*19b30*/  LDL.LU R28, [R1+0x12cc] ;  /* 0x0012cc00011c7983 */ /* 0x000ea20000300800 */
[----:B----4-:R-:W-:Y:S02]  /*19b40*/  IMAD.MOV.U32 R23, RZ, RZ, R10 ;  /* 0x000000ffff177224 */ /* 0x010fe400078e000a */
[----:B---3--:R-:W-:Y:S02]  /*19b50*/  IMAD.MOV.U32 R22, RZ, RZ, R9 ;  /* 0x000000ffff167224 */ /* 0x008fe400078e0009 */
[----:B------:R-:W-:Y:S02]  /*19b60*/  IMAD.MOV.U32 R21, RZ, RZ, R8 ;  /* 0x000000ffff157224 */ /* 0x000fe400078e0008 */
[----:B------:R-:W3:Y:S04]  /*19b70*/  LDL.LU R8, [R1+0x12c8] ;  /* 0x0012c80001087983 */ /* 0x000ee80000300800 */
[----:B------:R-:W3:Y:S04]  /*19b80*/  LDL.LU R9, [R1+0x12c4] ;  /* 0x0012c40001097983 */ /* 0x000ee80000300800 */
[----:B------:R-:W3:Y:S04]  /*19b90*/  LDL.LU R10, [R1+0x12c0] ;  /* 0x0012c000010a7983 */ /* 0x000ee80000300800 */
[----:B------:R-:W-:Y:S04]  /*19ba0*/  STL.64 [R1+0x1208], R22 ;  /* 0x0012081601007387 */ /* 0x000fe80000100a00 */
[----:B------:R0:W-:Y:S02]  /*19bb0*/  STL.64 [R1+0x1200], R20 ;  /* 0x0012001401007387 */ /* 0x0001e40000100a00 */
[----:B0-----:R-:W-:-:S02]  /*19bc0*/  IMAD.MOV.U32 R20, RZ, RZ, R11 ;  /* 0x000000ffff147224 */ /* 0x001fc400078e000b */
[----:B------:R-:W3:Y:S04]  /*19bd0*/  LDL.LU R11, [R1+0x12bc] ;  /* 0x0012bc00010b7983 */ /* 0x000ee80000300800 */
[----:B------:R-:W4:Y:S04]  /*19be0*/  LDL.LU R21, [R1+0x54] ;  /* 0x0000540001157983 */ /* 0x000f280000300800 */
[----:B------:R-:W3:Y:S01]  /*19bf0*/  LDL.LU R22, [R1+0x58] ;  /* 0x0000580001167983 */ /* 0x000ee20000300800 */
[----:B--2---:R-:W-:-:S03]  /*19c00*/  IMAD.MOV.U32 R23, RZ, RZ, R29 ;  /* 0x000000ffff177224 */ /* 0x004fc600078e001d */
[----:B------:R-:W2:Y:S04]  /*19c10*/  LDL.LU R29, [R1+0x12b8] ;  /* 0x0012b800011d7983 */ /* 0x000ea80000300800 */
[----:B---3--:R-:W-:Y:S04]  /*19c20*/  STL.64 [R1+0x1218], R22 ;  /* 0x0012181601007387 */ /* 0x008fe80000100a00 */
[----:B----4-:R0:W-:Y:S01]  /*19c30*/  STL.64 [R1+0x1210], R20 ;  /* 0x0012101401007387 */ /* 0x0101e20000100a00 */
[----:B------:R-:W-:Y:S01]  /*19c40*/  HMMA.16816.F32.BF16 R12, R8, R16, R12 ;  /* 0x00000010080c723c */ /* 0x000fe2000004180c */
[----:B0-----:R-:W-:-:S02]  /*19c50*/  IMAD.MOV.U32 R20, RZ, RZ, R19 ;  /* 0x000000ffff147224 */ /* 0x001fc400078e0013 */
[----:B------:R-:W-:-:S07]  /*19c60*/  IMAD.MOV.U32 R21, RZ, RZ, R18 ;  /* 0x000000ffff157224 */ /* 0x000fce00078e0012 */
[----:B------:R-:W-:-:S13]  /*19c70*/  HMMA.16816.F32.BF16 R24, R8, R20, R24 ;  /* 0x000000140818723c */ /* 0x000fda0000041818 */
[----:B------:R0:W-:Y:S04]  /*19c80*/  STL.64 [R1+0x1a0], R12 ;  /* 0x0001a00c01007387 */ /* 0x0001e80000100a00 */
[----:B------:R1:W-:Y:S04]  /*19c90*/  STL.64 [R1+0x1a8], R14 ;  /* 0x0001a80e01007387 */ /* 0x0003e80000100a00 */
[----:B0-----:R-:W3:Y:S01]  /*19ca0*/  LDL.LU.64 R12, [R1+0x12b0] ;  /* 0x0012b000010c7983 */ /* 0x001ee20000300a00 */
[----:B-1----:R-:W-:Y:S02]  /*19cb0*/  IMAD.MOV.U32 R14, RZ, RZ, R16 ;  /* 0x000000ffff0e7224 */ /* 0x002fe400078e0010 */
[----:B------:R-:W-:-:S02]  /*19cc0*/  IMAD.MOV.U32 R15, RZ, RZ, R17 ;  /* 0x000000ffff0f7224 */ /* 0x000fc400078e0011 */
[----:B------:R-:W4:Y:S04]  /*19cd0*/  LDL.LU.64 R16, [R1+0x12a8] ;  /* 0x0012a80001107983 */ /* 0x000f280000300a00 */
[----:B------:R-:W-:Y:S04]  /*19ce0*/  STL.64 [R1+0x1c0], R24 ;  /* 0x0001c01801007387 */ /* 0x000fe80000100a00 */
[----:B------:R0:W-:Y:S04]  /*19cf0*/  STL.64 [R1+0x1c8], R26 ;  /* 0x0001c81a01007387 */ /* 0x0001e80000100a00 */
[----:B0-----:R-:W2:Y:S04]  /*19d00*/  LDL.LU.64 R26, [R1+0x12a0] ;  /* 0x0012a000011a7983 */ /* 0x001ea80000300a00 */
[----:B------:R-:W2:Y:S04]  /*19d10*/  LDL.LU.64 R24, [R1+0x1298] ;  /* 0x0012980001187983 */ /* 0x000ea80000300a00 */
[----:B------:R0:W-:Y:S04]  /*19d20*/  STL.64 [R1+0x1278], R20 ;  /* 0x0012781401007387 */ /* 0x0001e80000100a00 */
[----:B0-----:R-:W4:Y:S04]  /*19d30*/  LDL.LU R20, [R1+0x100] ;  /* 0x0001000001147983 */ /* 0x001f280000300800 */
[----:B------:R-:W4:Y:S04]  /*19d40*/  LDL.LU R21, [R1+0x104] ;  /* 0x0001040001157983 */ /* 0x000f280000300800 */
[----:B------:R-:W4:Y:S04]  /*19d50*/  LDL.LU R22, [R1+0x108] ;  /* 0x0001080001167983 */ /* 0x000f280000300800 */
[----:B------:R-:W4:Y:S02]  /*19d60*/  LDL.LU R23, [R1+0x10c] ;  /* 0x00010c0001177983 */ /* 0x000f240000300800 */
[C---:B----4-:R-:W-:Y:S06]  /*19d70*/  HMMA.16816.F32.BF16 R20, R8.reuse, R16, R20 ;  /* 0x000000100814723c */ /* 0x050fec0000041814 */
[----:B--2---:R-:W-:-:S15]  /*19d80*/  HMMA.16816.F32.BF16 R8, R8, R4, R24 ;  /* 0x000000040808723c */ /* 0x004fde0000041818 */
[----:B------:R-:W-:-:S02]  /*19d90*/  NOP ;  /* 0x0000000000007918 */ /* 0x000fc40000000000 */
[----:B------:R0:W-:Y:S04]  /*19da0*/  STL.64 [R1+0x1b0], R20 ;  /* 0x0001b01401007387 */ /* 0x0001e80000100a00 */
[----:B------:R1:W-:Y:S04]  /*19db0*/  STL.64 [R1+0x1b8], R22 ;  /* 0x0001b81601007387 */ /* 0x0003e80000100a00 */
[----:B0-----:R-:W2:Y:S04]  /*19dc0*/  LDL.LU R20, [R1+0xd0] ;  /* 0x0000d00001147983 */ /* 0x001ea80000300800 */
[----:B------:R-:W2:Y:S04]  /*19dd0*/  LDL.LU R21, [R1+0xd4] ;  /* 0x0000d40001157983 */ /* 0x000ea80000300800 */
[----:B-1----:R-:W2:Y:S04]  /*19de0*/  LDL.LU R22, [R1+0xd8] ;  /* 0x0000d80001167983 */ /* 0x002ea80000300800 */
[----:B------:R-:W2:Y:S04]  /*19df0*/  LDL.LU R23, [R1+0xdc] ;  /* 0x0000dc0001177983 */ /* 0x000ea80000300800 */
[----:B------:R0:W-:Y:S04]  /*19e00*/  STL.64 [R1+0x1270], R16 ;  /* 0x0012701001007387 */ /* 0x0001e80000100a00 */
[----:B0-----:R-:W4:Y:S04]  /*19e10*/  LDL.LU R16, [R1+0xf0] ;  /* 0x0000f00001107983 */ /* 0x001f280000300800 */
[----:B------:R-:W4:Y:S04]  /*19e20*/  LDL.LU R17, [R1+0xf4] ;  /* 0x0000f40001117983 */ /* 0x000f280000300800 */
[----:B------:R-:W4:Y:S04]  /*19e30*/  LDL.LU R18, [R1+0xf8] ;  /* 0x0000f80001127983 */ /* 0x000f280000300800 */
[----:B------:R-:W4:Y:S04]  /*19e40*/  LDL.LU R19, [R1+0xfc] ;  /* 0x0000fc0001137983 */ /* 0x000f280000300800 */
[----:B------:R0:W-:Y:S04]  /*19e50*/  STL.64 [R1+0x1268], R4 ;  /* 0x0012680401007387 */ /* 0x0001e80000100a00 */
[----:B0-----:R-:W4:Y:S04]  /*19e60*/  LDL.LU R4, [R1+0xe0] ;  /* 0x0000e00001047983 */ /* 0x001f280000300800 */
[----:B------:R-:W-:Y:S04]  /*19e70*/  STL.64 [R1+0x180], R8 ;  /* 0x0001800801007387 */ /* 0x000fe80000100a00 */
[----:B------:R0:W-:Y:S04]  /*19e80*/  STL.64 [R1+0x188], R10 ;  /* 0x0001880a01007387 */ /* 0x0001e80000100a00 */
[----:B------:R-:W4:Y:S04]  /*19e90*/  LDL.LU R5, [R1+0xe4] ;  /* 0x0000e40001057983 */ /* 0x000f280000300800 */
[----:B------:R-:W4:Y:S04]  /*19ea0*/  LDL.LU R6, [R1+0xe8] ;  /* 0x0000e80001067983 */ /* 0x000f280000300800 */
[----:B------:R-:W4:Y:S04]  /*19eb0*/  LDL.LU R7, [R1+0xec] ;  /* 0x0000ec0001077983 */ /* 0x000f280000300800 */
[----:B0-----:R-:W2:Y:S01]  /*19ec0*/  LDL R11, [R1+0xb64] ;  /* 0x000b6400010b7983 */ /* 0x001ea20000100800 */
[----:B---3--:R-:W-:-:S02]  /*19ed0*/  IMAD.MOV.U32 R10, RZ, RZ, R12 ;  /* 0x000000ffff0a7224 */ /* 0x008fc400078e000c */
[----:B------:R-:W-:Y:S01]  /*19ee0*/  IMAD.MOV.U32 R9, RZ, RZ, R28 ;  /* 0x000000ffff097224 */ /* 0x000fe200078e001c */
[----:B--2---:R-:W-:Y:S04]  /*19ef0*/  STL [R1+0x1220], R11 ;  /* 0x0012200b01007387 */ /* 0x004fe80000100800 */
[----:B------:R-:W2:Y:S04]  /*19f00*/  LDL.LU R8, [R1+0x70] ;  /* 0x0000700001087983 */ /* 0x000ea80000300800 */
[----:B------:R0:W1:Y:S04]  /*19f10*/  LDSM.16.MT88.4 R24, [R11+UR4+0x1800] ;  /* 0x001800040b18783b */ /* 0x0000680008004200 */
[----:B------:R-:W3:Y:S04]  /*19f20*/  LDL.LU R28, [R1+0x1290] ;  /* 0x00129000011c7983 */ /* 0x000ee80000300800 */
[----:B------:R-:W4:Y:S01]  /*19f30*/  LDL.LU R12, [R1+0x128c] ;  /* 0x00128c00010c7983 */ /* 0x000f220000300800 */
[----:B0-----:R-:W-:-:S03]  /*19f40*/  IMAD.MOV.U32 R11, RZ, RZ, R13 ;  /* 0x000000ffff0b7224 */ /* 0x001fc600078e000d */
[----:B------:R-:W4:Y:S04]  /*19f50*/  LDL.LU R13, [R1+0x1288] ;  /* 0x00128800010d7983 */ /* 0x000f280000300800 */
[----:B------:R-:W-:Y:S04]  /*19f60*/  STL.64 [R1+0x1230], R10 ;  /* 0x0012300a01007387 */ /* 0x000fe80000100a00 */
[----:B--2---:R0:W-:Y:S02]  /*19f70*/  STL.64 [R1+0x1228], R8 ;  /* 0x0012280801007387 */ /* 0x0041e40000100a00 */
[----:B0-----:R-:W-:-:S02]  /*19f80*/  IMAD.MOV.U32 R8, RZ, RZ, R14 ;  /* 0x000000ffff087224 */ /* 0x001fc400078e000e */
[----:B------:R-:W-:Y:S01]  /*19f90*/  IMAD.MOV.U32 R9, RZ, RZ, R15 ;  /* 0x000000ffff097224 */ /* 0x000fe200078e000f */
[----:B------:R-:W4:Y:S04]  /*19fa0*/  LDL.LU R14, [R1+0x1284] ;  /* 0x00128400010e7983 */ /* 0x000f280000300800 */
[----:B------:R-:W4:Y:S04]  /*19fb0*/  LDL.LU R15, [R1+0x1280] ;  /* 0x00128000010f7983 */ /* 0x000f280000300800 */
[----:B-1----:R-:W-:Y:S04]  /*19fc0*/  STL.64 [R1+0x1178], R26 ;  /* 0x0011781a01007387 */ /* 0x002fe80000100a00 */
[----:B------:R0:W-:Y:S04]  /*19fd0*/  STL.64 [R1+0x1170], R24 ;  /* 0x0011701801007387 */ /* 0x0001e80000100a00 */
[----:B0-----:R-:W2:Y:S04]  /*19fe0*/  LDL.LU.64 R24, [R1+0x20] ;  /* 0x0000200001187983 */ /* 0x001ea80000300a00 */
[----:B------:R-:W3:Y:S01]  /*19ff0*/  LDL.LU.64 R26, [R1+0x28] ;  /* 0x00002800011a7983 */ /* 0x000ee20000300a00 */
[C---:B----4-:R-:W-:Y:S03]  /*1a000*/  HMMA.16816.F32.BF16 R20, R12.reuse, R8, R20 ;  /* 0x000000080c14723c */ /* 0x050fe60000041814 */
[----:B---3--:R-:W-:Y:S04]  /*1a010*/  STL.64 [R1+0x1240], R26 ;  /* 0x0012401a01007387 */ /* 0x008fe80000100a00 */
[----:B--2---:R0:W-:Y:S04]  /*1a020*/  STL.64 [R1+0x1238], R24 ;  /* 0x0012381801007387 */ /* 0x0041e80000100a00 */
[----:B0-----:R-:W2:Y:S04]  /*1a030*/  LDL.LU R24, [R1+0x80] ;  /* 0x0000800001187983 */ /* 0x001ea80000300800 */
[----:B------:R-:W2:Y:S04]  /*1a040*/  LDL.LU R25, [R1+0x84] ;  /* 0x0000840001197983 */ /* 0x000ea80000300800 */
[----:B------:R-:W2:Y:S04]  /*1a050*/  LDL.LU R26, [R1+0x88] ;  /* 0x00008800011a7983 */ /* 0x000ea80000300800 */
[----:B------:R-:W-:Y:S04]  /*1a060*/  STL.64 [R1+0x170], R20 ;  /* 0x0001701401007387 */ /* 0x000fe80000100a00 */
[----:B------:R-:W-:Y:S04]  /*1a070*/  STL.64 [R1+0x178], R22 ;  /* 0x0001781601007387 */ /* 0x000fe80000100a00 */
[----:B------:R-:W0:Y:S04]  /*1a080*/  LDSM.16.MT88.4 R20, [R28+UR4+0x1800] ;  /* 0x001800041c14783b */ /* 0x000e280008004200 */
[----:B0-----:R0:W-:Y:S04]  /*1a090*/  STL.64 [R1], R20 ;  /* 0x0000001401007387 */ /* 0x0011e80000100a00 */
[----:B------:R-:W-:Y:S04]  /*1a0a0*/  STL.64 [R1+0x8], R22 ;  /* 0x0000081601007387 */ /* 0x000fe80000100a00 */
[----:B0-----:R-:W3:Y:S02]  /*1a0b0*/  LDL.LU.64 R20, [R1+0x1278] ;  /* 0x0012780001147983 */ /* 0x001ee40000300a00 */
[----:B---3--:R-:W-:-:S15]  /*1a0c0*/  HMMA.16816.F32.BF16 R16, R12, R20, R16 ;  /* 0x000000140c10723c */ /* 0x008fde0000041810 */
[----:B------:R-:W-:-:S08]  /*1a0d0*/  NOP ;  /* 0x0000000000007918 */ /* 0x000fd00000000000 */
[----:B------:R0:W-:Y:S04]  /*1a0e0*/  STL.64 [R1+0x160], R16 ;  /* 0x0001601001007387 */ /* 0x0001e80000100a00 */
[----:B------:R1:W-:Y:S04]  /*1a0f0*/  STL.64 [R1+0x168], R18 ;  /* 0x0001681201007387 */ /* 0x0003e80000100a00 */
[----:B0-----:R-:W1:Y:S02]  /*1a100*/  LDL.LU.64 R16, [R1+0x1270] ;  /* 0x0012700001107983 */ /* 0x001e640000300a00 */
[----:B-1----:R-:W-:Y:S02]  /*1a110*/  HMMA.16816.F32.BF16 R16, R12, R16, R4 ;  /* 0x000000100c10723c */ /* 0x002fe40000041804 */
[----:B------:R-:W3:-:S15]  /*1a120*/  LDL.LU.64 R4, [R1+0x1268] ;  /* 0x0012680001047983 */ /* 0x000ede0000300a00 */
[----:B------:R-:W-:-:S06]  /*1a130*/  NOP ;  /* 0x0000000000007918 */ /* 0x000fcc0000000000 */
[----:B------:R-:W-:Y:S04]  /*1a140*/  STL.64 [R1+0x150], R16 ;  /* 0x0001501001007387 */ /* 0x000fe80000100a00 */
[----:B------:R0:W-:Y:S04]  /*1a150*/  STL.64 [R1+0x158], R18 ;  /* 0x0001581201007387 */ /* 0x0001e80000100a00 */
[----:B0-----:R-:W3:Y:S04]  /*1a160*/  LDL.LU.64 R18, [R1+0x1260] ;  /* 0x0012600001127983 */ /* 0x001ee80000300a00 */
[----:B------:R-:W3:Y:S01]  /*1a170*/  LDL.LU.64 R16, [R1+0x1258] ;  /* 0x0012580001107983 */ /* 0x000ee20000300a00 */
[----:B------:R-:W-:Y:S01]  /*1a180*/  IMAD.MOV.U32 R27, RZ, RZ, R29 ;  /* 0x000000ffff1b7224 */ /* 0x000fe200078e001d */
[----:B---3--:R-:W-:Y:S02]  /*1a190*/  HMMA.16816.F32.BF16 R12, R12, R4, R16 ;  /* 0x000000040c0c723c */ /* 0x008fe40000041810 */
[----:B------:R-:W2:Y:S04]  /*1a1a0*/  LDL.LU.64 R18, [R1+0x1250] ;  /* 0x0012500001127983 */ /* 0x000ea80000300a00 */
[----:B------:R-:W2:-:S15]  /*1a1b0*/  LDL.LU.64 R16, [R1+0x1248] ;  /* 0x0012480001107983 */ /* 0x000e9e0000300a00 */
[----:B------:R-:W-:-:S02]  /*1a1c0*/  NOP ;  /* 0x0000000000007918 */ /* 0x000fc40000000000 */
[----:B------:R0:W-:Y:S04]  /*1a1d0*/  STL.64 [R1+0x110], R12 ;  /* 0x0001100c01007387 */ /* 0x0001e80000100a00 */
[----:B------:R1:W-:Y:S04]  /*1a1e0*/  STL.64 [R1+0x118], R14 ;  /* 0x0001180e01007387 */ /* 0x0003e80000100a00 */
[----:B0-----:R-:W3:Y:S04]  /*1a1f0*/  LDL.LU.64 R12, [R1+0xa0] ;  /* 0x0000a000010c7983 */ /* 0x001ee80000300a00 */
[----:B-1----:R-:W4:Y:S01]  /*1a200*/  LDL.64 R14, [R1+0xa8] ;  /* 0x0000a800010e7983 */ /* 0x002f220000100a00 */
[----:B--2---:R-:W-:Y:S03]  /*1a210*/  HMMA.16816.F32.BF16 R8, R16, R8, R24 ;  /* 0x000000081008723c */ /* 0x004fe60000041818 */
[----:B------:R-:W2:Y:S04]  /*1a220*/  LDL.LU.64 R26, [R1+0x1240] ;  /* 0x00124000011a7983 */ /* 0x000ea80000300a00 */
[----:B------:R-:W2:-:S15]  /*1a230*/  LDL.LU.64 R24, [R1+0x1238] ;  /* 0x0012380001187983 */ /* 0x000e9e0000300a00 */
[----:B------:R-:W-:-:S01]  /*1a240*/  NOP ;  /* 0x0000000000007918 */ /* 0x000fc20000000000 */
[----:B------:R0:W-:Y:S01]  /*1a250*/  STL.64 [R1+0xe0], R8 ;  /* 0x0000e00801007387 */ /* 0x0001e20000100a00 */
[----:B------:R-:W-:Y:S02]  /*1a260*/  IMAD.MOV.U32 R29, RZ, RZ, R10 ;  /* 0x000000ffff1d7224 */ /* 0x000fe400078e000a */
[----:B------:R-:W-:Y:S02]  /*1a270*/  IMAD.MOV.U32 R28, RZ, RZ, R11 ;  /* 0x000000ffff1c7224 */ /* 0x000fe400078e000b */
[----:B------:R-:W3:Y:S04]  /*1a280*/  LDL.LU.64 R10, [R1+0x1230] ;  /* 0x00123000010a7983 */ /* 0x000ee80000300a00 */
[----:B0-----:R-:W3:Y:S04]  /*1a290*/  LDL.LU.64 R8, [R1+0x1228] ;  /* 0x0012280001087983 */ /* 0x001ee80000300a00 */
[----:B------:R-:W-:Y:S04]  /*1a2a0*/  STL [R1+0x112c], R29 ;  /* 0x00112c1d01007387 */ /* 0x000fe80000100800 */
[----:B------:R-:W-:Y:S01]  /*1a2b0*/  STL [R1+0x1128], R28 ;  /* 0x0011281c01007387 */ /* 0x000fe20000100800 */
[----:B---3--:R-:W-:Y:S03]  /*1a2c0*/  HMMA.16816.F32.BF16 R20, R16, R20, R8 ;  /* 0x000000141014723c */ /* 0x008fe60000041808 */
[----:B------:R-:W3:-:S15]  /*1a2d0*/  LDL.LU R11, [R1+0x1220] ;  /* 0x00122000010b7983 */ /* 0x000ede0000300800 */
[----:B------:R-:W-:-:S05]  /*1a2e0*/  NOP ;  /* 0x0000000000007918 */ /* 0x000fca0000000000 */
[----:B------:R-:W-:Y:S04]  /*1a2f0*/  STL.64 [R1+0x100], R20 ;  /* 0x0001001401007387 */ /* 0x000fe80000100a00 */
[----:B------:R0:W-:Y:S04]  /*1a300*/  STL.64 [R1+0x108], R22 ;  /* 0x0001081601007387 */ /* 0x0001e80000100a00 */
[----:B0-----:R-:W4:Y:S04]  /*1a310*/  LDL.LU.64 R22, [R1+0x1218] ;  /* 0x0012180001167983 */ /* 0x001f280000300a00 */
[----:B------:R-:W4:Y:S02]  /*1a320*/  LDL.LU.64 R20, [R1+0x1210] ;  /* 0x0012100001147983 */ /* 0x000f240000300a00 */
[----:B----4-:R-:W-:-:S15]  /*1a330*/  HMMA.16816.F32.BF16 R20, R16, R12, R20 ;  /* 0x0000000c1014723c */ /* 0x010fde0000041814 */
[----:B------:R-:W-:-:S08]  /*1a340*/  NOP ;  /* 0x0000000000007918 */ /* 0x000fd00000000000 */
[----:B------:R-:W-:Y:S04]  /*1a350*/  STL.64 [R1+0xf0], R20 ;  /* 0x0000f01401007387 */ /* 0x000fe80000100a00 */
[----:B------:R0:W-:Y:S04]  /*1a360*/  STL.64 [R1+0xf8], R22 ;  /* 0x0000f81601007387 */ /* 0x0001e80000100a00 */
[----:B0-----:R-:W4:Y:S04]  /*1a370*/  LDL.LU.64 R22, [R1+0x1208] ;  /* 0x0012080001167983 */ /* 0x001f280000300a00 */
[----:B------:R-:W4:Y:S02]  /*1a380*/  LDL.LU.64 R20, [R1+0x1200] ;  /* 0x0012000001147983 */ /* 0x000f240000300a00 */
[----:B----4-:R-:W-:Y:S02]  /*1a390*/  HMMA.16816.F32.BF16 R16, R16, R4, R20 ;  /* 0x000000041010723c */ /* 0x010fe40000041814 */
[----:B------:R-:W4:Y:S04]  /*1a3a0*/  LDL.LU.64 R22, [R1+0x11f8] ;  /* 0x0011f80001167983 */ /* 0x000f280000300a00 */
[----:B------:R-:W3:Y:S04]  /*1a3b0*/  LDL.LU.64 R20, [R1+0x11f0] ;  /* 0x0011f00001147983 */ /* 0x000ee80000300a00 */
[----:B------:R-:W2:Y:S04]  /*1a3c0*/  LDL.LU.64 R6, [R1+0x11e8] ;  /* 0x0011e80001067983 */ /* 0x000ea80000300a00 */
[----:B------:R-:W2:Y:S04]  /*1a3d0*/  LDL.LU.64 R4, [R1+0x11e0] ;  /* 0x0011e00001047983 */ /* 0x000ea80000300a00 */
[----:B------:R-:W3:Y:S05]  /*1a3e0*/  LDL R10, [R1+0x228] ;  /* 0x00022800010a7983 */ /* 0x000eea0000100800 */
[----:B------:R-:W-:Y:S04]  /*1a3f0*/  STL.64 [R1+0x40], R16 ;  /* 0x0000401001007387 */ /* 0x000fe80000100a00 */
[----:B------:R0:W-:Y:S04]  /*1a400*/  STL.64 [R1+0x48], R18 ;  /* 0x0000481201007387 */ /* 0x0001e80000100a00 */
[----:B0-----:R-:W2:Y:S04]  /*1a410*/  LDL.LU R18, [R1+0x68] ;  /* 0x0000680001127983 */ /* 0x001ea80000300800 */
[----:B------:R-:W2:Y:S02]  /*1a420*/  LDL.LU R19, [R1+0x6c] ;  /* 0x00006c0001137983 */ /* 0x000ea40000300800 */
[----:B--2---:R-:W-:-:S15]  /*1a430*/  HMMA.16816.F32.BF16 R4, R24, R18, R4 ;  /* 0x000000121804723c */ /* 0x004fde0000041804 */
[----:B------:R-:W-:-:S09]  /*1a440*/  NOP ;  /* 0x0000000000007918 */ /* 0x000fd20000000000 */
[----:B------:R-:W-:Y:S02]  /*1a450*/  IMAD.MOV.U32 R16, RZ, RZ, R7 ;  /* 0x000000ffff107224 */ /* 0x000fe400078e0007 */
[----:B------:R-:W-:Y:S02]  /*1a460*/  IMAD.MOV.U32 R29, RZ, RZ, R4 ;  /* 0x000000ffff1d7224 */ /* 0x000fe400078e0004 */
[----:B------:R-:W-:Y:S02]  /*1a470*/  IMAD.MOV.U32 R28, RZ, RZ, R5 ;  /* 0x000000ffff1c7224 */ /* 0x000fe400078e0005 */
[----:B------:R-:W-:Y:S02]  /*1a480*/  IMAD.MOV.U32 R17, RZ, RZ, R6 ;  /* 0x000000ffff117224 */ /* 0x000fe400078e0006 */
[----:B------:R-:W2:Y:S04]  /*1a490*/  LDL.LU.64 R6, [R1+0x11d8] ;  /* 0x0011d80001067983 */ /* 0x000ea80000300a00 */
[----:B------:R-:W2:Y:S04]  /*1a4a0*/  LDL.LU.64 R4, [R1+0x11d0] ;  /* 0x0011d00001047983 */ /* 0x000ea80000300a00 */
[----:B------:R-:W-:Y:S04]  /*1a4b0*/  STL [R1+0x1140], R16 ;  /* 0x0011401001007387 */ /* 0x000fe80000100800 */
[----:B------:R-:W-:Y:S04]  /*1a4c0*/  STL [R1+0x113c], R29 ;  /* 0x00113c1d01007387 */ /* 0x000fe80000100800 */
[----:B------:R-:W-:Y:S04]  /*1a4d0*/  STL [R1+0x1138], R28 ;  /* 0x0011381c01007387 */ /* 0x000fe80000100800 */
[----:B------:R-:W-:Y:S04]  /*1a4e0*/  STL [R1+0x1134], R17 ;  /* 0x0011341101007387 */ /* 0x000fe80000100800 */
[----:B------:R0:W-:Y:S04]  /*1a4f0*/  STL.64 [R1+0x11c0], R18 ;  /* 0x0011c01201007387 */ /* 0x0001e80000100a00 */
[----:B0-----:R-:W2:Y:S04]  /*1a500*/  LDL R18, [R1+0xb8] ;  /* 0x0000b80001127983 */ /* 0x001ea80000100800 */
[----:B------:R-:W2:Y:S01]  /*1a510*/  LDL R19, [R1+0xbc] ;  /* 0x0000bc0001137983 */ /* 0x000ea20000100800 */
[----:B------:R-:W-:-:S02]  /*1a520*/  IMAD.MOV.U32 R13, RZ, RZ, R24 ;  /* 0x000000ffff0d7224 */ /* 0x000fc400078e0018 */
[----:B------:R-:W-:Y:S02]  /*1a530*/  IMAD.MOV.U32 R12, RZ, RZ, R25 ;  /* 0x000000ffff0c7224 */ /* 0x000fe400078e0019 */
[----:B------:R-:W-:Y:S01]  /*1a540*/  IMAD.MOV.U32 R9, RZ, RZ, R26 ;  /* 0x000000ffff097224 */ /* 0x000fe200078e001a */
[----:B--2---:R-:W-:Y:S07]  /*1a550*/  HMMA.16816.F32.BF16 R4, R24, R18, R4 ;  /* 0x000000121804723c */ /* 0x004fee0000041804 */
[----:B------:R-:W-:-:S15]  /*1a560*/  IMAD.MOV.U32 R26, RZ, RZ, R0 ;  /* 0x000000ffff1a7224 */ /* 0x000fde00078e0000 */
[----:B------:R-:W-:-:S01]  /*1a570*/  NOP ;  /* 0x0000000000007918 */ /* 0x000fc20000000000 */
[----:B------:R0:W-:Y:S04]  /*1a580*/  STL.64 [R1+0x50], R4 ;  /* 0x0000500401007387 */ /* 0x0001e80000100a00 */
[----:B------:R1:W-:Y:S04]  /*1a590*/  STL.64 [R1+0x58], R6 ;  /* 0x0000580601007387 */ /* 0x0003e80000100a00 */
[----:B0-----:R-:W2:Y:S04]  /*1a5a0*/  LDL.LU R4, [R1+0x120] ;  /* 0x0001200001047983 */ /* 0x001ea80000300800 */
[----:B------:R-:W2:Y:S04]  /*1a5b0*/  LDL.LU R5, [R1+0x124] ;  /* 0x0001240001057983 */ /* 0x000ea80000300800 */
[----:B-1----:R-:W2:Y:S04]  /*1a5c0*/  LDL.LU R6, [R1+0x128] ;  /* 0x0001280001067983 */ /* 0x002ea80000300800 */
[----:B------:R-:W2:Y:S04]  /*1a5d0*/  LDL.LU R7, [R1+0x12c] ;  /* 0x00012c0001077983 */ /* 0x000ea80000300800 */
[----:B------:R-:W2:Y:S04]  /*1a5e0*/  LDL.LU R24, [R1+0x10] ;  /* 0x0000100001187983 */ /* 0x000ea80000300800 */
[----:B------:R-:W2:Y:S04]  /*1a5f0*/  LDL.LU R25, [R1+0x14] ;  /* 0x0000140001197983 */ /* 0x000ea80000300800 */
[----:B------:R-:W2:Y:S01]  /*1a600*/  LDL.LU R0, [R1+0x11c8] ;  /* 0x0011c80001007983 */ /* 0x000ea20000300800 */
[----:B------:R-:W-:-:S02]  /*1a610*/  IMAD.MOV.U32 R8, RZ, RZ, R27 ;  /* 0x000000ffff087224 */ /* 0x000fc400078e001b */
[----:B----4-:R-:W-:Y:S02]  /*1a620*/  IMAD.MOV.U32 R27, RZ, RZ, R23 ;  /* 0x000000ffff1b7224 */ /* 0x010fe400078e0017 */
[----:B------:R-:W-:Y:S02]  /*1a630*/  IMAD.MOV.U32 R16, RZ, RZ, R22 ;  /* 0x000000ffff107224 */ /* 0x000fe400078e0016 */
[----:B---3--:R-:W-:Y:S02]  /*1a640*/  IMAD.MOV.U32 R17, RZ, RZ, R21 ;  /* 0x000000ffff117224 */ /* 0x008fe400078e0015 */
[----:B------:R-:W-:Y:S01]  /*1a650*/  IMAD.MOV.U32 R18, RZ, RZ, R20 ;  /* 0x000000ffff127224 */ /* 0x000fe200078e0014 */
[----:B------:R0:W-:Y:S02]  /*1a660*/  STL.64 [R1+0x11b8], R26 ;  /* 0x0011b81a01007387 */ /* 0x0001e40000100a00 */
[----:B0-----:R-:W-:Y:S02]  /*1a670*/  IMAD.MOV.U32 R26, RZ, RZ, R9 ;  /* 0x000000ffff1a7224 */ /* 0x001fe400078e0009 */
[----:B------:R-:W-:-:S02]  /*1a680*/  IMAD.MOV.U32 R27, RZ, RZ, R8 ;  /* 0x000000ffff1b7224 */ /* 0x000fc400078e0008 */
[----:B------:R-:W-:Y:S02]  /*1a690*/  IMAD.MOV.U32 R9, RZ, RZ, R14 ;  /* 0x000000ffff097224 */ /* 0x000fe400078e000e */
[----:B------:R-:W-:Y:S01]  /*1a6a0*/  IMAD.MOV.U32 R8, RZ, RZ, R15 ;  /* 0x000000ffff087224 */ /* 0x000fe200078e000f */
[----:B--2---:R-:W0:Y:S04]  /*1a6b0*/  LDSM.16.MT88.4 R20, [R0+UR4+0x2000] ;  /* 0x002000040014783b */ /* 0x004e280008004200 */
[----:B------:R1:W-:Y:S04]  /*1a6c0*/  STL.64 [R1+0x11b0], R24 ;  /* 0x0011b01801007387 */ /* 0x0003e80000100a00 */
[----:B------:R-:W-:Y:S04]  /*1a6d0*/  STL [R1+0x1130], R0 ;  /* 0x0011300001007387 */ /* 0x000fe80000100800 */
[----:B0-----:R-:W-:Y:S04]  /*1a6e0*/  STL.64 [R1+0x10d0], R22 ;  /* 0x0010d01601007387 */ /* 0x001fe80000100a00 */
[----:B------:R-:W-:Y:S04]  /*1a6f0*/  STL.64 [R1+0x10c8], R20 ;  /* 0x0010c81401007387 */ /* 0x000fe80000100a00 */
[----:B------:R-:W0:Y:S01]  /*1a700*/  LDSM.16.M88.4 R20, [R10+UR4+0x4080] ;  /* 0x004080040a14783b */ /* 0x000e220008000200 */
[----:B-1----:R-:W-:-:S02]  /*1a710*/  IMAD.MOV.U32 R24, RZ, RZ, R13 ;  /* 0x000000ffff187224 */ /* 0x002fc400078e000d */
[----:B------:R-:W-:-:S07]  /*1a720*/  IMAD.MOV.U32 R25, RZ, RZ, R12 ;  /* 0x000000ffff197224 */ /* 0x000fce00078e000c */
[----:B------:R-:W-:Y:S01]  /*1a730*/  HMMA.16816.F32.BF16 R4, R24, R14, R4 ;  /* 0x0000000e1804723c */ /* 0x000fe20000041804 */
[----:B------:R-:W-:Y:S04]  /*1a740*/  LDSM.16.M88.4 R12, [R10+UR4+0x6080] ;  /* 0x006080040a0c783b */ /* 0x000fe80008000200 */
[----:B0-----:R-:W-:Y:S04]  /*1a750*/  STL.64 [R1+0x80], R20 ;  /* 0x0000801401007387 */ /* 0x001fe80000100a00 */
[----:B------:R-:W-:Y:S04]  /*1a760*/  STL.64 [R1+0x88], R22 ;  /* 0x0000881601007387 */ /* 0x000fe80000100a00 */
[----:B------:R-:W0:Y:S04]  /*1a770*/  LDSM.16.M88.4 R20, [R10+UR4+0x5080] ;  /* 0x005080040a14783b */ /* 0x000e280008000200 */
[----:B0-----:R0:W-:Y:S04]  /*1a780*/  STL.64 [R1+0x70], R20 ;  /* 0x0000701401007387 */ /* 0x0011e80000100a00 */
[----:B------:R1:W-:Y:S03]  /*1a790*/  STL.64 [R1+0x78], R22 ;  /* 0x0000781601007387 */ /* 0x0003e60000100a00 */
[----:B0-----:R-:W-:-:S02]  /*1a7a0*/  IMAD.MOV.U32 R21, RZ, RZ, R5 ;  /* 0x000000ffff157224 */ /* 0x001fc400078e0005 */
[----:B-1----:R-:W-:Y:S02]  /*1a7b0*/  IMAD.MOV.U32 R22, RZ, RZ, R4 ;  /* 0x000000ffff167224 */ /* 0x002fe400078e0004 */
[----:B------:R-:W-:-:S03]  /*1a7c0*/  IMAD.MOV.U32 R20, RZ, RZ, R6 ;  /* 0x000000ffff147224 */ /* 0x000fc600078e0006 */
[----:B------:R0:W-:Y:S04]  /*1a7d0*/  STL [R1+0x10e0], R22 ;  /* 0x0010e01601007387 */ /* 0x0001e80000100800 */
[----:B------:R-:W-:Y:S04]  /*1a7e0*/  STL.64 [R1+0x10d8], R20 ;  /* 0x0010d81401007387 */ /* 0x000fe80000100a00 */
[----:B0-----:R-:W2:Y:S04]  /*1a7f0*/  LDL.LU R22, [R1+0x98] ;  /* 0x0000980001167983 */ /* 0x001ea80000300800 */
[----:B------:R-:W2:Y:S04]  /*1a800*/  LDL.LU R23, [R1+0x9c] ;  /* 0x00009c0001177983 */ /* 0x000ea80000300800 */
[----:B------:R-:W-:Y:S04]  /*1a810*/  STL.64 [R1+0xc0], R12 ;  /* 0x0000c00c01007387 */ /* 0x000fe80000100a00 */
[----:B------:R0:W-:Y:S04]  /*1a820*/  STL.64 [R1+0xc8], R14 ;  /* 0x0000c80e01007387 */ /* 0x0001e80000100a00 */
[----:B0-----:R-:W3:Y:S01]  /*1a830*/  LDL R15, [R1+0xb60] ;  /* 0x000b6000010f7983 */ /* 0x001ee20000100800 */
[----:B------:R-:W-:-:S02]  /*1a840*/  IMAD.MOV.U32 R19, RZ, RZ, R3 ;  /* 0x000000ffff137224 */ /* 0x000fc400078e0003 */
[----:B------:R-:W-:Y:S02]  /*1a850*/  IMAD.MOV.U32 R3, RZ, RZ, R7 ;  /* 0x000000ffff037224 */ /* 0x000fe400078e0007 */
[----:B------:R-:W0:Y:S04]  /*1a860*/  LDSM.16.M88.4 R4, [R10+UR4+0x7080] ;  /* 0x007080040a04783b */ /* 0x000e280008000200 */
[----:B---3--:R1:W-:Y:S04]  /*1a870*/  STL [R1+0x11a8], R15 ;  /* 0x0011a80f01007387 */ /* 0x0083e80000100800 */
[----:B0-----:R-:W-:Y:S04]  /*1a880*/  STL.64 [R1+0xd0], R4 ;  /* 0x0000d00401007387 */ /* 0x001fe80000100a00 */
[----:B------:R-:W-:Y:S04]  /*1a890*/  STL.64 [R1+0xd8], R6 ;  /* 0x0000d80601007387 */ /* 0x000fe80000100a00 */
[----:B------:R-:W0:Y:S01]  /*1a8a0*/  LDSM.16.MT88.4 R4, [R2+UR4+0x2000] ;  /* 0x002000040204783b */ /* 0x000e220008004200 */
[----:B--2---:R-:W-:Y:S03]  /*1a8b0*/  HMMA.16816.F32.BF16 R24, R24, R22, R16 ;  /* 0x000000161818723c */ /* 0x004fe60000041810 */
[----:B------:R-:W2:Y:S04]  /*1a8c0*/  LDL.LU R12, [R1+0x1a0] ;  /* 0x0001a000010c7983 */ /* 0x000ea80000300800 */
[----:B------:R-:W2:Y:S04]  /*1a8d0*/  LDL.LU R13, [R1+0x1a4] ;  /* 0x0001a400010d7983 */ /* 0x000ea80000300800 */
[----:B------:R-:W2:Y:S04]  /*1a8e0*/  LDL.LU R14, [R1+0x1a8] ;  /* 0x0001a800010e7983 */ /* 0x000ea80000300800 */
[----:B-1----:R-:W2:Y:S09]  /*1a8f0*/  LDL.LU R15, [R1+0x1ac] ;  /* 0x0001ac00010f7983 */ /* 0x002eb20000300800 */
[----:B------:R-:W-:-:S02]  /*1a900*/  IMAD.MOV.U32 R17, RZ, RZ, R26 ;  /* 0x000000ffff117224 */ /* 0x000fc400078e001a */
[----:B------:R-:W-:Y:S02]  /*1a910*/  IMAD.MOV.U32 R0, RZ, RZ, R27 ;  /* 0x000000ffff007224 */ /* 0x000fe400078e001b */
[----:B------:R-:W-:Y:S02]  /*1a920*/  IMAD.MOV.U32 R29, RZ, RZ, R24 ;  /* 0x000000ffff1d7224 */ /* 0x000fe400078e0018 */
[----:B------:R-:W-:Y:S01]  /*1a930*/  IMAD.MOV.U32 R28, RZ, RZ, R25 ;  /* 0x000000ffff1c7224 */ /* 0x000fe200078e0019 */
[----:B0-----:R-:W-:Y:S04]  /*1a940*/  STL [R1+0x1064], R4 ;  /* 0x0010640401007387 */ /* 0x001fe80000100800 */
[----:B------:R-:W-:Y:S04]  /*1a950*/  STL [R1+0x1060], R5 ;  /* 0x0010600501007387 */ /* 0x000fe80000100800 */
[----:B------:R-:W-:Y:S04]  /*1a960*/  STL [R1+0x105c], R6 ;  /* 0x00105c0601007387 */ /* 0x000fe80000100800 */
[----:B------:R0:W-:Y:S04]  /*1a970*/  STL [R1+0x1058], R7 ;  /* 0x0010580701007387 */ /* 0x0001e80000100800 */
[----:B0-----:R-:W3:Y:S04]  /*1a980*/  LDL.LU.64 R6, [R1+0xb8] ;  /* 0x0000b80001067983 */ /* 0x001ee80000300a00 */
[----:B------:R-:W2:Y:S04]  /*1a990*/  LDL.LU.64 R18, [R1+0x11c0] ;  /* 0x0011c00001127983 */ /* 0x000ea80000300a00 */
[----:B------:R-:W2:Y:S04]  /*1a9a0*/  LDL.LU.64 R26, [R1+0x11b8] ;  /* 0x0011b800011a7983 */ /* 0x000ea80000300a00 */
[----:B------:R-:W2:Y:S04]  /*1a9b0*/  LDL.LU.64 R24, [R1+0x11b0] ;  /* 0x0011b00001187983 */ /* 0x000ea80000300a00 */
[----:B------:R0:W-:Y:S02]  /*1a9c0*/  STL.64 [R1+0x1188], R22 ;  /* 0x0011881601007387 */ /* 0x0001e40000100a00 */
[----:B0-----:R-:W-:-:S02]  /*1a9d0*/  IMAD.MOV.U32 R22, RZ, RZ, R9 ;  /* 0x000000ffff167224 */ /* 0x001fc400078e0009 */
[----:B------:R-:W-:Y:S02]  /*1a9e0*/  IMAD.MOV.U32 R23, RZ, RZ, R8 ;  /* 0x000000ffff177224 */ /* 0x000fe400078e0008 */
[----:B------:R-:W0:Y:S04]  /*1a9f0*/  LDSM.16.MT88.4 R8, [R11+UR4+0x2000] ;  /* 0x002000040b08783b */ /* 0x000e280008004200 */
[----:B------:R1:W-:Y:S04]  /*1aa00*/  STL.64 [R1+0x11a0], R22 ;  /* 0x0011a01601007387 */ /* 0x0003e80000100a00 */
[----:B------:R-:W3:Y:S04]  /*1aa10*/  LDL.LU R20, [R1+0x1c0] ;  /* 0x0001c00001147983 */ /* 0x000ee80000300800 */
[----:B------:R-:W3:Y:S04]  /*1aa20*/  LDL.LU R21, [R1+0x1c4] ;  /* 0x0001c40001157983 */ /* 0x000ee80000300800 */
[----:B-1----:R-:W3:Y:S04]  /*1aa30*/  LDL.LU R22, [R1+0x1c8] ;  /* 0x0001c80001167983 */ /* 0x002ee80000300800 */
[----:B------:R-:W3:Y:S04]  /*1aa40*/  LDL.LU R23, [R1+0x1cc] ;  /* 0x0001cc0001177983 */ /* 0x000ee80000300800 */
[----:B0-----:R-:W-:Y:S04]  /*1aa50*/  STL.64 [R1+0x1028], R10 ;  /* 0x0010280a01007387 */ /* 0x001fe80000100a00 */
[----:B------:R0:W-:Y:S04]  /*1aa60*/  STL.64 [R1+0x1020], R8 ;  /* 0x0010200801007387 */ /* 0x0001e80000100a00 */
[----:B0-----:R-:W4:Y:S04]  /*1aa70*/  LDL.LU.64 R8, [R1+0xc0] ;  /* 0x0000c00001087983 */ /* 0x001f280000300a00 */
[----:B----4-:R0:W-:Y:S04]  /*1aa80*/  STL.64 [R1+0x1180], R8 ;  /* 0x0011800801007387 */ /* 0x0101e80000100a00 */
[----:B0-----:R-:W4:Y:S04]  /*1aa90*/  LDL.LU R8, [R1+0x180] ;  /* 0x0001800001087983 */ /* 0x001f280000300800 */
[----:B------:R-:W4:Y:S04]  /*1aaa0*/  LDL.LU R9, [R1+0x184] ;  /* 0x0001840001097983 */ /* 0x000f280000300800 */
[----:B------:R-:W3:Y:S04]  /*1aab0*/  LDL.LU R10, [R1+0x188] ;  /* 0x00018800010a7983 */ /* 0x000ee80000300800 */
[----:B------:R-:W3:Y:S01]  /*1aac0*/  LDL.LU R11, [R1+0x18c] ;  /* 0x00018c00010b7983 */ /* 0x000ee20000300800 */
[C---:B--2---:R-:W-:Y:S03]  /*1aad0*/  HMMA.16816.F32.BF16 R12, R24.reuse, R18, R12 ;  /* 0x00000012180c723c */ /* 0x044fe6000004180c */
[----:B---3--:R-:W-:Y:S04]  /*1aae0*/  STL.64 [R1+0x1198], R10 ;  /* 0x0011980a01007387 */ /* 0x008fe80000100a00 */
[----:B----4-:R0:W-:Y:S04]  /*1aaf0*/  STL.64 [R1+0x1190], R8 ;  /* 0x0011900801007387 */ /* 0x0101e80000100a00 */
[----:B0-----:R-:W2:Y:S04]  /*1ab00*/  LDL.LU R8, [R1+0x1b0] ;  /* 0x0001b00001087983 */ /* 0x001ea80000300800 */
[----:B------:R-:W2:Y:S04]  /*1ab10*/  LDL.LU R9, [R1+0x1b4] ;  /* 0x0001b40001097983 */ /* 0x000ea80000300800 */
[----:B------:R-:W2:Y:S04]  /*1ab20*/  LDL.LU R10, [R1+0x1b8] ;  /* 0x0001b800010a7983 */ /* 0x000ea80000300800 */
[----:B------:R-:W2:Y:S04]  /*1ab30*/  LDL.LU R11, [R1+0x1bc] ;  /* 0x0001bc00010b7983 */ /* 0x000ea80000300800 */
[----:B------:R-:W-:Y:S04]  /*1ab40*/  STL.64 [R1+0x140], R12 ;  /* 0x0001400c01007387 */ /* 0x000fe80000100a00 */
[----:B------:R0:W-:Y:S04]  /*1ab50*/  STL.64 [R1+0x148], R14 ;  /* 0x0001480e01007387 */ /* 0x0001e80000100a00 */
[----:B0-----:R-:W3:Y:S01]  /*1ab60*/  LDL.LU R15, [R1+0x11a8] ;  /* 0x0011a800010f7983 */ /* 0x001ee20000300800 */
[C---:B------:R-:W-:Y:S03]  /*1ab70*/  HMMA.16816.F32.BF16 R20, R24.reuse, R6, R20 ;  /* 0x000000061814723c */ /* 0x040fe60000041814 */
[----:B---3--:R-:W0:Y:S04]  /*1ab80*/  LDSM.16.MT88.4 R12, [R15+UR4+0x2000] ;  /* 0x002000040f0c783b */ /* 0x008e280008004200 */
[----:B0-----:R-:W-:Y:S04]  /*1ab90*/  STL.64 [R1+0xfc8], R14 ;  /* 0x000fc80e01007387 */ /* 0x001fe80000100a00 */
[----:B------:R0:W-:Y:S04]  /*1aba0*/  STL.64 [R1+0xfc0], R12 ;  /* 0x000fc00c01007387 */ /* 0x0001e80000100a00 */
[----:B0-----:R-:W3:Y:S08]  /*1abb0*/  LDL.LU.64 R12, [R1+0xd0] ;  /* 0x0000d000010c7983 */ /* 0x001ef00000300a00 */
[----:B------:R-:W-:Y:S04]  /*1abc0*/  STL.64 [R1+0x1a0], R20 ;  /* 0x0001a01401007387 */ /* 0x000fe80000100a00 */
[----:B------:R0:W-:Y:S04]  /*1abd0*/  STL.64 [R1+0x1a8], R22 ;  /* 0x0001a81601007387 */ /* 0x0001e80000100a00 */
[----:B0-----:R-:W2:Y:S04]  /*1abe0*/  LDL.LU.64 R22, [R1+0x11a0] ;  /* 0x0011a00001167983 */ /* 0x001ea80000300a00 */
[----:B------:R0:W-:Y:S04]  /*1abf0*/  STL.64 [R1+0x1168], R6 ;  /* 0x0011680601007387 */ /* 0x0001e80000100a00 */
[----:B------:R-:W4:Y:S04]  /*1ac00*/  LDL.LU R4, [R1+0x170] ;  /* 0x0001700001047983 */ /* 0x000f280000300800 */
[----:B------:R-:W4:Y:S04]  /*1ac10*/  LDL.LU R5, [R1+0x174] ;  /* 0x0001740001057983 */ /* 0x000f280000300800 */
[----:B0-----:R-:W4:Y:S04]  /*1ac20*/  LDL.LU R6, [R1+0x178] ;  /* 0x0001780001067983 */ /* 0x001f280000300800 */
[----:B------:R-:W4:Y:S01]  /*1ac30*/  LDL.LU R7, [R1+0x17c] ;  /* 0x00017c0001077983 */ /* 0x000f220000300800 */
[----:B--2---:R-:W-:Y:S03]  /*1ac40*/  HMMA.16816.F32.BF16 R20, R24, R22, R8 ;  /* 0x000000161814723c */ /* 0x004fe60000041808 */
[----:B------:R-:W2:Y:S04]  /*1ac50*/  LDL.LU.64 R10, [R1+0x1198] ;  /* 0x00119800010a7983 */ /* 0x000ea80000300a00 */
[----:B------:R-:W2:-:S15]  /*1ac60*/  LDL.LU.64 R8, [R1+0x1190] ;  /* 0x0011900001087983 */ /* 0x000e9e0000300a00 */
[----:B------:R-:W-:-:S01]  /*1ac70*/  NOP ;  /* 0x0000000000007918 */ /* 0x000fc20000000000 */
[----:B------:R-:W-:Y:S01]  /*1ac80*/  STL.64 [R1+0x1b0], R20 ;  /* 0x0001b01401007387 */ /* 0x000fe20000100a00 */
[----:B------:R-:W-:Y:S02]  /*1ac90*/  IMAD.MOV.U32 R14, RZ, RZ, R22 ;  /* 0x000000ffff0e7224 */ /* 0x000fe400078e0016 */
[----:B------:R-:W-:Y:S02]  /*1aca0*/  IMAD.MOV.U32 R15, RZ, RZ, R23 ;  /* 0x000000ffff0f7224 */ /* 0x000fe400078e0017 */
[----:B------:R-:W2:Y:S04]  /*1acb0*/  LDL.LU.64 R22, [R1+0x1188] ;  /* 0x0011880001167983 */ /* 0x000ea80000300a00 */
[----:B------:R-:W-:Y:S04]  /*1acc0*/  STL [R1+0x1078], R15 ;  /* 0x0010780f01007387 */ /* 0x000fe80000100800 */
[----:B------:R-:W-:Y:S01]  /*1acd0*/  STL [R1+0x1074], R14 ;  /* 0x0010740e01007387 */ /* 0x000fe20000100800 */
[----:B--2---:R-:W-:Y:S03]  /*1ace0*/  HMMA.16816.F32.BF16 R24, R24, R22, R8 ;  /* 0x000000161818723c */ /* 0x004fe60000041808 */
[----:B------:R-:W2:-:S15]  /*1acf0*/  LDL.LU.64 R8, [R1+0x1180] ;  /* 0x0011800001087983 */ /* 0x000e9e0000300a00 */
[----:B------:R-:W-:-:S05]  /*1ad00*/  NOP ;  /* 0x0000000000007918 */ /* 0x000fca0000000000 */
[----:B------:R-:W-:Y:S04]  /*1ad10*/  STL.64 [R1+0x190], R24 ;  /* 0x0001901801007387 */ /* 0x000fe80000100a00 */
[----:B------:R0:W-:Y:S04]  /*1ad20*/  STL.64 [R1+0x198], R26 ;  /* 0x0001981a01007387 */ /* 0x0001e80000100a00 */
[----:B0-----:R-:W4:Y:S04]  /*1ad30*/  LDL.LU.64 R26, [R1+0x1178] ;  /* 0x00117800011a7983 */ /* 0x001f280000300a00 */
[----:B------:R-:W4:Y:S02]  /*1ad40*/  LDL.LU.64 R24, [R1+0x1170] ;  /* 0x0011700001187983 */ /* 0x000f240000300a00 */
[----:B----4-:R-:W-:-:S15]  /*1ad50*/  HMMA.16816.F32.BF16 R4, R24, R18, R4 ;  /* 0x000000121804723c */ /* 0x010fde0000041804 */
[----:B------:R-:W-:-:S08]  /*1ad60*/  NOP ;  /* 0x0000000000007918 */ /* 0x000fd00000000000 */
[----:B------:R-:W-:Y:S01]  /*1ad70*/  STL.64 [R1+0x180], R4 ;  /* 0x0001800401007387 */ /* 0x000fe20000100a00 */
[----:B------:R-:W-:Y:S02]  /*1ad80*/  IMAD.MOV.U32 R11, RZ, RZ, R6 ;  /* 0x000000ffff0b7224 */ /* 0x000fe400078e0006 */
[----:B------:R-:W-:Y:S02]  /*1ad90*/  IMAD.MOV.U32 R10, RZ, RZ, R7 ;  /* 0x000000ffff0a7224 */ /* 0x000fe400078e0007 */
[----:B------:R-:W4:Y:S04]  /*1ada0*/  LDL.LU.64 R6, [R1+0x1168] ;  /* 0x0011680001067983 */ /* 0x000f280000300a00 */
[----:B------:R-:W-:Y:S04]  /*1adb0*/  STL.64 [R1+0x1160], R18 ;  /* 0x0011601201007387 */ /* 0x000fe80000100a00 */
[----:B------:R0:W-:Y:S04]  /*1adc0*/  STL [R1+0x1158], R17 ;  /* 0x0011581101007387 */ /* 0x0001e80000100800 */
[----:B------:R-:W4:Y:S04]  /*1add0*/  LDL.LU R16, [R1+0x160] ;  /* 0x0001600001107983 */ /* 0x000f280000300800 */
[----:B0-----:R-:W4:Y:S04]  /*1ade0*/  LDL.LU R17, [R1+0x164] ;  /* 0x0001640001117983 */ /* 0x001f280000300800 */
[----:B------:R-:W4:Y:S04]  /*1adf0*/  LDL.LU R18, [R1+0x168] ;  /* 0x0001680001127983 */ /* 0x000f280000300800 */
[----:B------:R-:W4:Y:S04]  /*1ae00*/  LDL.LU R19, [R1+0x16c] ;  /* 0x00016c0001137983 */ /* 0x000f280000300800 */
[----:B------:R-:W-:Y:S04]  /*1ae10*/  STL.64 [R1+0x1098], R10 ;  /* 0x0010980a01007387 */ /* 0x000fe80000100a00 */
[----:B--2---:R0:W-:Y:S04]  /*1ae20*/  STL.64 [R1+0x1090], R8 ;  /* 0x0010900801007387 */ /* 0x0041e80000100a00 */
[----:B0-----:R-:W2:Y:S04]  /*1ae30*/  LDL.LU R8, [R1+0x110] ;  /* 0x0001100001087983 */ /* 0x001ea80000300800 */
[----:B------:R-:W2:Y:S04]  /*1ae40*/  LDL.LU R9, [R1+0x114] ;  /* 0x0001140001097983 */ /* 0x000ea80000300800 */
[----:B------:R-:W3:Y:S04]  /*1ae50*/  LDL.LU R10, [R1+0x118] ;  /* 0x00011800010a7983 */ /* 0x000ee80000300800 */
[----:B------:R-:W3:Y:S01]  /*1ae60*/  LDL.LU R11, [R1+0x11c] ;  /* 0x00011c00010b7983 */ /* 0x000ee20000300800 */
[----:B----4-:R-:W-:Y:S06]  /*1ae70*/  HMMA.16816.F32.BF16 R16, R24, R6, R16 ;  /* 0x000000061810723c */ /* 0x010fec0000041810 */
[----:B------:R-:W-:-:S02]  /*1ae80*/  IMAD.MOV.U32 R15, RZ, RZ, R7 ;  /* 0x000000ffff0f7224 */ /* 0x000fc400078e0007 */
[----:B------:R-:W-:Y:S01]  /*1ae90*/  IMAD.MOV.U32 R20, RZ, RZ, R6 ;  /* 0x000000ffff147224 */ /* 0x000fe200078e0006 */
[----:B---3--:R0:W-:Y:S04]  /*1aea0*/  STL.64 [R1+0x1150], R10 ;  /* 0x0011500a01007387 */ /* 0x0081e80000100a00 */
[----:B--2---:R-:W-:Y:S11]  /*1aeb0*/  STL.64 [R1+0x1148], R8 ;  /* 0x0011480801007387 */ /* 0x004ff60000100a00 */
[----:B------:R-:W-:-:S02]  /*1aec0*/  IMAD.MOV.U32 R7, RZ, RZ, R18 ;  /* 0x000000ffff077224 */ /* 0x000fc400078e0012 */
[----:B------:R-:W-:Y:S02]  /*1aed0*/  IMAD.MOV.U32 R6, RZ, RZ, R17 ;  /* 0x000000ffff067224 */ /* 0x000fe400078e0011 */
[----:B------:R-:W-:Y:S01]  /*1aee0*/  IMAD.MOV.U32 R5, RZ, RZ, R16 ;  /* 0x000000ffff057224 */ /* 0x000fe200078e0010 */
[----:B0-----:R-:W2:Y:S04]  /*1aef0*/  LDL.LU.64 R10, [R1+0xa8] ;  /* 0x0000a800010a7983 */ /* 0x001ea80000300a00 */
[----:B------:R0:W-:Y:S04]  /*1af00*/  STL [R1+0x17c], R19 ;  /* 0x00017c1301007387 */ /* 0x0001e80000100800 */
[----:B0-----:R-:W3:Y:S04]  /*1af10*/  LDL.LU.64 R18, [R1+0x1160] ;  /* 0x0011600001127983 */ /* 0x001ee80000300a00 */
[----:B------:R-:W4:Y:S04]  /*1af20*/  LDL.LU R17, [R1+0x1158] ;  /* 0x0011580001117983 */ /* 0x000f280000300800 */
[----:B------:R-:W-:Y:S04]  /*1af30*/  STL [R1+0x1070], R7 ;  /* 0x0010700701007387 */ /* 0x000fe80000100800 */
[----:B------:R-:W-:Y:S04]  /*1af40*/  STL [R1+0x106c], R6 ;  /* 0x00106c0601007387 */ /* 0x000fe80000100800 */
[----:B------:R0:W-:Y:S04]  /*1af50*/  STL [R1+0x1068], R5 ;  /* 0x0010680501007387 */ /* 0x0001e80000100800 */
[----:B------:R-:W3:Y:S04]  /*1af60*/  LDL.LU R4, [R1+0x150] ;  /* 0x0001500001047983 */ /* 0x000ee80000300800 */
[----:B0-----:R-:W3:Y:S04]  /*1af70*/  LDL.LU R5, [R1+0x154] ;  /* 0x0001540001057983 */ /* 0x001ee80000300800 */
[----:B------:R-:W3:Y:S04]  /*1af80*/  LDL.LU R6, [R1+0x158] ;  /* 0x0001580001067983 */ /* 0x000ee80000300800 */
[----:B------:R-:W3:Y:S01]  /*1af90*/  LDL.LU R7, [R1+0x15c] ;  /* 0x00015c0001077983 */ /* 0x000ee20000300800 */
[----:B--2---:R-:W-:-:S02]  /*1afa0*/  IMAD.MOV.U32 R16, RZ, RZ, R10 ;  /* 0x000000ffff107224 */ /* 0x004fc400078e000a */
[----:B------:R-:W-:Y:S01]  /*1afb0*/  IMAD.MOV.U32 R21, RZ, RZ, R11 ;  /* 0x000000ffff157224 */ /* 0x000fe200078e000b */
[----:B---3--:R-:W-:Y:S01]  /*1afc0*/  HMMA.16816.F32.BF16 R4, R24, R10, R4 ;  /* 0x0000000a1804723c */ /* 0x008fe20000041804 */
[----:B------:R-:W2:Y:S04]  /*1afd0*/  LDL.LU.64 R10, [R1+0x1150] ;  /* 0x00115000010a7983 */ /* 0x000ea80000300a00 */
[----:B------:R-:W2:-:S15]  /*1afe0*/  LDL.LU.64 R8, [R1+0x1148] ;  /* 0x0011480001087983 */ /* 0x000e9e0000300a00 */
[----:B------:R-:W-:-:S03]  /*1aff0*/  NOP ;  /* 0x0000000000007918 */ /* 0x000fc60000000000 */
[----:B------:R0:W-:Y:S04]  /*1b000*/  STL.64 [R1+0x160], R4 ;  /* 0x0001600401007387 */ /* 0x0001e80000100a00 */
[----:B------:R1:W-:Y:S01]  /*1b010*/  STL [R1+0x168], R6 ;  /* 0x0001680601007387 */ /* 0x0003e20000100800 */
[----:B0-----:R-:W-:-:S05]  /*1b020*/  IMAD.MOV.U32 R4, RZ, RZ, R7 ;  /* 0x000000ffff047224 */ /* 0x001fca00078e0007 */
[----:B------:R-:W-:Y:S04]  /*1b030*/  STL [R1+0x107c], R4 ;  /* 0x00107c0401007387 */ /* 0x000fe80000100800 */
[----:B------:R-:W-:Y:S01]  /*1b040*/  STL.64 [R1+0x10f0], R22 ;  /* 0x0010f01601007387 */ /* 0x000fe20000100a00 */
[----:B--2---:R-:W-:-:S15]  /*1b050*/  HMMA.16816.F32.BF16 R8, R24, R22, R8 ;  /* 0x000000161808723c */ /* 0x004fde0000041808 */
[----:B------:R-:W-:-:S09]  /*1b060*/  NOP ;  /* 0x0000000000007918 */ /* 0x000fd20000000000 */
[----:B------:R-:W-:Y:S02]  /*1b070*/  IMAD.MOV.U32 R14, RZ, RZ, R8 ;  /* 0x000000ffff0e7224 */ /* 0x000fe400078e0008 */
[----:B------:R-:W-:Y:S01]  /*1b080*/  IMAD.MOV.U32 R7, RZ, RZ, R9 ;  /* 0x000000ffff077224 */ /* 0x000fe200078e0009 */
[----:B------:R-:W2:Y:S01]  /*1b090*/  LDL.LU R8, [R1+0x50] ;  /* 0x0000500001087983 */ /* 0x000ea20000300800 */
[----:B-1----:R-:W-:-:S03]  /*1b0a0*/  IMAD.MOV.U32 R6, RZ, RZ, R10 ;  /* 0x000000ffff067224 */ /* 0x002fc600078e000a */
[----:B------:R-:W2:Y:S01]  /*1b0b0*/  LDL.LU R9, [R1+0x54] ;  /* 0x0000540001097983 */ /* 0x000ea20000300800 */
[----:B------:R-:W-:-:S03]  /*1b0c0*/  IMAD.MOV.U32 R5, RZ, RZ, R11 ;  /* 0x000000ffff057224 */ /* 0x000fc600078e000b */
[----:B------:R-:W3:Y:S04]  /*1b0d0*/  LDL.LU R10, [R1+0x58] ;  /* 0x00005800010a7983 */ /* 0x000ee80000300800 */
[----:B------:R-:W3:Y:S04]  /*1b0e0*/  LDL.LU R11, [R1+0x5c] ;  /* 0x00005c00010b7983 */ /* 0x000ee80000300800 */
[----:B---3--:R-:W-:Y:S04]  /*1b0f0*/  STL.64 [R1+0x10b8], R10 ;  /* 0x0010b80a01007387 */ /* 0x008fe80000100a00 */
[----:B--2---:R0:W-:Y:S04]  /*1b100*/  STL.64 [R1+0x10b0], R8 ;  /* 0x0010b00801007387 */ /* 0x0041e80000100a00 */
[----:B0-----:R-:W2:Y:S04]  /*1b110*/  LDL R8, [R1+0x80] ;  /* 0x0000800001087983 */ /* 0x001ea80000100800 */
[----:B------:R-:W2:Y:S04]  /*1b120*/  LDL R9, [R1+0x84] ;  /* 0x0000840001097983 */ /* 0x000ea80000100800 */
[----:B--2---:R0:W-:Y:S04]  /*1b130*/  STL.64 [R1+0x10e8], R8 ;  /* 0x0010e80801007387 */ /* 0x0041e80000100a00 */
[----:B0-----:R-:W2:Y:S04]  /*1b140*/  LDL.LU R8, [R1+0x40] ;  /* 0x0000400001087983 */ /* 0x001ea80000300800 */
[----:B------:R-:W2:Y:S04]  /*1b150*/  LDL.LU R9, [R1+0x44] ;  /* 0x0000440001097983 */ /* 0x000ea80000300800 */
[----:B------:R-:W3:Y:S04]  /*1b160*/  LDL.LU R10, [R1+0x48] ;  /* 0x00004800010a7983 */ /* 0x000ee80000300800 */
[----:B------:R-:W3:Y:S01]  /*1b170*/  LDL.LU R11, [R1+0x4c] ;  /* 0x00004c00010b7983 */ /* 0x000ee20000300800 */
[----:B------:R-:W-:-:S02]  /*1b180*/  IMAD.MOV.U32 R22, RZ, RZ, R16 ;  /* 0x000000ffff167224 */ /* 0x000fc400078e0010 */
[----:B------:R-:W-:Y:S01]  /*1b190*/  IMAD.MOV.U32 R23, RZ, RZ, R21 ;  /* 0x000000ffff177224 */ /* 0x000fe200078e0015 */
[----:B---3--:R-:W-:Y:S04]  /*1b1a0*/  STL.64 [R1+0x1100], R10 ;  /* 0x0011000a01007387 */ /* 0x008fe80000100a00 */
[----:B--2---:R-:W-:Y:S04]  /*1b1b0*/  STL.64 [R1+0x10f8], R8 ;  /* 0x0010f80801007387 */ /* 0x004fe80000100a00 */
[----:B------:R-:W2:Y:S04]  /*1b1c0*/  LDL.LU R16, [R1+0x1140] ;  /* 0x0011400001107983 */ /* 0x000ea80000300800 */
[----:B------:R0:W-:Y:S02]  /*1b1d0*/  STL.64 [R1+0x1108], R22 ;  /* 0x0011081601007387 */ /* 0x0001e40000100a00 */
[----:B0-----:R-:W-:-:S02]  /*1b1e0*/  IMAD.MOV.U32 R22, RZ, RZ, R20 ;  /* 0x000000ffff167224 */ /* 0x001fc400078e0014 */
[----:B------:R-:W-:-:S05]  /*1b1f0*/  IMAD.MOV.U32 R23, RZ, RZ, R15 ;  /* 0x000000ffff177224 */ /* 0x000fca00078e000f */
[----:B------:R0:W-:Y:S04]  /*1b200*/  STL.64 [R1+0x1120], R22 ;  /* 0x0011201601007387 */ /* 0x0001e80000100a00 */
[----:B------:R-:W3:Y:S04]  /*1b210*/  LDL.LU.64 R20, [R1] ;  /* 0x0000000001147983 */ /* 0x000ee80000300a00 */
[----:B0-----:R-:W3:Y:S04]  /*1b220*/  LDL.LU.64 R22, [R1+0x8] ;  /* 0x0000080001167983 */ /* 0x001ee80000300a00 */
[----:B------:R-:W2:Y:S04]  /*1b230*/  LDL.LU R8, [R1+0xf0] ;  /* 0x0000f00001087983 */ /* 0x000ea80000300800 */
[----:B------:R-:W2:Y:S04]  /*1b240*/  LDL.LU R9, [R1+0xf4] ;  /* 0x0000f40001097983 */ /* 0x000ea80000300800 */
[----:B------:R-:W3:Y:S04]  /*1b250*/  LDL.LU R10, [R1+0xf8] ;  /* 0x0000f800010a7983 */ /* 0x000ee80000300800 */
[----:B------:R-:W3:Y:S01]  /*1b260*/  LDL.LU R11, [R1+0xfc] ;  /* 0x0000fc00010b7983 */ /* 0x000ee20000300800 */
[----:B------:R-:W-:-:S02]  /*1b270*/  IMAD.MOV.U32 R24, RZ, RZ, R29 ;  /* 0x000000ffff187224 */ /* 0x000fc400078e001d */
[----:B----4-:R-:W-:Y:S02]  /*1b280*/  IMAD.MOV.U32 R26, RZ, RZ, R17 ;  /* 0x000000ffff1a7224 */ /* 0x010fe400078e0011 */
[----:B------:R-:W-:Y:S02]  /*1b290*/  IMAD.MOV.U32 R27, RZ, RZ, R0 ;  /* 0x000000ffff1b7224 */ /* 0x000fe400078e0000 */
[----:B------:R-:W-:Y:S01]  /*1b2a0*/  IMAD.MOV.U32 R25, RZ, RZ, R28 ;  /* 0x000000ffff197224 */ /* 0x000fe200078e001c */
[----:B---3--:R-:W-:Y:S04]  /*1b2b0*/  STL.64 [R1+0x1118], R10 ;  /* 0x0011180a01007387 */ /* 0x008fe80000100a00 */
[----:B--2---:R0:W-:Y:S04]  /*1b2c0*/  STL.64 [R1+0x1110], R8 ;  /* 0x0011100801007387 */ /* 0x0041e80000100a00 */
[----:B0-----:R-:W2:Y:S04]  /*1b2d0*/  LDL.LU R8, [R1+0x100] ;  /* 0x0001000001087983 */ /* 0x001ea80000300800 */
[----:B------:R-:W2:Y:S04]  /*1b2e0*/  LDL.LU R9, [R1+0x104] ;  /* 0x0001040001097983 */ /* 0x000ea80000300800 */
[----:B------:R-:W2:Y:S04]  /*1b2f0*/  LDL.LU R10, [R1+0x108] ;  /* 0x00010800010a7983 */ /* 0x000ea80000300800 */
[----:B------:R-:W2:Y:S04]  /*1b300*/  LDL.LU R11, [R1+0x10c] ;  /* 0x00010c00010b7983 */ /* 0x000ea80000300800 */
[----:B------:R-:W3:Y:S04]  /*1b310*/  LDL.LU R29, [R1+0x113c] ;  /* 0x00113c00011d7983 */ /* 0x000ee80000300800 */
[----:B------:R-:W4:Y:S04]  /*1b320*/  LDL.LU R28, [R1+0x1138] ;  /* 0x00113800011c7983 */ /* 0x000f280000300800 */
[----:B------:R-:W2:Y:S04]  /*1b330*/  LDL.LU R17, [R1+0x1134] ;  /* 0x0011340001117983 */ /* 0x000ea80000300800 */
[----:B------:R-:W2:Y:S04]  /*1b340*/  LDL.LU R0, [R1+0x1130] ;  /* 0x0011300001007983 */ /* 0x000ea80000300800 */
[----:B------:R-:W-:Y:S04]  /*1b350*/  STL.64 [R1+0x10a8], R26 ;  /* 0x0010a81a01007387 */ /* 0x000fe80000100a00 */
[----:B------:R0:W-:Y:S04]  /*1b360*/  STL.64 [R1+0x10a0], R24 ;  /* 0x0010a01801007387 */ /* 0x0001e80000100a00 */
[----:B0-----:R-:W3:Y:S04]  /*1b370*/  LDL.64 R24, [R1+0x70] ;  /* 0x0000700001187983 */ /* 0x001ee80000100a00 */
[----:B---3--:R0:W-:Y:S02]  /*1b380*/  STL.64 [R1+0x10c0], R24 ;  /* 0x0010c01801007387 */ /* 0x0081e40000100a00 */
[----:B0-----:R-:W-:-:S02]  /*1b390*/  IMAD.MOV.U32 R24, RZ, RZ, R29 ;  /* 0x000000ffff187224 */ /* 0x001fc400078e001d */
[----:B----4-:R-:W-:Y:S01]  /*1b3a0*/  IMAD.MOV.U32 R25, RZ, RZ, R28 ;  /* 0x000000ffff197224 */ /* 0x010fe200078e001c */
[----:B------:R-:W3:Y:S04]  /*1b3b0*/  LDL.LU R29, [R1+0x112c] ;  /* 0x00112c00011d7983 */ /* 0x000ee80000300800 */
[----:B------:R-:W4:Y:S04]  /*1b3c0*/  LDL.LU R28, [R1+0x1128] ;  /* 0x00112800011c7983 */ /* 0x000f280000300800 */
[----:B------:R0:W-:Y:S04]  /*1b3d0*/  STL [R1+0x108c], R5 ;  /* 0x00108c0501007387 */ /* 0x0001e80000100800 */
[----:B------:R3:W-:Y:S04]  /*1b3e0*/  STL [R1+0x1088], R6 ;  /* 0x0010880601007387 */ /* 0x0007e80000100800 */
[----:B------:R4:W-:Y:S04]  /*1b3f0*/  STL [R1+0x1084], R7 ;  /* 0x0010840701007387 */ /* 0x0009e80000100800 */
[----:B------:R-:W4:Y:S04]  /*1b400*/  LDL.LU R4, [R1+0xe0] ;  /* 0x0000e00001047983 */ /* 0x000f280000300800 */
[----:B0-----:R-:W4:Y:S01]  /*1b410*/  LDL.LU R5, [R1+0xe4] ;  /* 0x0000e40001057983 */ /* 0x001f220000300800 */
[----:B--2---:R-:W-:-:S02]  /*1b420*/  IMAD.MOV.U32 R26, RZ, RZ, R17 ;  /* 0x000000ffff1a7224 */ /* 0x004fc400078e0011 */
[----:B------:R-:W-:Y:S01]  /*1b430*/  IMAD.MOV.U32 R27, RZ, RZ, R16 ;  /* 0x000000ffff1b7224 */ /* 0x000fe200078e0010 */
[----:B------:R0:W-:Y:S01]  /*1b440*/  STL [R1+0x1080], R14 ;  /* 0x0010800e01007387 */ /* 0x0001e20000100800 */
[----:B---3--:R-:W-:Y:S02]  /*1b450*/  IMAD.MOV.U32 R6, RZ, RZ, R29 ;  /* 0x000000ffff067224 */ /* 0x008fe400078e001d */
[----:B----4-:R-:W-:-:S07]  /*1b460*/  IMAD.MOV.U32 R7, RZ, RZ, R28 ;  /* 0x000000ffff077224 */ /* 0x010fce00078e001c */
[----:B------:R-:W-:Y:S07]  /*1b470*/  HMMA.16816.F32.BF16 R16, R20, R18, R4 ;  /* 0x000000121410723c */ /* 0x000fee0000041804 */
[----:B------:R-:W-:Y:S02]  /*1b480*/  IMAD.MOV.U32 R6, RZ, RZ, R22 ;  /* 0x000000ffff067224 */ /* 0x000fe400078e0016 */
[----:B------:R-:W-:Y:S02]  /*1b490*/  IMAD.MOV.U32 R5, RZ, RZ, R23 ;  /* 0x000000ffff057224 */ /* 0x000fe400078e0017 */
[----:B------:R-:W2:-:S12]  /*1b4a0*/  LDL.LU.64 R22, [R1+0x1120] ;  /* 0x0011200001167983 */ /* 0x000e980000300a00 */
[----:B------:R-:W-:Y:S01]  /*1b4b0*/  STL.64 [R1+0xe0], R16 ;  /* 0x0000e01001007387 */ /* 0x000fe20000100a00 */
[----:B------:R-:W-:Y:S02]  /*1b4c0*/  IMAD.MOV.U32 R4, RZ, RZ, R18 ;  /* 0x000000ffff047224 */ /* 0x000fe400078e0012 */
[----:B------:R-:W-:Y:S02]  /*1b4d0*/  IMAD.MOV.U32 R15, RZ, RZ, R19 ;  /* 0x000000ffff0f7224 */ /* 0x000fe400078e0013 */
[----:B------:R-:W1:Y:S01]  /*1b4e0*/  LDSM.16.MT88.4 R16, [R0+UR4+0x2800] ;  /* 0x002800040010783b */ /* 0x000e620008004200 */
[----:B0-----:R-:W-:Y:S02]  /*1b4f0*/  IMAD.MOV.U32 R14, RZ, RZ, R20 ;  /* 0x000000ffff0e7224 */ /* 0x001fe400078e0014 */
[----:B------:R-:W-:Y:S01]  /*1b500*/  IMAD.MOV.U32 R7, RZ, RZ, R21 ;  /* 0x000000ffff077224 */ /* 0x000fe200078e0015 */
[----:B-1----:R0:W-:Y:S04]  /*1b510*/  STL.64 [R1+0xf88], R18 ;  /* 0x000f881201007387 */ /* 0x0021e80000100a00 */
[----:B------:R1:W-:Y:S01]  /*1b520*/  STL.64 [R1+0xf80], R16 ;  /* 0x000f801001007387 */ /* 0x0003e20000100a00 */
[----:B0-----:R-:W-:-:S02]  /*1b530*/  IMAD.MOV.U32 R18, RZ, RZ, R6 ;  /* 0x000000ffff127224 */ /* 0x001fc400078e0006 */
[----:B-1----:R-:W-:Y:S02]  /*1b540*/  IMAD.MOV.U32 R16, RZ, RZ, R14 ;  /* 0x000000ffff107224 */ /* 0x002fe400078e000e */
[----:B------:R-:W-:Y:S02]  /*1b550*/  IMAD.MOV.U32 R17, RZ, RZ, R7 ;  /* 0x000000ffff117224 */ /* 0x000fe400078e0007 */
[----:B------:R-:W-:Y:S01]  /*1b560*/  IMAD.MOV.U32 R19, RZ, RZ, R5 ;  /* 0x000000ffff137224 */ /* 0x000fe200078e0005 */
[----:B------:R-:W-:Y:S06]  /*1b570*/  STL [R1+0xf38], R0 ;  /* 0x000f380001007387 */ /* 0x000fec0000100800 */
[----:B--2---:R-:W-:Y:S01]  /*1b580*/  HMMA.16816.F32.BF16 R20, R16, R22, R8 ;  /* 0x000000161014723c */ /* 0x004fe20000041808 */
[----:B------:R-:W2:Y:S04]  /*1b590*/  LDL.LU.64 R10, [R1+0x1118] ;  /* 0x00111800010a7983 */ /* 0x000ea80000300a00 */
[----:B------:R-:W2:-:S15]  /*1b5a0*/  LDL.LU.64 R8, [R1+0x1110] ;  /* 0x0011100001087983 */ /* 0x000e9e0000300a00 */
[----:B------:R-:W-:-:S04]  /*1b5b0*/  NOP ;  /* 0x0000000000007918 */ /* 0x000fc80000000000 */
[----:B------:R-:W-:Y:S02]  /*1b5c0*/  IMAD.MOV.U32 R7, RZ, RZ, R22 ;  /* 0x000000ffff077224 */ /* 0x000fe400078e0016 */
[----:B------:R-:W-:Y:S02]  /*1b5d0*/  IMAD.MOV.U32 R14, RZ, RZ, R23 ;  /* 0x000000ffff0e7224 */ /* 0x000fe400078e0017 */
[----:B------:R-:W2:Y:S01]  /*1b5e0*/  LDL.LU.64 R22, [R1+0x1108] ;  /* 0x0011080001167983 */ /* 0x000ea20000300a00 */
[----:B------:R-:W-:Y:S02]  /*1b5f0*/  IMAD.MOV.U32 R5, RZ, RZ, R20 ;  /* 0x000000ffff057224 */ /* 0x000fe400078e0014 */
[----:B------:R-:W-:Y:S02]  /*1b600*/  IMAD.MOV.U32 R6, RZ, RZ, R21 ;  /* 0x000000ffff067224 */ /* 0x000fe400078e0015 */
[----:B--2---:R-:W-:Y:S01]  /*1b610*/  HMMA.16816.F32.BF16 R20, R16, R22, R8 ;  /* 0x000000161014723c */ /* 0x004fe20000041808 */
[----:B------:R-:W2:Y:S04]  /*1b620*/  LDL.LU.64 R10, [R1+0x1100] ;  /* 0x00110000010a7983 */ /* 0x000ea80000300a00 */
[----:B------:R-:W2:-:S15]  /*1b630*/  LDL.LU.64 R8, [R1+0x10f8] ;  /* 0x0010f80001087983 */ /* 0x000e9e0000300a00 */
[----:B------:R-:W-:-:S03]  /*1b640*/  NOP ;  /* 0x0000000000007918 */ /* 0x000fc60000000000 */
[----:B------:R-:W-:Y:S04]  /*1b650*/  STL.64 [R1+0xa0], R20 ;  /* 0x0000a01401007387 */ /* 0x000fe80000100a00 */
[----:B------:R0:W-:Y:S04]  /*1b660*/  STL.64 [R1+0xa8], R22 ;  /* 0x0000a81601007387 */ /* 0x0001e80000100a00 */
[----:B0-----:R-:W2:Y:S02]  /*1b670*/  LDL.LU.64 R22, [R1+0x10f0] ;  /* 0x0010f00001167983 */ /* 0x001ea40000300a00 */
[----:B--2---:R-:W-:Y:S02]  /*1b680*/  HMMA.16816.F32.BF16 R16, R16, R22, R8 ;  /* 0x000000161010723c */ /* 0x004fe40000041808 */
[----:B------:R-:W2:Y:S04]  /*1b690*/  LDL.LU.64 R8, [R1+0x10e8] ;  /* 0x0010e80001087983 */ /* 0x000ea80000300a00 */
[----:B------:R-:W3:Y:S04]  /*1b6a0*/  LDL.LU R22, [R1+0x10e0] ;  /* 0x0010e00001167983 */ /* 0x000ee80000300800 */
[----:B------:R-:W4:-:S13]  /*1b6b0*/  LDL.LU.64 R20, [R1+0x10d8] ;  /* 0x0010d80001147983 */ /* 0x000f1a0000300a00 */
[----:B------:R-:W-:Y:S04]  /*1b6c0*/  STL.64 [R1+0xf98], R18 ;  /* 0x000f981201007387 */ /* 0x000fe80000100a00 */
[----:B------:R3:W-:Y:S02]  /*1b6d0*/  STL.64 [R1+0xf90], R16 ;  /* 0x000f901001007387 */ /* 0x0007e40000100a00 */
[----:B---3--:R-:W-:Y:S02]  /*1b6e0*/  IMAD.MOV.U32 R16, RZ, RZ, R22 ;  /* 0x000000ffff107224 */ /* 0x008fe400078e0016 */
[----:B----4-:R-:W-:Y:S02]  /*1b6f0*/  IMAD.MOV.U32 R17, RZ, RZ, R21 ;  /* 0x000000ffff117224 */ /* 0x010fe400078e0015 */
[----:B------:R-:W-:-:S02]  /*1b700*/  IMAD.MOV.U32 R18, RZ, RZ, R20 ;  /* 0x000000ffff127224 */ /* 0x000fc400078e0014 */
[----:B------:R-:W0:Y:S04]  /*1b710*/  LDSM.16.MT88.4 R20, [R2+UR4+0x2800] ;  /* 0x002800040214783b */ /* 0x000e280008004200 */
[----:B0-----:R-:W-:Y:S04]  /*1b720*/  STL.64 [R1+0x20], R20 ;  /* 0x0000201401007387 */ /* 0x001fe80000100a00 */
[----:B------:R0:W-:Y:S04]  /*1b730*/  STL.64 [R1+0x28], R22 ;  /* 0x0000281601007387 */ /* 0x0001e80000100a00 */
[----:B0-----:R-:W2:Y:S04]  /*1b740*/  LDL.LU.64 R22, [R1+0x10d0] ;  /* 0x0010d00001167983 */ /* 0x001ea80000300a00 */
[----:B------:R-:W2:Y:S02]  /*1b750*/  LDL.LU.64 R20, [R1+0x10c8] ;  /* 0x0010c80001147983 */ /* 0x000ea40000300a00 */
[----:B--2---:R-:W-:Y:S02]  /*1b760*/  HMMA.16816.F32.BF16 R8, R20, R8, R24 ;  /* 0x000000081408723c */ /* 0x004fe40000041818 */
[----:B------:R-:W2:-:S15]  /*1b770*/  LDL.LU.64 R24, [R1+0x10c0] ;  /* 0x0010c00001187983 */ /* 0x000e9e0000300a00 */
[----:B------:R-:W-:-:S06]  /*1b780*/  NOP ;  /* 0x0000000000007918 */ /* 0x000fcc0000000000 */
[----:B------:R-:W-:Y:S04]  /*1b790*/  STL.64 [R1+0x30], R8 ;  /* 0x0000300801007387 */ /* 0x000fe80000100a00 */
[----:B------:R0:W-:Y:S04]  /*1b7a0*/  STL.64 [R1+0x38], R10 ;  /* 0x0000380a01007387 */ /* 0x0001e80000100a00 */
[----:B0-----:R-:W3:Y:S04]  /*1b7b0*/  LDL.LU.64 R10, [R1+0x10b8] ;  /* 0x0010b800010a7983 */ /* 0x001ee80000300a00 */
[----:B------:R-:W3:Y:S01]  /*1b7c0*/  LDL.LU.64 R8, [R1+0x10b0] ;  /* 0x0010b00001087983 */ /* 0x000ee20000300a00 */
[----:B------:R-:W-:-:S03]  /*1b7d0*/  IMAD.MOV.U32 R19, RZ, RZ, R3 ;  /* 0x000000ffff137224 */ /* 0x000fc600078e0003 */
[----:B------:R-:W4:Y:S01]  /*1b7e0*/  LDL.LU.64 R26, [R1+0x10a8] ;  /* 0x0010a800011a7983 */ /* 0x000f220000300a00 */
[----:B--2---:R-:W-:Y:S01]  /*1b7f0*/  IMAD.MOV.U32 R0, RZ, RZ, R25 ;  /* 0x000000ffff007224 */ /* 0x004fe200078e0019 */
[----:B---3--:R-:W-:Y:S02]  /*1b800*/  HMMA.16816.F32.BF16 R8, R20, R24, R8 ;  /* 0x000000181408723c */ /* 0x008fe40000041808 */
[----:B------:R-:W4:-:S15]  /*1b810*/  LDL.LU.64 R24, [R1+0x10a0] ;  /* 0x0010a00001187983 */ /* 0x000f1e0000300a00 */
[----:B------:R-:W-:-:S07]  /*1b820*/  NOP ;  /* 0x0000000000007918 */ /* 0x000fce0000000000 */
[----:B------:R-:W-:Y:S02]  /*1b830*/  IMAD.MOV.U32 R3, RZ, RZ, R10 ;  /* 0x000000ffff037224 */ /* 0x000fe400078e000a */
[----:B------:R-:W-:Y:S02]  /*1b840*/  IMAD.MOV.U32 R2, RZ, RZ, R11 ;  /* 0x000000ffff027224 */ /* 0x000fe400078e000b */
[----:B------:R-:W-:Y:S02]  /*1b850*/  IMAD.MOV.U32 R29, RZ, RZ, R8 ;  /* 0x000000ffff1d7224 */ /* 0x000fe400078e0008 */
[----:B------:R-:W-:Y:S01]  /*1b860*/  IMAD.MOV.U32 R28, RZ, RZ, R9 ;  /* 0x000000ffff1c7224 */ /* 0x000fe200078e0009 */
[----:B------:R-:W2:Y:S04]  /*1b870*/  LDL.LU.64 R10, [R1+0x1098] ;  /* 0x00109800010a7983 */ /* 0x000ea80000300a00 */
[----:B------:R-:W3:Y:S04]  /*1b880*/  LDL.LU.64 R8, [R1+0x1090] ;  /* 0x0010900001087983 */ /* 0x000ee80000300a00 */
[----:B------:R-:W-:Y:S01]  /*1b890*/  STL [R1+0xfb8], R29 ;  /* 0x000fb81d01007387 */ /* 0x000fe20000100800 */
[C---:B----4-:R-:W-:Y:S06]  /*1b8a0*/  HMMA.16816.F32.BF16 R24, R20.reuse, R12, R24 ;  /* 0x0000000c1418723c */ /* 0x050fec0000041818 */
[----:B---3--:R-:W-:Y:S01]  /*1b8b0*/  HMMA.16816.F32.BF16 R16, R20, R8, R16 ;  /* 0x000000081410723c */ /* 0x008fe20000041810 */
[----:B--2---:R-:W-:Y:S05]  /*1b8c0*/  STL.64 [R1+0x1040], R10 ;  /* 0x0010400a01007387 */ /* 0x004fea0000100a00 */
[----:B------:R-:W-:-:S15]  /*1b8d0*/  STL.64 [R1+0x1038], R8 ;  /* 0x0010380801007387 */ /* 0x000fde0000100a00 */
[----:B------:R-:W-:-:S02]  /*1b8e0*/  NOP ;  /* 0x0000000000007918 */ /* 0x000fc40000000000 */
[----:B------:R-:W-:Y:S04]  /*1b8f0*/  STL.64 [R1], R16 ;  /* 0x0000001001007387 */ /* 0x000fe80000100a00 */
[----:B------:R-:W-:Y:S04]  /*1b900*/  STL.64 [R1+0x8], R18 ;  /* 0x0000081201007387 */ /* 0x000fe80000100a00 */
[----:B------:R-:W-:Y:S04]  /*1b910*/  STL.64 [R1+0x1030], R12 ;  /* 0x0010300c01007387 */ /* 0x000fe80000100a00 */
[----:B------:R-:W2:Y:S01]  /*1b920*/  LDL R23, [R1+0xb60] ;  /* 0x000b600001177983 */ /* 0x000ea20000100800 */
[----:B------:R-:W-:-:S02]  /*1b930*/  IMAD.MOV.U32 R20, RZ, RZ, R5 ;  /* 0x000000ffff147224 */ /* 0x000fc400078e0005 */
[----:B------:R-:W-:Y:S02]  /*1b940*/  IMAD.MOV.U32 R22, RZ, RZ, R7 ;  /* 0x000000ffff167224 */ /* 0x000fe400078e0007 */
[----:B------:R-:W-:Y:S01]  /*1b950*/  IMAD.MOV.U32 R21, RZ, RZ, R6 ;  /* 0x000000ffff157224 */ /* 0x000fe200078e0006 */
[----:B--2---:R0:W-:Y:S04]  /*1b960*/  STL [R1+0xfa0], R23 ;  /* 0x000fa01701007387 */ /* 0x0041e80000100800 */
[----:B------:R-:W2:Y:S04]  /*1b970*/  LDL.LU R5, [R1+0x108c] ;  /* 0x00108c0001057983 */ /* 0x000ea80000300800 */
[----:B------:R-:W3:Y:S04]  /*1b980*/  LDL.LU R6, [R1+0x1088] ;  /* 0x0010880001067983 */ /* 0x000ee80000300800 */
[----:B------:R-:W4:Y:S01]  /*1b990*/  LDL.LU R7, [R1+0x1084] ;  /* 0x0010840001077983 */ /* 0x000f220000300800 */
[----:B0-----:R-:W-:-:S03]  /*1b9a0*/  IMAD.MOV.U32 R23, RZ, RZ, R14 ;  /* 0x000000ffff177224 */ /* 0x001fc600078e000e */
[----:B------:R-:W2:Y:S04]  /*1b9b0*/  LDL.LU R14, [R1+0x1080] ;  /* 0x00108000010e7983 */ /* 0x000ea80000300800 */
[----:B------:R0:W-:Y:S04]  /*1b9c0*/  STL.64 [R1+0xfb0], R22 ;  /* 0x000fb01601007387 */ /* 0x0001e80000100a00 */
[----:B------:R1:W-:Y:S01]  /*1b9d0*/  STL.64 [R1+0xfa8], R20 ;  /* 0x000fa81401007387 */ /* 0x0003e20000100a00 */
[----:B0-----:R-:W-:-:S03]  /*1b9e0*/  IMAD.MOV.U32 R22, RZ, RZ, R4 ;  /* 0x000000ffff167224 */ /* 0x001fc600078e0004 */
[----:B-1----:R-:W3:Y:S04]  /*1b9f0*/  LDL.LU R20, [R1+0xe0] ;  /* 0x0000e00001147983 */ /* 0x002ee80000300800 */
[----:B------:R-:W3:Y:S04]  /*1ba00*/  LDL.LU R21, [R1+0xe4] ;  /* 0x0000e40001157983 */ /* 0x000ee80000300800 */
[----:B------:R-:W4:Y:S01]  /*1ba10*/  LDL.LU R4, [R1+0x107c] ;  /* 0x00107c0001047983 */ /* 0x000f220000300800 */
[----:B------:R-:W-:-:S03]  /*1ba20*/  IMAD.MOV.U32 R23, RZ, RZ, R15 ;  /* 0x000000ffff177224 */ /* 0x000fc600078e000f */
[----:B------:R-:W4:Y:S04]  /*1ba30*/  LDL.LU R15, [R1+0x1078] ;  /* 0x00107800010f7983 */ /* 0x000f280000300800 */
[----:B------:R-:W2:Y:S04]  /*1ba40*/  LDL.LU R8, [R1+0x1a0] ;  /* 0x0001a00001087983 */ /* 0x000ea80000300800 */
[----:B------:R-:W2:Y:S04]  /*1ba50*/  LDL.LU R9, [R1+0x1a4] ;  /* 0x0001a40001097983 */ /* 0x000ea80000300800 */
[----:B------:R-:W3:Y:S04]  /*1ba60*/  LDL.LU R10, [R1+0x1a8] ;  /* 0x0001a800010a7983 */ /* 0x000ee80000300800 */
[----:B------:R-:W3:Y:S04]  /*1ba70*/  LDL.LU R11, [R1+0x1ac] ;  /* 0x0001ac00010b7983 */ /* 0x000ee80000300800 */
[----:B---3--:R-:W-:Y:S04]  /*1ba80*/  STL.64 [R1+0x1050], R10 ;  /* 0x0010500a01007387 */ /* 0x008fe80000100a00 */
[----:B--2---:R0:W-:Y:S04]  /*1ba90*/  STL.64 [R1+0x1048], R8 ;  /* 0x0010480801007387 */ /* 0x0041e80000100a00 */
[----:B0-----:R-:W2:Y:S04]  /*1baa0*/  LDL.LU R8, [R1+0x140] ;  /* 0x0001400001087983 */ /* 0x001ea80000300800 */
[----:B------:R-:W2:Y:S04]  /*1bab0*/  LDL.LU R9, [R1+0x144] ;  /* 0x0001440001097983 */ /* 0x000ea80000300800 */
[----:B------:R-:W2:Y:S04]  /*1bac0*/  LDL.LU R10, [R1+0x148] ;  /* 0x00014800010a7983 */ /* 0x000ea80000300800 */
[----:B------:R-:W2:Y:S04]  /*1bad0*/  LDL.LU R11, [R1+0x14c] ;  /* 0x00014c00010b7983 */ /* 0x000ea80000300800 */
[----:B------:R-:W-:Y:S04]  /*1bae0*/  STL.64 [R1+0xfd8], R22 ;  /* 0x000fd81601007387 */ /* 0x000fe80000100a00 */
[----:B------:R0:W-:Y:S02]  /*1baf0*/  STL.64 [R1+0xfd0], R20 ;  /* 0x000fd01401007387 */ /* 0x0001e40000100a00 */
[----:B0-----:R-:W-:-:S02]  /*1bb00*/  IMAD.MOV.U32 R20, RZ, RZ, R14 ;  /* 0x000000ffff147224 */ /* 0x001fc400078e000e */
[----:B----4-:R-:W-:Y:S01]  /*1bb10*/  IMAD.MOV.U32 R21, RZ, RZ, R7 ;  /* 0x000000ffff157224 */ /* 0x010fe200078e0007 */
[----:B------:R-:W3:Y:S04]  /*1bb20*/  LDL.LU R14, [R1+0x1074] ;  /* 0x00107400010e7983 */ /* 0x000ee80000300800 */
[----:B------:R-:W4:Y:S01]  /*1bb30*/  LDL.LU R7, [R1+0x1070] ;  /* 0x0010700001077983 */ /* 0x000f220000300800 */
[----:B------:R-:W-:Y:S02]  /*1bb40*/  IMAD.MOV.U32 R22, RZ, RZ, R6 ;  /* 0x000000ffff167224 */ /* 0x000fe400078e0006 */
[----:B------:R-:W-:Y:S01]  /*1bb50*/  IMAD.MOV.U32 R23, RZ, RZ, R5 ;  /* 0x000000ffff177224 */ /* 0x000fe200078e0005 */
[----:B------:R-:W2:Y:S04]  /*1bb60*/  LDL.LU R6, [R1+0x106c] ;  /* 0x00106c0001067983 */ /* 0x000ea80000300800 */
[----:B------:R-:W3:Y:S04]  /*1bb70*/  LDL.LU R5, [R1+0x1068] ;  /* 0x0010680001057983 */ /* 0x000ee80000300800 */
[----:B------:R-:W4:Y:S04]  /*1bb80*/  LDL.LU R12, [R1+0x1b0] ;  /* 0x0001b000010c7983 */ /* 0x000f280000300800 */
[----:B------:R-:W4:Y:S04]  /*1bb90*/  LDL.LU R13, [R1+0x1b4] ;  /* 0x0001b400010d7983 */ /* 0x000f280000300800 */
[----:B------:R-:W4:Y:S04]  /*1bba0*/  LDL.LU R16, [R1+0x190] ;  /* 0x0001900001107983 */ /* 0x000f280000300800 */
[----:B------:R-:W4:Y:S04]  /*1bbb0*/  LDL.LU R17, [R1+0x194] ;  /* 0x0001940001117983 */ /* 0x000f280000300800 */
[----:B------:R-:W4:Y:S04]  /*1bbc0*/  LDL.LU R18, [R1+0x198] ;  /* 0x0001980001127983 */ /* 0x000f280000300800 */
[----:B------:R-:W4:Y:S04]  /*1bbd0*/  LDL.LU R19, [R1+0x19c] ;  /* 0x00019c0001137983 */ /* 0x000f280000300800 */
[----:B------:R-:W-:Y:S04]  /*1bbe0*/  STL.64 [R1+0xfe8], R22 ;  /* 0x000fe81601007387 */ /* 0x000fe80000100a00 */
[----:B------:R0:W-:Y:S04]  /*1bbf0*/  STL.64 [R1+0xfe0], R20 ;  /* 0x000fe01401007387 */ /* 0x0001e80000100a00 */
[----:B0-----:R-:W2:Y:S04]  /*1bc00*/  LDL.LU R20, [R1+0x160] ;  /* 0x0001600001147983 */ /* 0x001ea80000300800 */
[----:B------:R-:W2:Y:S04]  /*1bc10*/  LDL.LU R21, [R1+0x164] ;  /* 0x0001640001157983 */ /* 0x000ea80000300800 */
[----:B------:R-:W3:Y:S01]  /*1bc20*/  LDL.LU R22, [R1+0x168] ;  /* 0x0001680001167983 */ /* 0x000ee20000300800 */
[----:B------:R-:W-:-:S03]  /*1bc30*/  IMAD.MOV.U32 R23, RZ, RZ, R4 ;  /* 0x000000ffff177224 */ /* 0x000fc600078e0004 */
[----:B------:R-:W4:Y:S04]  /*1bc40*/  LDL.LU R4, [R1+0x1064] ;  /* 0x0010640001047983 */ /* 0x000f280000300800 */
[----:B---3--:R-:W-:Y:S04]  /*1bc50*/  STL.64 [R1+0xff8], R22 ;  /* 0x000ff81601007387 */ /* 0x008fe80000100a00 */
[----:B--2---:R0:W-:Y:S02]  /*1bc60*/  STL.64 [R1+0xff0], R20 ;  /* 0x000ff01401007387 */ /* 0x0041e40000100a00 */
[----:B0-----:R-:W-:-:S02]  /*1bc70*/  IMAD.MOV.U32 R20, RZ, RZ, R5 ;  /* 0x000000ffff147224 */ /* 0x001fc400078e0005 */
[----:B------:R-:W-:Y:S01]  /*1bc80*/  IMAD.MOV.U32 R21, RZ, RZ, R6 ;  /* 0x000000ffff157224 */ /* 0x000fe200078e0006 */
[----:B------:R-:W2:Y:S04]  /*1bc90*/  LDL.LU R5, [R1+0x1060] ;  /* 0x0010600001057983 */ /* 0x000ea80000300800 */
[----:B------:R-:W2:Y:S01]  /*1bca0*/  LDL.LU R6, [R1+0x105c] ;  /* 0x00105c0001067983 */ /* 0x000ea20000300800 */
[----:B----4-:R-:W-:-:S03]  /*1bcb0*/  IMAD.MOV.U32 R22, RZ, RZ, R7 ;  /* 0x000000ffff167224 */ /* 0x010fc600078e0007 */
[----:B------:R-:W2:Y:S04]  /*1bcc0*/  LDL.LU R7, [R1+0x1058] ;  /* 0x0010580001077983 */ /* 0x000ea80000300800 */
[----:B------:R-:W3:Y:S04]  /*1bcd0*/  LDL.LU R23, [R1+0x17c] ;  /* 0x00017c0001177983 */ /* 0x000ee80000300800 */
[----:B---3--:R-:W-:Y:S04]  /*1bce0*/  STL.64 [R1+0x1008], R22 ;  /* 0x0010081601007387 */ /* 0x008fe80000100a00 */
[----:B------:R0:W-:Y:S04]  /*1bcf0*/  STL.64 [R1+0x1000], R20 ;  /* 0x0010001401007387 */ /* 0x0001e80000100a00 */
[----:B0-----:R-:W2:Y:S04]  /*1bd00*/  LDL.LU.64 R20, [R1+0x80] ;  /* 0x0000800001147983 */ /* 0x001ea80000300a00 */
[----:B------:R0:W-:Y:S04]  /*1bd10*/  STL.64 [R1+0xf48], R26 ;  /* 0x000f481a01007387 */ /* 0x0001e80000100a00 */
[----:B0-----:R-:W3:Y:S04]  /*1bd20*/  LDL R27, [R1+0xb64] ;  /* 0x000b6400011b7983 */ /* 0x001ee80000100800 */
[----:B------:R0:W-:Y:S04]  /*1bd30*/  STL.64 [R1+0xf40], R24 ;  /* 0x000f401801007387 */ /* 0x0001e80000100a00 */
[----:B0-----:R-:W4:Y:S01]  /*1bd40*/  LDL.LU R24, [R1+0x70] ;  /* 0x0000700001187983 */ /* 0x001f220000300800 */
[----:B--2---:R-:W-:-:S15]  /*1bd50*/  HMMA.16816.F32.BF16 R8, R4, R20, R8 ;  /* 0x000000140408723c */ /* 0x004fde0000041808 */
[----:B------:R-:W-:-:S08]  /*1bd60*/  NOP ;  /* 0x0000000000007918 */ /* 0x000fd00000000000 */
[----:B------:R-:W-:Y:S04]  /*1bd70*/  STL.64 [R1+0x60], R8 ;  /* 0x0000600801007387 */ /* 0x000fe80000100a00 */
[----:B------:R0:W-:Y:S04]  /*1bd80*/  STL.64 [R1+0x68], R10 ;  /* 0x0000680a01007387 */ /* 0x0001e80000100a00 */
[----:B0-----:R-:W4:Y:S04]  /*1bd90*/  LDL.LU.64 R10, [R1+0x1050] ;  /* 0x00105000010a7983 */ /* 0x001f280000300a00 */
[----:B------:R-:W4:Y:S01]  /*1bda0*/  LDL.LU.64 R8, [R1+0x1048] ;  /* 0x0010480001087983 */ /* 0x000f220000300a00 */
[----:B------:R-:W-:-:S07]  /*1bdb0*/  IMAD.MOV.U32 R25, RZ, RZ, R0 ;  /* 0x000000ffff197224 */ /* 0x000fce00078e0000 */
[----:B----4-:R-:W-:-:S15]  /*1bdc0*/  HMMA.16816.F32.BF16 R8, R4, R24, R8 ;  /* 0x000000180408723c */ /* 0x010fde0000041808 */
[----:B------:R-:W-:-:S08]  /*1bdd0*/  NOP ;  /* 0x0000000000007918 */ /* 0x000fd00000000000 */
[----:B------:R-:W-:Y:S04]  /*1bde0*/  STL.64 [R1+0x90], R8 ;  /* 0x0000900801007387 */ /* 0x000fe80000100a00 */
[----:B------:R0:W-:Y:S01]  /*1bdf0*/  STL [R1+0x98], R10 ;  /* 0x0000980a01007387 */ /* 0x0001e20000100800 */
[----:B------:R-:W-:-:S03]  /*1be00*/  IMAD.MOV.U32 R0, RZ, RZ, R11 ;  /* 0x000000ffff007224 */ /* 0x000fc600078e000b */
[----:B0-----:R-:W2:Y:S04]  /*1be10*/  LDL.LU.64 R10, [R1+0x1040] ;  /* 0x00104000010a7983 */ /* 0x001ea80000300a00 */
[----:B------:R-:W4:Y:S04]  /*1be20*/  LDL.LU.64 R8, [R1+0x1038] ;  /* 0x0010380001087983 */ /* 0x000f280000300a00 */
[----:B---3--:R-:W-:Y:S04]  /*1be30*/  STL [R1+0x1018], R27 ;  /* 0x0010181b01007387 */ /* 0x008fe80000100800 */
[----:B------:R0:W-:Y:S04]  /*1be40*/  STL.64 [R1+0x1010], R24 ;  /* 0x0010101801007387 */ /* 0x0001e80000100a00 */
[----:B0-----:R-:W3:Y:S04]  /*1be50*/  LDL.LU R24, [R1+0x180] ;  /* 0x0001800001187983 */ /* 0x001ee80000300800 */
[----:B------:R-:W3:Y:S01]  /*1be60*/  LDL.LU R25, [R1+0x184] ;  /* 0x0001840001197983 */ /* 0x000ee20000300800 */
[----:B----4-:R-:W-:Y:S01]  /*1be70*/  HMMA.16816.F32.BF16 R12, R4, R8, R12 ;  /* 0x00000008040c723c */ /* 0x010fe2000004180c */
[----:B--2---:R-:W-:-:S02]  /*1be80*/  IMAD.MOV.U32 R26, RZ, RZ, R11 ;  /* 0x000000ffff1a7224 */ /* 0x004fc400078e000b */
[----:B------:R-:W-:-:S15]  /*1be90*/  IMAD.MOV.U32 R27, RZ, RZ, R10 ;  /* 0x000000ffff1b7224 */ /* 0x000fde00078e000a */
[----:B------:R-:W-:-:S05]  /*1bea0*/  NOP ;  /* 0x0000000000007918 */ /* 0x000fca0000000000 */
[----:B------:R0:W-:Y:S04]  /*1beb0*/  STL.64 [R1+0x110], R12 ;  /* 0x0001100c01007387 */ /* 0x0001e80000100a00 */
[----:B------:R1:W-:Y:S04]  /*1bec0*/  STL.64 [R1+0x118], R14 ;  /* 0x0001180e01007387 */ /* 0x0003e80000100a00 */
[----:B0-----:R-:W2:Y:S01]  /*1bed0*/  LDL.LU.64 R12, [R1+0x1030] ;  /* 0x00103000010c7983 */ /* 0x001ea20000300a00 */
[----:B-1----:R-:W-:Y:S02]  /*1bee0*/  IMAD.MOV.U32 R15, RZ, RZ, R8 ;  /* 0x000000ffff0f7224 */ /* 0x002fe400078e0008 */
[----:B------:R-:W-:Y:S01]  /*1bef0*/  IMAD.MOV.U32 R14, RZ, RZ, R9 ;  /* 0x000000ffff0e7224 */ /* 0x000fe200078e0009 */
[----:B------:R-:W3:Y:S04]  /*1bf00*/  LDL.LU.64 R10, [R1+0x1028] ;  /* 0x00102800010a7983 */ /* 0x000ee80000300a00 */
[----:B------:R-:W3:Y:S01]  /*1bf10*/  LDL.LU.64 R8, [R1+0x1020] ;  /* 0x0010200001087983 */ /* 0x000ee20000300a00 */
[----:B------:R-:W-:Y:S01]  /*1bf20*/  IMAD.MOV.U32 R29, RZ, RZ, R20 ;  /* 0x000000ffff1d7224 */ /* 0x000fe200078e0014 */
[----:B--2---:R-:W-:Y:S06]  /*1bf30*/  HMMA.16816.F32.BF16 R4, R4, R12, R16 ;  /* 0x0000000c0404723c */ /* 0x004fec0000041810 */
[----:B---3--:R-:W-:Y:S01]  /*1bf40*/  HMMA.16816.F32.BF16 R24, R8, R20, R24 ;  /* 0x000000140818723c */ /* 0x008fe20000041818 */
[----:B------:R-:W2:-:S15]  /*1bf50*/  LDL.LU R16, [R1+0xa0] ;  /* 0x0000a00001107983 */ /* 0x000e9e0000300800 */
[----:B------:R-:W-:-:S01]  /*1bf60*/  NOP ;  /* 0x0000000000007918 */ /* 0x000fc20000000000 */
[----:B------:R-:W-:Y:S04]  /*1bf70*/  STL.64 [R1+0x100], R4 ;  /* 0x0001000401007387 */ /* 0x000fe80000100a00 */
[----:B------:R-:W-:Y:S04]  /*1bf80*/  STL.64 [R1+0x108], R6 ;  /* 0x0001080601007387 */ /* 0x000fe80000100a00 */
[----:B------:R-:W2:Y:S04]  /*1bf90*/  LDL.LU R17, [R1+0xa4] ;  /* 0x0000a40001117983 */ /* 0x000ea80000300800 */
[----:B------:R-:W2:Y:S04]  /*1bfa0*/  LDL.LU R18, [R1+0xa8] ;  /* 0x0000a80001127983 */ /* 0x000ea80000300800 */
[----:B------:R-:W2:Y:S04]  /*1bfb0*/  LDL.LU R19, [R1+0xac] ;  /* 0x0000ac0001137983 */ /* 0x000ea80000300800 */
[----:B------:R-:W-:Y:S04]  /*1bfc0*/  STL.64 [R1+0x130], R24 ;  /* 0x0001301801007387 */ /* 0x000fe80000100a00 */
[----:B------:R0:W-:Y:S04]  /*1bfd0*/  STL.64 [R1+0x138], R26 ;  /* 0x0001381a01007387 */ /* 0x0001e80000100a00 */
[----:B0-----:R-:W3:Y:S04]  /*1bfe0*/  LDL.LU R27, [R1+0x1018] ;  /* 0x00101800011b7983 */ /* 0x001ee80000300800 */
[----:B------:R-:W4:Y:S01]  /*1bff0*/  LDL.LU.64 R24, [R1+0x1010] ;  /* 0x0010100001187983 */ /* 0x000f220000300a00 */
[----:B------:R-:W-:-:S03]  /*1c000*/  IMAD.MOV.U32 R26, RZ, RZ, R21 ;  /* 0x000000ffff1a7224 */ /* 0x000fc600078e0015 */
[----:B------:R-:W4:Y:S04]  /*1c010*/  LDL.LU.64 R22, [R1+0x1008] ;  /* 0x0010080001167983 */ /* 0x000f280000300a00 */
[----:B------:R-:W4:Y:S02]  /*1c020*/  LDL.LU.64 R20, [R1+0x1000] ;  /* 0x0010000001147983 */ /* 0x000f240000300a00 */
[----:B----4-:R-:W-:-:S15]  /*1c030*/  HMMA.16816.F32.BF16 R20, R8, R24, R20 ;  /* 0x000000180814723c */ /* 0x010fde0000041814 */
[----:B------:R-:W-:-:S08]  /*1c040*/  NOP ;  /* 0x0000000000007918 */ /* 0x000fd00000000000 */
[----:B------:R-:W-:Y:S04]  /*1c050*/  STL.64 [R1+0x140], R20 ;  /* 0x0001401401007387 */ /* 0x000fe80000100a00 */
[----:B------:R0:W-:Y:S04]  /*1c060*/  STL.64 [R1+0x148], R22 ;  /* 0x0001481601007387 */ /* 0x0001e80000100a00 */
[----:B0-----:R-:W4:Y:S04]  /*1c070*/  LDL.LU.64 R22, [R1+0xff8] ;  /* 0x000ff80001167983 */ /* 0x001f280000300a00 */
[----:B------:R-:W4:Y:S01]  /*1c080*/  LDL.LU.64 R20, [R1+0xff0] ;  /* 0x000ff00001147983 */ /* 0x000f220000300a00 */
[----:B------:R-:W-:-:S02]  /*1c090*/  IMAD.MOV.U32 R4, RZ, RZ, R15 ;  /* 0x000000ffff047224 */ /* 0x000fc400078e000f */
[----:B------:R-:W-:-:S07]  /*1c0a0*/  IMAD.MOV.U32 R5, RZ, RZ, R14 ;  /* 0x000000ffff057224 */ /* 0x000fce00078e000e */
[----:B----4-:R-:W-:-:S15]  /*1c0b0*/  HMMA.16816.F32.BF16 R20, R8, R4, R20 ;  /* 0x000000040814723c */ /* 0x010fde0000041814 */
[----:B------:R-:W-:-:S08]  /*1c0c0*/  NOP ;  /* 0x0000000000007918 */ /* 0x000fd00000000000 */
[----:B------:R-:W-:Y:S04]  /*1c0d0*/  STL.64 [R1+0x160], R20 ;  /* 0x0001601401007387 */ /* 0x000fe80000100a00 */
[----:B------:R0:W-:Y:S04]  /*1c0e0*/  STL.64 [R1+0x168], R22 ;  /* 0x0001681601007387 */ /* 0x0001e80000100a00 */
[----:B0-----:R-:W4:Y:S04]  /*1c0f0*/  LDL.LU.64 R22, [R1+0xfe8] ;  /* 0x000fe80001167983 */ /* 0x001f280000300a00 */
[----:B------:R-:W4:Y:S01]  /*1c100*/  LDL.LU.64 R20, [R1+0xfe0] ;  /* 0x000fe00001147983 */ /* 0x000f220000300a00 */
[----:B------:R-:W-:-:S02]  /*1c110*/  IMAD.MOV.U32 R7, RZ, RZ, R12 ;  /* 0x000000ffff077224 */ /* 0x000fc400078e000c */
[----:B------:R-:W-:Y:S01]  /*1c120*/  IMAD.MOV.U32 R6, RZ, RZ, R13 ;  /* 0x000000ffff067224 */ /* 0x000fe200078e000d */
[----:B----4-:R-:W-:Y:S01]  /*1c130*/  HMMA.16816.F32.BF16 R8, R8, R12, R20 ;  /* 0x0000000c0808723c */ /* 0x010fe20000041814 */
[----:B------:R-:W4:Y:S04]  /*1c140*/  LDL.LU.64 R22, [R1+0xfd8] ;  /* 0x000fd80001167983 */ /* 0x000f280000300a00 */
[----:B------:R-:W4:-:S15]  /*1c150*/  LDL.LU.64 R20, [R1+0xfd0] ;  /* 0x000fd00001147983 */ /* 0x000f1e0000300a00 */
[----:B------:R-:W-:-:S03]  /*1c160*/  NOP ;  /* 0x0000000000007918 */ /* 0x000fc60000000000 */
[----:B------:R0:W-:Y:S04]  /*1c170*/  STL.64 [R1+0x120], R8 ;  /* 0x0001200801007387 */ /* 0x0001e80000100a00 */
[----:B------:R4:W-:Y:S04]  /*1c180*/  STL.64 [R1+0x128], R10 ;  /* 0x0001280a01007387 */ /* 0x0009e80000100a00 */
[----:B------:R-:W4:Y:S04]  /*1c190*/  LDL.LU.64 R14, [R1+0xfc8] ;  /* 0x000fc800010e7983 */ /* 0x000f280000300a00 */
[----:B------:R-:W4:Y:S01]  /*1c1a0*/  LDL.LU.64 R12, [R1+0xfc0] ;  /* 0x000fc000010c7983 */ /* 0x000f220000300a00 */
[----:B0-----:R-:W-:-:S02]  /*1c1b0*/  IMAD.MOV.U32 R8, RZ, RZ, R29 ;  /* 0x000000ffff087224 */ /* 0x001fc400078e001d */
[----:B------:R-:W-:Y:S01]  /*1c1c0*/  IMAD.MOV.U32 R9, RZ, RZ, R26 ;  /* 0x000000ffff097224 */ /* 0x000fe200078e001a */
[----:B------:R-:W2:Y:S06]  /*1c1d0*/  LDL.LU R29, [R1+0xfb8] ;  /* 0x000fb800011d7983 */ /* 0x000eac0000300800 */
[----:B----4-:R-:W-:Y:S01]  /*1c1e0*/  HMMA.16816.F32.BF16 R8, R12, R8, R20 ;  /* 0x000000080c08723c */ /* 0x010fe20000041814 */
[----:B------:R-:W4:Y:S04]  /*1c1f0*/  LDL.LU.64 R22, [R1+0xfb0] ;  /* 0x000fb00001167983 */ /* 0x000f280000300a00 */
[----:B------:R-:W4:-:S15]  /*1c200*/  LDL.LU.64 R20, [R1+0xfa8] ;  /* 0x000fa80001147983 */ /* 0x000f1e0000300a00 */
[----:B------:R-:W-:-:S03]  /*1c210*/  NOP ;  /* 0x0000000000007918 */ /* 0x000fc60000000000 */
[----:B------:R-:W-:Y:S04]  /*1c220*/  STL.64 [R1+0xf0], R8 ;  /* 0x0000f00801007387 */ /* 0x000fe80000100a00 */
[----:B------:R-:W-:Y:S04]  /*1c230*/  STL.64 [R1+0xf8], R10 ;  /* 0x0000f80a01007387 */ /* 0x000fe80000100a00 */
[----:B---3--:R-:W0:Y:S04]  /*1c240*/  LDSM.16.MT88.4 R8, [R27+UR4+0x2800] ;  /* 0x002800041b08783b */ /* 0x008e280008004200 */
[----:B0-----:R-:W-:Y:S04]  /*1c250*/  STL [R1+0xedc], R10 ;  /* 0x000edc0a01007387 */ /* 0x001fe80000100800 */
[----:B------:R-:W-:Y:S01]  /*1c260*/  STL [R1+0xed8], R11 ;  /* 0x000ed80b01007387 */ /* 0x000fe20000100800 */
[----:B----4-:R-:W-:Y:S03]  /*1c270*/  HMMA.16816.F32.BF16 R24, R12, R24, R20 ;  /* 0x000000180c18723c */ /* 0x010fe60000041814 */
[----:B------:R-:W3:-:S15]  /*1c280*/  LDL.LU R23, [R1+0xfa0] ;  /* 0x000fa00001177983 */ /* 0x000ede0000300800 */
[----:B------:R-:W-:-:S05]  /*1c290*/  NOP ;  /* 0x0000000000007918 */ /* 0x000fca0000000000 */
[----:B------:R0:W-:Y:S04]  /*1c2a0*/  STL.64 [R1+0xb0], R24 ;  /* 0x0000b01801007387 */ /* 0x0001e80000100a00 */
[----:B------:R1:W-:Y:S04]  /*1c2b0*/  STL.64 [R1+0xb8], R26 ;  /* 0x0000b81a01007387 */ /* 0x0003e80000100a00 */
[----:B0-----:R-:W4:Y:S04]  /*1c2c0*/  LDL.LU R24, [R1] ;  /* 0x0000000001187983 */ /* 0x001f280000300800 */
[----:B------:R-:W4:Y:S04]  /*1c2d0*/  LDL.LU R25, [R1+0x4] ;  /* 0x0000040001197983 */ /* 0x000f280000300800 */
[----:B-1----:R-:W2:Y:S04]  /*1c2e0*/  LDL.LU R26, [R1+0x8] ;  /* 0x00000800011a7983 */ /* 0x002ea80000300800 */
[----:B------:R-:W2:Y:S04]  /*1c2f0*/  LDL.LU R27, [R1+0xc] ;  /* 0x00000c00011b7983 */ /* 0x000ea80000300800 */
[----:B---3--:R-:W0:Y:S04]  /*1c300*/  LDSM.16.MT88.4 R20, [R23+UR4+0x2800] ;  /* 0x002800041714783b */ /* 0x008e280008004200 */
[----:B--2---:R1:W-:Y:S04]  /*1c310*/  STL.64 [R1+0xf60], R26 ;  /* 0x000f601a01007387 */ /* 0x0043e80000100a00 */
[----:B----4-:R2:W-:Y:S04]  /*1c320*/  STL.64 [R1+0xf58], R24 ;  /* 0x000f581801007387 */ /* 0x0105e80000100a00 */
[----:B-1----:R-:W3:Y:S04]  /*1c330*/  LDL.64 R26, [R1+0x78] ;  /* 0x00007800011a7983 */ /* 0x002ee80000100a00 */
[----:B---3--:R1:W-:Y:S04]  /*1c340*/  STL.64 [R1+0xf68], R26 ;  /* 0x000f681a01007387 */ /* 0x0083e80000100a00 */
[----:B--2---:R-:W2:Y:S04]  /*1c350*/  LDL.LU R24, [R1+0x30] ;  /* 0x0000300001187983 */ /* 0x004ea80000300800 */
[----:B------:R-:W2:Y:S04]  /*1c360*/  LDL.LU R25, [R1+0x34] ;  /* 0x0000340001197983 */ /* 0x000ea80000300800 */
[----:B-1----:R-:W2:Y:S04]  /*1c370*/  LDL.LU R26, [R1+0x38] ;  /* 0x00003800011a7983 */ /* 0x002ea80000300800 */
[----:B------:R-:W2:Y:S04]  /*1c380*/  LDL.LU R27, [R1+0x3c] ;  /* 0x00003c00011b7983 */ /* 0x000ea80000300800 */
[----:B0-----:R0:W-:Y:S04]  /*1c390*/  STL.64 [R1+0xe98], R22 ;  /* 0x000e981601007387 */ /* 0x0011e80000100a00 */
[----:B------:R1:W-:Y:S04]  /*1c3a0*/  STL.64 [R1+0xe90], R20 ;  /* 0x000e901401007387 */ /* 0x0003e80000100a00 */
[----:B0-----:R-:W3:Y:S01]  /*1c3b0*/  LDL R22, [R1+0xd8] ;  /* 0x0000d80001167983 */ /* 0x001ee20000100800 */
[----:B-1----:R-:W-:-:S02]  /*1c3c0*/  IMAD.MOV.U32 R20, RZ, RZ, R7 ;  /* 0x000000ffff147224 */ /* 0x002fc400078e0007 */
[----:B------:R-:W-:Y:S01]  /*1c3d0*/  IMAD.MOV.U32 R21, RZ, RZ, R6 ;  /* 0x000000ffff157224 */ /* 0x000fe200078e0006 */
[----:B------:R-:W3:Y:S01]  /*1c3e0*/  LDL R23, [R1+0xdc] ;  /* 0x0000dc0001177983 */ /* 0x000ee20000100800 */
[----:B------:R-:W-:Y:S03]  /*1c3f0*/  HMMA.16816.F32.BF16 R4, R12, R4, R16 ;  /* 0x000000040c04723c */ /* 0x000fe60000041810 */
[----:B------:R-:W4:Y:S04]  /*1c400*/  LDL.LU.64 R18, [R1+0xf98] ;  /* 0x000f980001127983 */ /* 0x000f280000300a00 */
[----:B------:R-:W4:-:S15]  /*1c410*/  LDL.LU.64 R16, [R1+0xf90] ;  /* 0x000f900001107983 */ /* 0x000f1e0000300a00 */
[----:B------:R-:W-:-:S02]  /*1c420*/  NOP ;  /* 0x0000000000007918 */ /* 0x000fc40000000000 */
[----:B------:R-:W-:Y:S02]  /*1c430*/  IMAD.MOV.U32 R10, RZ, RZ, R4 ;  /* 0x000000ffff0a7224 */ /* 0x000fe400078e0004 */
[----:B------:R-:W-:Y:S01]  /*1c440*/  IMAD.MOV.U32 R11, RZ, RZ, R5 ;  /* 0x000000ffff0b7224 */ /* 0x000fe200078e0005 */
[----:B------:R0:W-:Y:S04]  /*1c450*/  STL.64 [R1+0xe8], R6 ;  /* 0x0000e80601007387 */ /* 0x0001e80000100a00 */
[----:B0-----:R-:W2:Y:S04]  /*1c460*/  LDL R7, [R1+0xb5c] ;  /* 0x000b5c0001077983 */ /* 0x001ea80000100800 */
[----:B------:R-:W-:Y:S04]  /*1c470*/  STL.64 [R1+0xee8], R10 ;  /* 0x000ee80a01007387 */ /* 0x000fe80000100a00 */
[----:B------:R0:W-:Y:S04]  /*1c480*/  STL.64 [R1+0xee0], R8 ;  /* 0x000ee00801007387 */ /* 0x0001e80000100a00 */
[----:B0-----:R-:W3:Y:S04]  /*1c490*/  LDL.LU R8, [R1+0x20] ;  /* 0x0000200001087983 */ /* 0x001ee80000300800 */
[----:B------:R-:W3:Y:S04]  /*1c4a0*/  LDL.LU R9, [R1+0x24] ;  /* 0x0000240001097983 */ /* 0x000ee80000300800 */
[----:B------:R-:W2:Y:S04]  /*1c4b0*/  LDL.LU R10, [R1+0x28] ;  /* 0x00002800010a7983 */ /* 0x000ea80000300800 */
[----:B------:R-:W2:Y:S01]  /*1c4c0*/  LDL.LU R11, [R1+0x2c] ;  /* 0x00002c00010b7983 */ /* 0x000ea20000300800 */
[----:B----4-:R-:W-:Y:S03]  /*1c4d0*/  HMMA.16816.F32.BF16 R12, R12, R20, R16 ;  /* 0x000000140c0c723c */ /* 0x010fe60000041810 */
[----:B--2---:R0:W-:Y:S04]  /*1c4e0*/  STL.64 [R1+0xf30], R10 ;  /* 0x000f300a01007387 */ /* 0x0041e80000100a00 */
[----:B---3--:R1:W-:Y:S01]  /*1c4f0*/  STL.64 [R1+0xf28], R8 ;  /* 0x000f280801007387 */ /* 0x0083e20000100a00 */
[----:B0-----:R-:W-:-:S02]  /*1c500*/  IMAD.MOV.U32 R10, RZ, RZ, R3 ;  /* 0x000000ffff0a7224 */ /* 0x001fc400078e0003 */
[----:B------:R-:W-:Y:S02]  /*1c510*/  IMAD.MOV.U32 R11, RZ, RZ, R2 ;  /* 0x000000ffff0b7224 */ /* 0x000fe400078e0002 */
[----:B-1----:R-:W-:Y:S02]  /*1c520*/  IMAD.MOV.U32 R8, RZ, RZ, R29 ;  /* 0x000000ffff087224 */ /* 0x002fe400078e001d */
[----:B------:R-:W-:Y:S01]  /*1c530*/  IMAD.MOV.U32 R9, RZ, RZ, R28 ;  /* 0x000000ffff097224 */ /* 0x000fe200078e001c */
[----:B------:R0:W-:Y:S04]  /*1c540*/  STL.64 [R1+0xf78], R10 ;  /* 0x000f780a01007387 */ /* 0x0001e80000100a00 */
[----:B------:R-:W-:Y:S04]  /*1c550*/  STL.64 [R1+0xf70], R8 ;  /* 0x000f700801007387 */ /* 0x000fe80000100a00 */
[----:B0-----:R-:W2:Y:S04]  /*1c560*/  LDL.64 R10, [R1+0x88] ;  /* 0x00008800010a7983 */ /* 0x001ea80000100a00 */
[----:B------:R-:W2:Y:S04]  /*1c570*/  LDL.LU.64 R18, [R1+0xf88] ;  /* 0x000f880001127983 */ /* 0x000ea80000300a00 */
[----:B------:R-:W2:Y:S04]  /*1c580*/  LDL.LU.64 R16, [R1+0xf80] ;  /* 0x000f800001107983 */ /* 0x000ea80000300a00 */
[----:B------:R0:W-:Y:S04]  /*1c590*/  STL.64 [R1+0xf50], R22 ;  /* 0x000f501601007387 */ /* 0x0001e80000100a00 */
[----:B0-----:R-:W3:Y:S04]  /*1c5a0*/  LDL.64 R22, [R1+0xc8] ;  /* 0x0000c80001167983 */ /* 0x001ee80000100a00 */
[----:B------:R-:W-:Y:S04]  /*1c5b0*/  STL.64 [R1+0xa0], R12 ;  /* 0x0000a00c01007387 */ /* 0x000fe80000100a00 */
[----:B------:R0:W-:Y:S04]  /*1c5c0*/  STL.64 [R1+0xa8], R14 ;  /* 0x0000a80e01007387 */ /* 0x0001e80000100a00 */
[----:B0-----:R-:W4:Y:S01]  /*1c5d0*/  LDL R15, [R1+0xb68] ;  /* 0x000b6800010f7983 */ /* 0x001f220000100800 */
[----:B--2---:R-:W-:Y:S06]  /*1c5e0*/  HMMA.16816.F32.BF16 R24, R16, R10, R24 ;  /* 0x0000000a1018723c */ /* 0x004fec0000041818 */
[----:B------:R-:W-:-:S02]  /*1c5f0*/  IMAD.MOV.U32 R5, RZ, RZ, R10 ;  /* 0x000000ffff057224 */ /* 0x000fc400078e000a */
[----:B------:R-:W-:Y:S02]  /*1c600*/  IMAD.MOV.U32 R4, RZ, RZ, R11 ;  /* 0x000000ffff047224 */ /* 0x000fe400078e000b */
[----:B------:R-:W2:Y:S04]  /*1c610*/  LDL.LU.64 R10, [R1+0xf78] ;  /* 0x000f7800010a7983 */ /* 0x000ea80000300a00 */
[----:B------:R-:W2:Y:S09]  /*1c620*/  LDL.LU.64 R8, [R1+0xf70] ;  /* 0x000f700001087983 */ /* 0x000eb20000300a00 */
[----:B------:R-:W-:Y:S01]  /*1c630*/  STL.64 [R1+0x1d0], R24 ;  /* 0x0001d01801007387 */ /* 0x000fe20000100a00 */
[----:B------:R-:W-:-:S02]  /*1c640*/  IMAD.MOV.U32 R13, RZ, RZ, R26 ;  /* 0x000000ffff0d7224 */ /* 0x000fc400078e001a */
[----:B------:R-:W-:Y:S02]  /*1c650*/  IMAD.MOV.U32 R12, RZ, RZ, R27 ;  /* 0x000000ffff0c7224 */ /* 0x000fe400078e001b */
[----:B------:R-:W2:Y:S04]  /*1c660*/  LDL.LU.64 R26, [R1+0xf68] ;  /* 0x000f6800011a7983 */ /* 0x000ea80000300a00 */
[----:B------:R-:W-:Y:S04]  /*1c670*/  STL [R1+0xe70], R12 ;  /* 0x000e700c01007387 */ /* 0x000fe80000100800 */
[----:B------:R-:W-:Y:S01]  /*1c680*/  STL [R1+0xe6c], R13 ;  /* 0x000e6c0d01007387 */ /* 0x000fe20000100800 */
[----:B--2---:R-:W-:Y:S06]  /*1c690*/  HMMA.16816.F32.BF16 R8, R16, R26, R8 ;  /* 0x0000001a1008723c */ /* 0x004fec0000041808 */
[----:B------:R-:W-:-:S15]  /*1c6a0*/  IMAD.MOV.U32 R6, RZ, RZ, R27 ;  /* 0x000000ffff067224 */ /* 0x000fde00078e001b */
[----:B------:R-:W-:-:S02]  /*1c6b0*/  NOP ;  /* 0x0000000000007918 */ /* 0x000fc40000000000 */
[----:B------:R0:W-:Y:S04]  /*1c6c0*/  STL.64 [R1+0x1f0], R8 ;  /* 0x0001f00801007387 */ /* 0x0001e80000100a00 */
[----:B------:R-:W-:Y:S01]  /*1c6d0*/  STL.64 [R1+0x1f8], R10 ;  /* 0x0001f80a01007387 */ /* 0x000fe20000100a00 */
[----:B0-----:R-:W-:-:S03]  /*1c6e0*/  IMAD.MOV.U32 R8, RZ, RZ, R26 ;  /* 0x000000ffff087224 */ /* 0x001fc600078e001a */
[----:B------:R-:W2:Y:S04]  /*1c6f0*/  LDL.LU.64 R26, [R1+0xf60] ;  /* 0x000f6000011a7983 */ /* 0x000ea80000300a00 */
[----:B------:R-:W2:Y:S01]  /*1c700*/  LDL.LU.64 R24, [R1+0xf58] ;  /* 0x000f580001187983 */ /* 0x000ea20000300a00 */
[----:B---3--:R-:W-:Y:S01]  /*1c710*/  IMAD.MOV.U32 R14, RZ, RZ, R22 ;  /* 0x000000ffff0e7224 */ /* 0x008fe200078e0016 */
[----:B--2---:R-:W-:Y:S02]  /*1c720*/  HMMA.16816.F32.BF16 R24, R16, R22, R24 ;  /* 0x000000161018723c */ /* 0x004fe40000041818 */
[----:B------:R-:W2:-:S15]  /*1c730*/  LDL.LU.64 R22, [R1+0xf50] ;  /* 0x000f500001167983 */ /* 0x000e9e0000300a00 */
[----:B------:R-:W-:-:S07]  /*1c740*/  NOP ;  /* 0x0000000000007918 */ /* 0x000fce0000000000 */
[----:B------:R-:W-:Y:S02]  /*1c750*/  IMAD.MOV.U32 R3, RZ, RZ, R26 ;  /* 0x000000ffff037224 */ /* 0x000fe400078e001a */
[----:B------:R-:W-:Y:S02]  /*1c760*/  IMAD.MOV.U32 R2, RZ, RZ, R27 ;  /* 0x000000ffff027224 */ /* 0x000fe400078e001b */
[----:B------:R-:W-:Y:S02]  /*1c770*/  IMAD.MOV.U32 R29, RZ, RZ, R24 ;  /* 0x000000ffff1d7224 */ /* 0x000fe400078e0018 */
[----:B------:R-:W-:Y:S01]  /*1c780*/  IMAD.MOV.U32 R28, RZ, RZ, R25 ;  /* 0x000000ffff1c7224 */ /* 0x000fe200078e0019 */
[----:B------:R-:W2:Y:S04]  /*1c790*/  LDL.LU.64 R26, [R1+0xf48] ;  /* 0x000f4800011a7983 */ /* 0x000ea80000300a00 */
[----:B------:R-:W2:Y:S04]  /*1c7a0*/  LDL.LU.64 R24, [R1+0xf40] ;  /* 0x000f400001187983 */ /* 0x000ea80000300a00 */
[----:B------:R-:W-:Y:S04]  /*1c7b0*/  STL [R1+0xe30], R2 ;  /* 0x000e300201007387 */ /* 0x000fe80000100800 */
[----:B------:R-:W-:Y:S04]  /*1c7c0*/  STL [R1+0xe2c], R3 ;  /* 0x000e2c0301007387 */ /* 0x000fe80000100800 */
[----:B------:R-:W-:Y:S04]  /*1c7d0*/  STL [R1+0xe28], R28 ;  /* 0x000e281c01007387 */ /* 0x000fe80000100800 */
[----:B------:R-:W-:Y:S01]  /*1c7e0*/  STL [R1+0xe24], R29 ;  /* 0x000e241d01007387 */ /* 0x000fe20000100800 */
[----:B--2---:R-:W-:Y:S07]  /*1c7f0*/  HMMA.16816.F32.BF16 R16, R16, R22, R24 ;  /* 0x000000161010723c */ /* 0x004fee0000041818 */
[----:B------:R-:W-:-:S02]  /*1c800*/  IMAD.MOV.U32 R26, RZ, RZ, R8 ;  /* 0x000000ffff1a7224 */ /* 0x000fc400078e0008 */
[----:B------:R-:W-:-:S14]  /*1c810*/  IMAD.MOV.U32 R27, RZ, RZ, R6 ;  /* 0x000000ffff1b7224 */ /* 0x000fdc00078e0006 */
[----:B------:R-:W-:Y:S04]  /*1c820*/  STL.64 [R1+0x1c0], R16 ;  /* 0x0001c01001007387 */ /* 0x000fe80000100a00 */
[----:B------:R-:W-:Y:S04]  /*1c830*/  STL.64 [R1+0x1c8], R18 ;  /* 0x0001c81201007387 */ /* 0x000fe80000100a00 */
[----:B------:R-:W-:Y:S04]  /*1c840*/  STL.64 [R1+0xf10], R26 ;  /* 0x000f101a01007387 */ /* 0x000fe80000100a00 */
        /* <DEDUP_REMOVED lines=8> */
[----:B------:R-:W3:Y:S01]  /*1c8d0*/  LDL.LU R22, [R1+0x98] ;  /* 0x0000980001167983 */ /* 0x000ee20000300800 */
[----:B------:R-:W-:-:S03]  /*1c8e0*/  IMAD.MOV.U32 R23, RZ, RZ, R0 ;  /* 0x000000ffff177224 */ /* 0x000fc600078e0000 */
[----:B------:R-:W4:Y:S04]  /*1c8f0*/  LDL.LU R0, [R1+0xf38] ;  /* 0x000f380001007983 */ /* 0x000f280000300800 */
[----:B----4-:R-:W0:Y:S04]  /*1c900*/  LDSM.16.MT88.4 R8, [R0+UR4+0x3000] ;  /* 0x003000040008783b */ /* 0x010e280008004200 */
[----:B---3--:R-:W-:Y:S04]  /*1c910*/  STL.64 [R1+0xf20], R22 ;  /* 0x000f201601007387 */ /* 0x008fe80000100a00 */
[----:B--2---:R1:W-:Y:S04]  /*1c920*/  STL.64 [R1+0xf18], R20 ;  /* 0x000f181401007387 */ /* 0x0043e80000100a00 */
[----:B-1----:R-:W2:Y:S04]  /*1c930*/  LDL.LU R20, [R1+0x60] ;  /* 0x0000600001147983 */ /* 0x002ea80000300800 */
[----:B------:R-:W2:Y:S04]  /*1c940*/  LDL.LU R21, [R1+0x64] ;  /* 0x0000640001157983 */ /* 0x000ea80000300800 */
[----:B------:R-:W2:Y:S04]  /*1c950*/  LDL.LU R22, [R1+0x68] ;  /* 0x0000680001167983 */ /* 0x000ea80000300800 */
[----:B------:R-:W2:Y:S04]  /*1c960*/  LDL.LU R23, [R1+0x6c] ;  /* 0x00006c0001177983 */ /* 0x000ea80000300800 */
[----:B------:R-:W3:Y:S01]  /*1c970*/  LDL R19, [R1+0xb64] ;  /* 0x000b640001137983 */ /* 0x000ee20000100800 */
[----:B0-----:R-:W-:-:S03]  /*1c980*/  IMAD.MOV.U32 R12, RZ, RZ, R10 ;  /* 0x000000ffff0c7224 */ /* 0x001fc600078e000a */
[----:B------:R-:W-:Y:S01]  /*1c990*/  STL.64 [R1+0x50], R8 ;  /* 0x0000500801007387 */ /* 0x000fe20000100a00 */
[----:B------:R-:W-:-:S03]  /*1c9a0*/  IMAD.MOV.U32 R13, RZ, RZ, R11 ;  /* 0x000000ffff0d7224 */ /* 0x000fc600078e000b */
[----:B------:R-:W0:Y:S04]  /*1c9b0*/  LDSM.16.M88.4 R8, [R7+UR4+0x4080] ;  /* 0x004080040708783b */ /* 0x000e280008000200 */
[----:B0-----:R-:W-:Y:S04]  /*1c9c0*/  STL.64 [R1+0x10], R8 ;  /* 0x0000100801007387 */ /* 0x001fe80000100a00 */
[----:B------:R0:W-:Y:S01]  /*1c9d0*/  STL.64 [R1+0x18], R10 ;  /* 0x0000180a01007387 */ /* 0x0001e20000100a00 */
[----:B------:R-:W-:Y:S02]  /*1c9e0*/  IMAD.MOV.U32 R0, RZ, RZ, R11 ;  /* 0x000000ffff007224 */ /* 0x000fe400078e000b */
[----:B------:R-:W-:-:S02]  /*1c9f0*/  IMAD.MOV.U32 R17, RZ, RZ, R8 ;  /* 0x000000ffff117224 */ /* 0x000fc400078e0008 */
[----:B------:R-:W-:Y:S01]  /*1ca00*/  IMAD.MOV.U32 R16, RZ, RZ, R9 ;  /* 0x000000ffff107224 */ /* 0x000fe200078e0009 */
[----:B0-----:R-:W2:Y:S04]  /*1ca10*/  LDL.LU.64 R10, [R1+0xf30] ;  /* 0x000f3000010a7983 */ /* 0x001ea80000300a00 */
[----:B------:R-:W2:Y:S01]  /*1ca20*/  LDL.LU.64 R8, [R1+0xf28] ;  /* 0x000f280001087983 */ /* 0x000ea20000300a00 */
[----:B------:R-:W-:Y:S02]  /*1ca30*/  IMAD.MOV.U32 R26, RZ, RZ, R5 ;  /* 0x000000ffff1a7224 */ /* 0x000fe400078e0005 */
[----:B------:R-:W-:Y:S01]  /*1ca40*/  IMAD.MOV.U32 R27, RZ, RZ, R4 ;  /* 0x000000ffff1b7224 */ /* 0x000fe200078e0004 */
[----:B------:R-:W-:Y:S06]  /*1ca50*/  STL [R1+0xdf0], R0 ;  /* 0x000df00001007387 */ /* 0x000fec0000100800 */
[----:B--2---:R-:W-:Y:S01]  /*1ca60*/  HMMA.16816.F32.BF16 R24, R8, R26, R20 ;  /* 0x0000001a0818723c */ /* 0x004fe20000041814 */
[----:B------:R-:W2:Y:S04]  /*1ca70*/  LDL.LU.64 R22, [R1+0xf20] ;  /* 0x000f200001167983 */ /* 0x000ea80000300a00 */
[----:B------:R-:W2:-:S15]  /*1ca80*/  LDL.LU.64 R20, [R1+0xf18] ;  /* 0x000f180001147983 */ /* 0x000e9e0000300a00 */
[----:B------:R-:W-:-:S03]  /*1ca90*/  NOP ;  /* 0x0000000000007918 */ /* 0x000fc60000000000 */
[----:B------:R-:W-:Y:S04]  /*1caa0*/  STL.64 [R1+0x1b0], R24 ;  /* 0x0001b01801007387 */ /* 0x000fe80000100a00 */
[----:B------:R-:W-:Y:S04]  /*1cab0*/  STL.64 [R1+0x1b8], R26 ;  /* 0x0001b81a01007387 */ /* 0x000fe80000100a00 */
[----:B------:R-:W0:Y:S04]  /*1cac0*/  LDSM.16.M88.4 R24, [R7+UR4+0x5080] ;  /* 0x005080040718783b */ /* 0x000e280008000200 */
[----:B0-----:R-:W-:Y:S04]  /*1cad0*/  STL.64 [R1], R24 ;  /* 0x0000001801007387 */ /* 0x001fe80000100a00 */
[----:B------:R0:W-:Y:S04]  /*1cae0*/  STL.64 [R1+0x8], R26 ;  /* 0x0000081a01007387 */ /* 0x0001e80000100a00 */
[----:B0-----:R-:W2:Y:S02]  /*1caf0*/  LDL.LU.64 R26, [R1+0xf10] ;  /* 0x000f1000011a7983 */ /* 0x001ea40000300a00 */
[----:B--2---:R-:W-:Y:S02]  /*1cb00*/  HMMA.16816.F32.BF16 R24, R8, R26, R20 ;  /* 0x0000001a0818723c */ /* 0x004fe40000041814 */
[----:B------:R-:W2:Y:S04]  /*1cb10*/  LDL.LU.64 R22, [R1+0xf08] ;  /* 0x000f080001167983 */ /* 0x000ea80000300a00 */
[----:B------:R-:W2:-:S15]  /*1cb20*/  LDL.LU.64 R20, [R1+0xf00] ;  /* 0x000f000001147983 */ /* 0x000e9e0000300a00 */
[----:B------:R-:W-:-:S02]  /*1cb30*/  NOP ;  /* 0x0000000000007918 */ /* 0x000fc40000000000 */
[----:B------:R-:W-:Y:S04]  /*1cb40*/  STL.64 [R1+0x1a0], R24 ;  /* 0x0001a01801007387 */ /* 0x000fe80000100a00 */
[----:B------:R-:W-:Y:S04]  /*1cb50*/  STL.64 [R1+0x1a8], R26 ;  /* 0x0001a81a01007387 */ /* 0x000fe80000100a00 */
[----:B------:R-:W0:Y:S04]  /*1cb60*/  LDSM.16.M88.4 R24, [R7+UR4+0x6080] ;  /* 0x006080040718783b */ /* 0x000e280008000200 */
[----:B------:R-:W1:Y:S04]  /*1cb70*/  LDSM.16.M88.4 R4, [R7+UR4+0x7080] ;  /* 0x007080040704783b */ /* 0x000e680008000200 */
[----:B0-----:R-:W-:Y:S04]  /*1cb80*/  STL [R1+0xd0c], R26 ;  /* 0x000d0c1a01007387 */ /* 0x001fe80000100800 */
[----:B------:R-:W-:Y:S04]  /*1cb90*/  STL [R1+0xd08], R27 ;  /* 0x000d081b01007387 */ /* 0x000fe80000100800 */
[----:B------:R-:W-:Y:S04]  /*1cba0*/  STL.64 [R1+0xed0], R24 ;  /* 0x000ed01801007387 */ /* 0x000fe80000100a00 */
[----:B-1----:R0:W-:Y:S04]  /*1cbb0*/  STL [R1+0xd04], R6 ;  /* 0x000d040601007387 */ /* 0x0021e80000100800 */
[----:B------:R-:W-:Y:S04]  /*1cbc0*/  LDSM.16.MT88.4 R24, [R15+UR4+0x3000] ;  /* 0x003000040f18783b */ /* 0x000fe80008004200 */
[----:B0-----:R-:W4:Y:S04]  /*1cbd0*/  LDL R6, [R1+0xb60] ;  /* 0x000b600001067983 */ /* 0x001f280000100800 */
[----:B------:R-:W-:Y:S04]  /*1cbe0*/  STL [R1+0xd00], R7 ;  /* 0x000d000701007387 */ /* 0x000fe80000100800 */
[----:B----4-:R-:W-:Y:S04]  /*1cbf0*/  STL [R1+0xef8], R6 ;  /* 0x000ef80601007387 */ /* 0x010fe80000100800 */
[----:B------:R-:W-:Y:S04]  /*1cc00*/  STL.64 [R1+0xef0], R4 ;  /* 0x000ef00401007387 */ /* 0x000fe80000100a00 */
[----:B------:R0:W-:Y:S04]  /*1cc10*/  STL [R1+0xe58], R15 ;  /* 0x000e580f01007387 */ /* 0x0001e80000100800 */
[----:B0-----:R-:W2:Y:S04]  /*1cc20*/  LDL.LU R15, [R1+0xcc] ;  /* 0x0000cc00010f7983 */ /* 0x001ea80000300800 */
[----:B------:R-:W4:Y:S01]  /*1cc30*/  LDL.LU R4, [R1+0x100] ;  /* 0x0001000001047983 */ /* 0x000f220000300800 */
[----:B--2---:R-:W-:-:S15]  /*1cc40*/  HMMA.16816.F32.BF16 R20, R8, R14, R20 ;  /* 0x0000000e0814723c */ /* 0x004fde0000041814 */
[----:B------:R-:W-:-:S08]  /*1cc50*/  NOP ;  /* 0x0000000000007918 */ /* 0x000fd00000000000 */
[----:B------:R-:W-:Y:S04]  /*1cc60*/  STL.64 [R1+0x190], R20 ;  /* 0x0001901401007387 */ /* 0x000fe80000100a00 */
[----:B------:R-:W-:Y:S04]  /*1cc70*/  STL.64 [R1+0x198], R22 ;  /* 0x0001981601007387 */ /* 0x000fe80000100a00 */
[----:B---3--:R-:W0:Y:S04]  /*1cc80*/  LDSM.16.MT88.4 R20, [R19+UR4+0x3000] ;  /* 0x003000041314783b */ /* 0x008e280008004200 */
[----:B------:R-:W4:Y:S04]  /*1cc90*/  LDL.LU R5, [R1+0x104] ;  /* 0x0001040001057983 */ /* 0x000f280000300800 */
[----:B------:R-:W4:Y:S04]  /*1cca0*/  LDL.LU R6, [R1+0x108] ;  /* 0x0001080001067983 */ /* 0x000f280000300800 */
[----:B------:R-:W4:Y:S04]  /*1ccb0*/  LDL.LU R7, [R1+0x10c] ;  /* 0x00010c0001077983 */ /* 0x000f280000300800 */
[----:B------:R-:W-:Y:S04]  /*1ccc0*/  STL.64 [R1+0xeb8], R14 ;  /* 0x000eb80e01007387 */ /* 0x000fe80000100a00 */
[----:B------:R-:W-:Y:S04]  /*1ccd0*/  STL.64 [R1+0xeb0], R12 ;  /* 0x000eb00c01007387 */ /* 0x000fe80000100a00 */
[----:B0-----:R0:W-:Y:S04]  /*1cce0*/  STL.64 [R1+0x30], R20 ;  /* 0x0000301401007387 */ /* 0x0011e80000100a00 */
[----:B------:R1:W-:Y:S01]  /*1ccf0*/  STL [R1+0x3c], R23 ;  /* 0x00003c1701007387 */ /* 0x0003e20000100800 */
[----:B------:R-:W-:-:S03]  /*1cd00*/  IMAD.MOV.U32 R0, RZ, RZ, R22 ;  /* 0x000000ffff007224 */ /* 0x000fc600078e0016 */
[----:B0-----:R-:W2:Y:S04]  /*1cd10*/  LDL.LU R20, [R1+0x120] ;  /* 0x0001200001147983 */ /* 0x001ea80000300800 */
[----:B------:R-:W2:Y:S04]  /*1cd20*/  LDL.LU R21, [R1+0x124] ;  /* 0x0001240001157983 */ /* 0x000ea80000300800 */
[----:B------:R-:W3:Y:S04]  /*1cd30*/  LDL.LU R22, [R1+0x128] ;  /* 0x0001280001167983 */ /* 0x000ee80000300800 */
[----:B-1----:R-:W3:Y:S01]  /*1cd40*/  LDL.LU R23, [R1+0x12c] ;  /* 0x00012c0001177983 */ /* 0x002ee20000300800 */
[----:B------:R-:W-:-:S02]  /*1cd50*/  IMAD.MOV.U32 R2, RZ, RZ, R24 ;  /* 0x000000ffff027224 */ /* 0x000fc400078e0018 */
[----:B------:R-:W-:Y:S01]  /*1cd60*/  IMAD.MOV.U32 R3, RZ, RZ, R25 ;  /* 0x000000ffff037224 */ /* 0x000fe200078e0019 */
[----:B------:R-:W4:Y:S01]  /*1cd70*/  LDL.LU R24, [R1+0x130] ;  /* 0x0001300001187983 */ /* 0x000f220000300800 */
[----:B------:R-:W-:-:S03]  /*1cd80*/  IMAD.MOV.U32 R28, RZ, RZ, R26 ;  /* 0x000000ffff1c7224 */ /* 0x000fc600078e001a */
[----:B------:R-:W4:Y:S01]  /*1cd90*/  LDL.LU R25, [R1+0x134] ;  /* 0x0001340001197983 */ /* 0x000f220000300800 */
[----:B------:R-:W-:-:S03]  /*1cda0*/  IMAD.MOV.U32 R29, RZ, RZ, R27 ;  /* 0x000000ffff1d7224 */ /* 0x000fc600078e001b */
[----:B------:R-:W4:Y:S04]  /*1cdb0*/  LDL.LU R26, [R1+0x138] ;  /* 0x00013800011a7983 */ /* 0x000f280000300800 */
[----:B------:R-:W4:Y:S04]  /*1cdc0*/  LDL.LU R27, [R1+0x13c] ;  /* 0x00013c00011b7983 */ /* 0x000f280000300800 */
[----:B------:R-:W4:Y:S04]  /*1cdd0*/  LDL.LU.64 R14, [R1+0x78] ;  /* 0x00007800010e7983 */ /* 0x000f280000300a00 */
[----:B---3--:R-:W-:Y:S04]  /*1cde0*/  STL.64 [R1+0xea8], R22 ;  /* 0x000ea81601007387 */ /* 0x008fe80000100a00 */
[----:B--2---:R0:W-:Y:S04]  /*1cdf0*/  STL.64 [R1+0xea0], R20 ;  /* 0x000ea01401007387 */ /* 0x0041e80000100a00 */
[----:B0-----:R-:W2:Y:S04]  /*1ce00*/  LDL.LU R20, [R1+0x160] ;  /* 0x0001600001147983 */ /* 0x001ea80000300800 */
        /* <DEDUP_REMOVED lines=9> */
[----:B------:R-:W-:Y:S04]  /*1cea0*/  STL [R1+0xe40], R19 ;  /* 0x000e401301007387 */ /* 0x000fe80000100800 */
[----:B------:R0:W-:Y:S04]  /*1ceb0*/  STL.64 [R1+0xe38], R16 ;  /* 0x000e381001007387 */ /* 0x0001e80000100a00 */
[----:B0-----:R-:W3:Y:S04]  /*1cec0*/  LDL R17, [R1+0x204] ;  /* 0x0002040001117983 */ /* 0x001ee80000100800 */
[----:B------:R-:W4:Y:S04]  /*1ced0*/  LDL.LU R18, [R1+0xd8] ;  /* 0x0000d80001127983 */ /* 0x000f280000300800 */
[----:B------:R-:W4:Y:S04]  /*1cee0*/  LDL.LU R19, [R1+0xdc] ;  /* 0x0000dc0001137983 */ /* 0x000f280000300800 */
[----:B------:R-:W-:Y:S01]  /*1cef0*/  STL [R1+0xdf4], R0 ;  /* 0x000df40001007387 */ /* 0x000fe20000100800 */
[----:B----4-:R-:W-:Y:S03]  /*1cf00*/  HMMA.16816.F32.BF16 R8, R8, R18, R4 ;  /* 0x000000120808723c */ /* 0x010fe60000041804 */
[----:B------:R-:W4:Y:S04]  /*1cf10*/  LDL.LU R6, [R1+0xef8] ;  /* 0x000ef80001067983 */ /* 0x000f280000300800 */
[----:B------:R-:W2:-:S15]  /*1cf20*/  LDL.LU.64 R4, [R1+0xef0] ;  /* 0x000ef00001047983 */ /* 0x000e9e0000300a00 */
[----:B------:R-:W-:-:S01]  /*1cf30*/  NOP ;  /* 0x0000000000007918 */ /* 0x000fc20000000000 */
[----:B------:R-:W-:Y:S04]  /*1cf40*/  STL.64 [R1+0x60], R8 ;  /* 0x0000600801007387 */ /* 0x000fe80000100a00 */
[----:B------:R-:W-:Y:S04]  /*1cf50*/  STL.64 [R1+0x68], R10 ;  /* 0x0000680a01007387 */ /* 0x000fe80000100a00 */
[----:B----4-:R-:W0:Y:S04]  /*1cf60*/  LDSM.16.MT88.4 R8, [R6+UR4+0x3000] ;  /* 0x003000040608783b */ /* 0x010e280008004200 */
[----:B0-----:R-:W-:Y:S04]  /*1cf70*/  STL.64 [R1+0x20], R8 ;  /* 0x0000200801007387 */ /* 0x001fe80000100a00 */
[----:B------:R0:W-:Y:S01]  /*1cf80*/  STL [R1+0x28], R10 ;  /* 0x0000280a01007387 */ /* 0x0001e20000100800 */
[----:B------:R-:W-:-:S03]  /*1cf90*/  IMAD.MOV.U32 R0, RZ, RZ, R11 ;  /* 0x000000ffff007224 */ /* 0x000fc600078e000b */
[----:B0-----:R-:W4:Y:S04]  /*1cfa0*/  LDL.LU.64 R10, [R1+0xee8] ;  /* 0x000ee800010a7983 */ /* 0x001f280000300a00 */
[----:B------:R-:W3:Y:S04]  /*1cfb0*/  LDL.LU.64 R8, [R1+0xee0] ;  /* 0x000ee00001087983 */ /* 0x000ee80000300a00 */
[----:B------:R-:W-:Y:S04]  /*1cfc0*/  STL [R1+0xe68], R6 ;  /* 0x000e680601007387 */ /* 0x000fe80000100800 */
[----:B--2---:R4:W-:Y:S02]  /*1cfd0*/  STL.64 [R1+0xe60], R4 ;  /* 0x000e600401007387 */ /* 0x0049e40000100a00 */
[----:B----4-:R-:W-:-:S02]  /*1cfe0*/  IMAD.MOV.U32 R4, RZ, RZ, R10 ;  /* 0x000000ffff047224 */ /* 0x010fc400078e000a */
[----:B------:R-:W-:Y:S01]  /*1cff0*/  IMAD.MOV.U32 R5, RZ, RZ, R11 ;  /* 0x000000ffff057224 */ /* 0x000fe200078e000b */
[----:B------:R-:W3:Y:S04]  /*1d000*/  LDL.LU R10, [R1+0xedc] ;  /* 0x000edc00010a7983 */ /* 0x000ee80000300800 */
[----:B------:R-:W3:Y:S04]  /*1d010*/  LDL.LU R11, [R1+0xed8] ;  /* 0x000ed800010b7983 */ /* 0x000ee80000300800 */
[----:B------:R-:W2:Y:S04]  /*1d020*/  LDL.LU R6, [R1+0xe8] ;  /* 0x0000e80001067983 */ /* 0x000ea80000300800 */
[----:B------:R-:W2:Y:S04]  /*1d030*/  LDL.LU R7, [R1+0xec] ;  /* 0x0000ec0001077983 */ /* 0x000ea80000300800 */
[----:B--2---:R0:W-:Y:S04]  /*1d040*/  STL.64 [R1+0xe80], R6 ;  /* 0x000e800601007387 */ /* 0x0041e80000100a00 */
[----:B------:R-:W-:Y:S04]  /*1d050*/  STL.64 [R1+0xe78], R4 ;  /* 0x000e780401007387 */ /* 0x000fe80000100a00 */
[----:B0-----:R-:W3:Y:S04]  /*1d060*/  LDL.LU R6, [R1+0x88] ;  /* 0x0000880001067983 */ /* 0x001ee80000300800 */
[----:B------:R-:W3:Y:S02]  /*1d070*/  LDL.LU R7, [R1+0x8c] ;  /* 0x00008c0001077983 */ /* 0x000ee40000300800 */
[----:B---3--:R-:W-:-:S15]  /*1d080*/  HMMA.16816.F32.BF16 R24, R8, R6, R24 ;  /* 0x000000060818723c */ /* 0x008fde0000041818 */
[----:B------:R-:W-:-:S08]  /*1d090*/  NOP ;  /* 0x0000000000007918 */ /* 0x000fd00000000000 */
[----:B------:R0:W-:Y:S04]  /*1d0a0*/  STL.64 [R1+0x90], R24 ;  /* 0x0000901801007387 */ /* 0x0001e80000100a00 */
[----:B------:R-:W-:Y:S04]  /*1d0b0*/  STL [R1+0x98], R26 ;  /* 0x0000981a01007387 */ /* 0x000fe80000100800 */
[----:B0-----:R-:W2:Y:S01]  /*1d0c0*/  LDL.LU.64 R24, [R1+0xed0] ;  /* 0x000ed00001187983 */ /* 0x001ea20000300a00 */
[----:B------:R-:W-:Y:S03]  /*1d0d0*/  HMMA.16816.F32.BF16 R20, R8, R14, R20 ;  /* 0x0000000e0814723c */ /* 0x000fe60000041814 */
[----:B------:R-:W-:Y:S03]  /*1d0e0*/  STL [R1+0xdb0], R27 ;  /* 0x000db01b01007387 */ /* 0x000fe60000100800 */
[----:B------:R-:W-:-:S02]  /*1d0f0*/  IMAD.MOV.U32 R5, RZ, RZ, R14 ;  /* 0x000000ffff057224 */ /* 0x000fc400078e000e */
[----:B------:R-:W-:Y:S01]  /*1d100*/  IMAD.MOV.U32 R4, RZ, RZ, R15 ;  /* 0x000000ffff047224 */ /* 0x000fe200078e000f */
[----:B--2---:R0:W-:Y:S04]  /*1d110*/  STL.64 [R1+0xe88], R24 ;  /* 0x000e881801007387 */ /* 0x0041e80000100a00 */
[----:B0-----:R-:W2:Y:S04]  /*1d120*/  LDL.LU R24, [R1+0xf0] ;  /* 0x0000f00001187983 */ /* 0x001ea80000300800 */
[----:B------:R-:W2:Y:S04]  /*1d130*/  LDL.LU R25, [R1+0xf4] ;  /* 0x0000f40001197983 */ /* 0x000ea80000300800 */
[----:B------:R-:W2:Y:S04]  /*1d140*/  LDL.LU R26, [R1+0xf8] ;  /* 0x0000f800011a7983 */ /* 0x000ea80000300800 */
[----:B------:R-:W2:Y:S04]  /*1d150*/  LDL.LU R27, [R1+0xfc] ;  /* 0x0000fc00011b7983 */ /* 0x000ea80000300800 */
[----:B------:R-:W-:Y:S04]  /*1d160*/  STL.64 [R1+0x170], R20 ;  /* 0x0001701401007387 */ /* 0x000fe80000100a00 */
[----:B------:R0:W-:Y:S04]  /*1d170*/  STL.64 [R1+0x178], R22 ;  /* 0x0001781601007387 */ /* 0x0001e80000100a00 */
[----:B0-----:R-:W3:Y:S04]  /*1d180*/  LDL.LU.64 R22, [R1+0xec8] ;  /* 0x000ec80001167983 */ /* 0x001ee80000300a00 */
[----:B------:R-:W3:Y:S04]  /*1d190*/  LDL.LU.64 R20, [R1+0xec0] ;  /* 0x000ec00001147983 */ /* 0x000ee80000300a00 */
[----:B------:R-:W3:Y:S04]  /*1d1a0*/  LDL.LU.64 R14, [R1+0xeb8] ;  /* 0x000eb800010e7983 */ /* 0x000ee80000300a00 */
[----:B------:R-:W4:Y:S01]  /*1d1b0*/  LDL.LU.64 R12, [R1+0xeb0] ;  /* 0x000eb000010c7983 */ /* 0x000f220000300a00 */
[----:B---3--:R-:W-:-:S15]  /*1d1c0*/  HMMA.16816.F32.BF16 R20, R8, R14, R20 ;  /* 0x0000000e0814723c */ /* 0x008fde0000041814 */
[----:B------:R-:W-:-:S08]  /*1d1d0*/  NOP ;  /* 0x0000000000007918 */ /* 0x000fd00000000000 */
[----:B------:R-:W-:Y:S04]  /*1d1e0*/  STL.64 [R1+0x180], R20 ;  /* 0x0001801401007387 */ /* 0x000fe80000100a00 */
[----:B------:R0:W-:Y:S04]  /*1d1f0*/  STL.64 [R1+0x188], R22 ;  /* 0x0001881601007387 */ /* 0x0001e80000100a00 */
[----:B0-----:R-:W3:Y:S04]  /*1d200*/  LDL.LU.64 R22, [R1+0xea8] ;  /* 0x000ea80001167983 */ /* 0x001ee80000300a00 */
[----:B------:R-:W3:Y:S02]  /*1d210*/  LDL.LU.64 R20, [R1+0xea0] ;  /* 0x000ea00001147983 */ /* 0x000ee40000300a00 */
[----:B---3--:R-:W-:Y:S02]  /*1d220*/  HMMA.16816.F32.BF16 R8, R8, R18, R20 ;  /* 0x000000120808723c */ /* 0x008fe40000041814 */
[----:B------:R-:W2:Y:S04]  /*1d230*/  LDL.LU.64 R22, [R1+0xe98] ;  /* 0x000e980001167983 */ /* 0x000ea80000300a00 */
[----:B------:R-:W2:-:S15]  /*1d240*/  LDL.LU.64 R20, [R1+0xe90] ;  /* 0x000e900001147983 */ /* 0x000e9e0000300a00 */
[----:B------:R-:W-:-:S02]  /*1d250*/  NOP ;  /* 0x0000000000007918 */ /* 0x000fc40000000000 */
[----:B------:R-:W-:Y:S04]  /*1d260*/  STL.64 [R1+0x160], R8 ;  /* 0x0001600801007387 */ /* 0x000fe80000100a00 */
[----:B------:R0:W-:Y:S02]  /*1d270*/  STL.64 [R1+0x168], R10 ;  /* 0x0001680a01007387 */ /* 0x0001e40000100a00 */
[----:B0-----:R-:W-:Y:S02]  /*1d280*/  IMAD.MOV.U32 R10, RZ, RZ, R5 ;  /* 0x000000ffff0a7224 */ /* 0x001fe400078e0005 */
[----:B------:R-:W-:Y:S02]  /*1d290*/  IMAD.MOV.U32 R11, RZ, RZ, R4 ;  /* 0x000000ffff0b7224 */ /* 0x000fe400078e0004 */
[----:B--2---:R-:W-:Y:S01]  /*1d2a0*/  HMMA.16816.F32.BF16 R4, R20, R6, R24 ;  /* 0x000000061404723c */ /* 0x004fe20000041818 */
[----:B------:R-:W2:-:S15]  /*1d2b0*/  LDL.LU.64 R24, [R1+0xe88] ;  /* 0x000e880001187983 */ /* 0x000e9e0000300a00 */
[----:B------:R-:W-:-:S07]  /*1d2c0*/  NOP ;  /* 0x0000000000007918 */ /* 0x000fce0000000000 */
[----:B------:R-:W-:Y:S01]  /*1d2d0*/  STL.64 [R1+0x150], R4 ;  /* 0x0001500401007387 */ /* 0x000fe20000100a00 */
[----:B------:R-:W-:-:S03]  /*1d2e0*/  IMAD.MOV.U32 R26, RZ, RZ, R7 ;  /* 0x000000ffff1a7224 */ /* 0x000fc600078e0007 */
[----:B------:R0:W-:Y:S04]  /*1d2f0*/  STL [R1+0x158], R6 ;  /* 0x0001580601007387 */ /* 0x0001e80000100800 */
[----:B0-----:R-:W3:Y:S04]  /*1d300*/  LDL.LU.64 R6, [R1+0xe80] ;  /* 0x000e800001067983 */ /* 0x001ee80000300a00 */
[----:B------:R-:W3:Y:S04]  /*1d310*/  LDL.LU.64 R4, [R1+0xe78] ;  /* 0x000e780001047983 */ /* 0x000ee80000300a00 */
[----:B------:R-:W-:Y:S04]  /*1d320*/  STL [R1+0xe20], R26 ;  /* 0x000e201a01007387 */ /* 0x000fe80000100800 */
[----:B--2---:R0:W-:Y:S04]  /*1d330*/  STL.64 [R1+0xe18], R24 ;  /* 0x000e181801007387 */ /* 0x0041e80000100a00 */
[----:B0-----:R-:W2:Y:S04]  /*1d340*/  LDL.LU R24, [R1+0xb0] ;  /* 0x0000b00001187983 */ /* 0x001ea80000300800 */
[----:B------:R-:W2:Y:S04]  /*1d350*/  LDL.LU R25, [R1+0xb4] ;  /* 0x0000b40001197983 */ /* 0x000ea80000300800 */
[----:B------:R-:W2:Y:S04]  /*1d360*/  LDL.LU R26, [R1+0xb8] ;  /* 0x0000b800011a7983 */ /* 0x000ea80000300800 */
[----:B------:R-:W2:Y:S02]  /*1d370*/  LDL.LU R27, [R1+0xbc] ;  /* 0x0000bc00011b7983 */ /* 0x000ea40000300800 */
[----:B--2---:R-:W-:Y:S02]  /*1d380*/  HMMA.16816.F32.BF16 R24, R20, R10, R24 ;  /* 0x0000000a1418723c */ /* 0x004fe40000041818 */
[----:B------:R-:W0:Y:S04]  /*1d390*/  LDSM.16.MT88.4 R8, [R17+UR4+0x3800] ;  /* 0x003800041108783b */ /* 0x000e280008004200 */
[----:B0-----:R4:W-:-:S15]  /*1d3a0*/  STL.64 [R1+0xd20], R10 ;  /* 0x000d200a01007387 */ /* 0x0019de0000100a00 */
[----:B------:R-:W-:-:S02]  /*1d3b0*/  NOP ;  /* 0x0000000000007918 */ /* 0x000fc40000000000 */
[----:B------:R-:W-:Y:S04]  /*1d3c0*/  STL.64 [R1+0x140], R24 ;  /* 0x0001401801007387 */ /* 0x000fe80000100a00 */
[----:B------:R-:W-:Y:S04]  /*1d3d0*/  STL.64 [R1+0x148], R26 ;  /* 0x0001481a01007387 */ /* 0x000fe80000100a00 */
[----:B------:R0:W-:Y:S01]  /*1d3e0*/  STL.64 [R1+0xd18], R8 ;  /* 0x000d180801007387 */ /* 0x0001e20000100a00 */
[----:B----4-:R-:W-:Y:S02]  /*1d3f0*/  IMAD.MOV.U32 R10, RZ, RZ, R12 ;  /* 0x000000ffff0a7224 */ /* 0x010fe400078e000c */
[----:B------:R-:W-:Y:S01]  /*1d400*/  IMAD.MOV.U32 R11, RZ, RZ, R13 ;  /* 0x000000ffff0b7224 */ /* 0x000fe200078e000d */
[----:B0-----:R-:W2:Y:S04]  /*1d410*/  LDL.LU R8, [R1+0x50] ;  /* 0x0000500001087983 */ /* 0x001ea80000300800 */
[----:B------:R-:W2:Y:S04]  /*1d420*/  LDL.LU R9, [R1+0x54] ;  /* 0x0000540001097983 */ /* 0x000ea80000300800 */
[----:B------:R-:W4:Y:S04]  /*1d430*/  LDL.LU R12, [R1+0xe70] ;  /* 0x000e7000010c7983 */ /* 0x000f280000300800 */
[----:B------:R-:W3:Y:S04]  /*1d440*/  LDL.LU R13, [R1+0xe6c] ;  /* 0x000e6c00010d7983 */ /* 0x000ee80000300800 */
[----:B------:R-:W-:Y:S01]  /*1d450*/  STL.64 [R1+0xe50], R10 ;  /* 0x000e500a01007387 */ /* 0x000fe20000100a00 */
[----:B----4-:R-:W-:-:S02]  /*1d460*/  IMAD.MOV.U32 R27, RZ, RZ, R12 ;  /* 0x000000ffff1b7224 */ /* 0x010fc400078e000c */
[----:B---3--:R-:W-:Y:S02]  /*1d470*/  IMAD.MOV.U32 R26, RZ, RZ, R13 ;  /* 0x000000ffff1a7224 */ /* 0x008fe400078e000d */
[----:B------:R-:W-:Y:S01]  /*1d480*/  HMMA.16816.F32.BF16 R12, R20, R14, R4 ;  /* 0x0000000e140c723c */ /* 0x000fe20000041804 */
[----:B--2---:R0:W-:Y:S04]  /*1d490*/  STL.64 [R1+0xe48], R8 ;  /* 0x000e480801007387 */ /* 0x0041e80000100a00 */
[----:B0-----:R-:W2:Y:S04]  /*1d4a0*/  LDL.LU R8, [R1+0xa0] ;  /* 0x0000a00001087983 */ /* 0x001ea80000300800 */
[----:B------:R-:W2:Y:S04]  /*1d4b0*/  LDL.LU R9, [R1+0xa4] ;  /* 0x0000a40001097983 */ /* 0x000ea80000300800 */
[----:B------:R-:W2:Y:S04]  /*1d4c0*/  LDL.LU R10, [R1+0xa8] ;  /* 0x0000a800010a7983 */ /* 0x000ea80000300800 */
[----:B------:R-:W2:Y:S04]  /*1d4d0*/  LDL.LU R11, [R1+0xac] ;  /* 0x0000ac00010b7983 */ /* 0x000ea80000300800 */
[----:B------:R-:W3:Y:S04]  /*1d4e0*/  LDL.LU R24, [R1+0x1d0] ;  /* 0x0001d00001187983 */ /* 0x000ee80000300800 */
[----:B------:R-:W3:Y:S04]  /*1d4f0*/  LDL.LU R25, [R1+0x1d4] ;  /* 0x0001d40001197983 */ /* 0x000ee80000300800 */
[----:B------:R-:W4:Y:S04]  /*1d500*/  LDL.LU R6, [R1+0xe68] ;  /* 0x000e680001067983 */ /* 0x000f280000300800 */
[----:B------:R-:W4:Y:S04]  /*1d510*/  LDL.LU.64 R4, [R1+0xe60] ;  /* 0x000e600001047983 */ /* 0x000f280000300a00 */
[----:B------:R-:W-:Y:S04]  /*1d520*/  STL.64 [R1+0x130], R12 ;  /* 0x0001300c01007387 */ /* 0x000fe80000100a00 */
[----:B------:R-:W-:Y:S01]  /*1d530*/  STL [R1+0x138], R14 ;  /* 0x0001380e01007387 */ /* 0x000fe20000100800 */
[----:B------:R-:W-:-:S03]  /*1d540*/  IMAD.MOV.U32 R7, RZ, RZ, R15 ;  /* 0x000000ffff077224 */ /* 0x000fc600078e000f */
[----:B------:R-:W2:Y:S04]  /*1d550*/  LDL.LU R15, [R1+0xe58] ;  /* 0x000e5800010f7983 */ /* 0x000ea80000300800 */
[----:B------:R-:W-:Y:S04]  /*1d560*/  STL [R1+0xdac], R7 ;  /* 0x000dac0701007387 */ /* 0x000fe80000100800 */
[----:B--2---:R-:W0:Y:S04]  /*1d570*/  LDSM.16.MT88.4 R12, [R15+UR4+0x3800] ;  /* 0x003800040f0c783b */ /* 0x004e280008004200 */
[----:B0-----:R-:W-:Y:S04]  /*1d580*/  STL.64 [R1+0xce8], R14 ;  /* 0x000ce80e01007387 */ /* 0x001fe80000100a00 */
[----:B------:R0:W-:Y:S04]  /*1d590*/  STL.64 [R1+0xce0], R12 ;  /* 0x000ce00c01007387 */ /* 0x0001e80000100a00 */
[----:B0-----:R-:W2:Y:S04]  /*1d5a0*/  LDL.LU R12, [R1+0x1c0] ;  /* 0x0001c000010c7983 */ /* 0x001ea80000300800 */
[----:B------:R-:W2:Y:S04]  /*1d5b0*/  LDL.LU R13, [R1+0x1c4] ;  /* 0x0001c400010d7983 */ /* 0x000ea80000300800 */
[----:B------:R-:W3:Y:S04]  /*1d5c0*/  LDL.LU R14, [R1+0x1c8] ;  /* 0x0001c800010e7983 */ /* 0x000ee80000300800 */
[----:B------:R-:W3:Y:S01]  /*1d5d0*/  LDL.LU R15, [R1+0x1cc] ;  /* 0x0001cc00010f7983 */ /* 0x000ee20000300800 */
[----:B------:R-:W-:Y:S03]  /*1d5e0*/  HMMA.16816.F32.BF16 R20, R20, R18, R8 ;  /* 0x000000121414723c */ /* 0x000fe60000041808 */
[----:B---3--:R-:W-:Y:S04]  /*1d5f0*/  STL.64 [R1+0xe00], R14 ;  /* 0x000e000e01007387 */ /* 0x008fe80000100a00 */
[----:B--2---:R0:W-:Y:S04]  /*1d600*/  STL.64 [R1+0xdf8], R12 ;  /* 0x000df80c01007387 */ /* 0x0041e80000100a00 */
[----:B0-----:R-:W2:Y:S04]  /*1d610*/  LDL R12, [R1] ;  /* 0x00000000010c7983 */ /* 0x001ea80000100800 */
[----:B------:R-:W2:Y:S04]  /*1d620*/  LDL R13, [R1+0x4] ;  /* 0x00000400010d7983 */ /* 0x000ea80000100800 */
[----:B------:R-:W3:Y:S04]  /*1d630*/  LDL.LU.64 R10, [R1+0xe50] ;  /* 0x000e5000010a7983 */ /* 0x000ee80000300a00 */
[----:B------:R-:W3:Y:S04]  /*1d640*/  LDL.LU.64 R8, [R1+0xe48] ;  /* 0x000e480001087983 */ /* 0x000ee80000300a00 */
[----:B------:R-:W4:Y:S04]  /*1d650*/  LDL.LU R19, [R1+0xe40] ;  /* 0x000e400001137983 */ /* 0x000f280000300800 */
[----:B------:R-:W2:Y:S04]  /*1d660*/  LDL.LU.64 R16, [R1+0xe38] ;  /* 0x000e380001107983 */ /* 0x000ea80000300a00 */
[----:B------:R2:W-:Y:S04]  /*1d670*/  STL.64 [R1+0xf0], R20 ;  /* 0x0000f01401007387 */ /* 0x0005e80000100a00 */
[----:B------:R3:W-:Y:S01]  /*1d680*/  STL.64 [R1+0xf8], R22 ;  /* 0x0000f81601007387 */ /* 0x0007e20000100a00 */
[----:B--2---:R-:W-:-:S02]  /*1d690*/  IMAD.MOV.U32 R20, RZ, RZ, R17 ;  /* 0x000000ffff147224 */ /* 0x004fc400078e0011 */
[----:B------:R-:W-:Y:S02]  /*1d6a0*/  IMAD.MOV.U32 R21, RZ, RZ, R16 ;  /* 0x000000ffff157224 */ /* 0x000fe400078e0010 */
[----:B----4-:R-:W0:Y:S05]  /*1d6b0*/  LDSM.16.MT88.4 R16, [R19+UR4+0x3800] ;  /* 0x003800041310783b */ /* 0x010e2a0008004200 */
[----:B---3--:R-:W-:Y:S01]  /*1d6c0*/  HMMA.16816.F32.BF16 R20, R8, R20, R24 ;  /* 0x000000140814723c */ /* 0x008fe20000041818 */
[----:B0-----:R0:W-:Y:S04]  /*1d6d0*/  STL.64 [R1+0xca8], R18 ;  /* 0x000ca81201007387 */ /* 0x0011e80000100a00 */
[----:B------:R1:W-:Y:S01]  /*1d6e0*/  STL.64 [R1+0xca0], R16 ;  /* 0x000ca01001007387 */ /* 0x0003e20000100a00 */
[----:B0-----:R-:W-:-:S02]  /*1d6f0*/  IMAD.MOV.U32 R18, RZ, RZ, R28 ;  /* 0x000000ffff127224 */ /* 0x001fc400078e001c */
[----:B-1----:R-:W-:Y:S02]  /*1d700*/  IMAD.MOV.U32 R16, RZ, RZ, R2 ;  /* 0x000000ffff107224 */ /* 0x002fe400078e0002 */
[----:B------:R-:W-:Y:S01]  /*1d710*/  IMAD.MOV.U32 R19, RZ, RZ, R29 ;  /* 0x000000ffff137224 */ /* 0x000fe200078e001d */
[----:B------:R-:W2:Y:S01]  /*1d720*/  LDL.LU R2, [R1+0xe30] ;  /* 0x000e300001027983 */ /* 0x000ea20000300800 */
[----:B------:R-:W-:-:S03]  /*1d730*/  IMAD.MOV.U32 R17, RZ, RZ, R3 ;  /* 0x000000ffff117224 */ /* 0x000fc600078e0003 */
[----:B------:R-:W3:Y:S04]  /*1d740*/  LDL.LU R3, [R1+0xe2c] ;  /* 0x000e2c0001037983 */ /* 0x000ee80000300800 */
[----:B------:R-:W4:Y:S04]  /*1d750*/  LDL.LU R28, [R1+0xe28] ;  /* 0x000e2800011c7983 */ /* 0x000f280000300800 */
[----:B------:R-:W4:Y:S04]  /*1d760*/  LDL.LU R29, [R1+0xe24] ;  /* 0x000e2400011d7983 */ /* 0x000f280000300800 */
[----:B------:R-:W-:Y:S04]  /*1d770*/  STL.64 [R1+0xe10], R18 ;  /* 0x000e101201007387 */ /* 0x000fe80000100a00 */
[----:B------:R0:W-:Y:S04]  /*1d780*/  STL.64 [R1+0xe08], R16 ;  /* 0x000e081001007387 */ /* 0x0001e80000100a00 */
[----:B0-----:R-:W4:Y:S04]  /*1d790*/  LDL.LU R16, [R1+0x1f0] ;  /* 0x0001f00001107983 */ /* 0x001f280000300800 */
[----:B------:R-:W4:Y:S04]  /*1d7a0*/  LDL.LU R17, [R1+0x1f4] ;  /* 0x0001f40001117983 */ /* 0x000f280000300800 */
[----:B------:R-:W4:Y:S04]  /*1d7b0*/  LDL.LU R18, [R1+0x1f8] ;  /* 0x0001f80001127983 */ /* 0x000f280000300800 */
[----:B------:R-:W4:Y:S04]  /*1d7c0*/  LDL.LU R19, [R1+0x1fc] ;  /* 0x0001fc0001137983 */ /* 0x000f280000300800 */
[----:B------:R-:W4:Y:S04]  /*1d7d0*/  LDL.LU R26, [R1+0xe20] ;  /* 0x000e2000011a7983 */ /* 0x000f280000300800 */
[----:B------:R-:W4:Y:S04]  /*1d7e0*/  LDL.LU.64 R24, [R1+0xe18] ;  /* 0x000e180001187983 */ /* 0x000f280000300a00 */
[----:B------:R-:W-:Y:S01]  /*1d7f0*/  STL [R1+0x120], R20 ;  /* 0x0001201401007387 */ /* 0x000fe20000100800 */
[----:B------:R-:W-:-:S03]  /*1d800*/  IMAD.MOV.U32 R27, RZ, RZ, R21 ;  /* 0x000000ffff1b7224 */ /* 0x000fc600078e0015 */
[----:B------:R-:W-:Y:S01]  /*1d810*/  STL [R1+0x128], R22 ;  /* 0x0001281601007387 */ /* 0x000fe20000100800 */
[----:B------:R-:W-:-:S03]  /*1d820*/  IMAD.MOV.U32 R7, RZ, RZ, R23 ;  /* 0x000000ffff077224 */ /* 0x000fc600078e0017 */
[----:B------:R-:W0:Y:S04]  /*1d830*/  LDSM.16.MT88.4 R20, [R6+UR4+0x3800] ;  /* 0x003800040614783b */ /* 0x000e280008004200 */
[----:B0-----:R2:W-:Y:S04]  /*1d840*/  STL.64 [R1+0xc68], R22 ;  /* 0x000c681601007387 */ /* 0x0015e80000100a00 */
[----:B------:R4:W-:Y:S01]  /*1d850*/  STL.64 [R1+0xc60], R20 ;  /* 0x000c601401007387 */ /* 0x0009e20000100a00 */
[----:B--2---:R-:W-:Y:S02]  /*1d860*/  IMAD.MOV.U32 R23, RZ, RZ, R2 ;  /* 0x000000ffff177224 */ /* 0x004fe400078e0002 */
[----:B---3--:R-:W-:-:S02]  /*1d870*/  IMAD.MOV.U32 R22, RZ, RZ, R3 ;  /* 0x000000ffff167224 */ /* 0x008fc400078e0003 */
[----:B----4-:R-:W-:Y:S02]  /*1d880*/  IMAD.MOV.U32 R21, RZ, RZ, R28 ;  /* 0x000000ffff157224 */ /* 0x010fe400078e001c */
[----:B------:R-:W-:Y:S01]  /*1d890*/  IMAD.MOV.U32 R20, RZ, RZ, R29 ;  /* 0x000000ffff147224 */ /* 0x000fe200078e001d */
[C---:B------:R-:W-:Y:S06]  /*1d8a0*/  HMMA.16816.F32.BF16 R12, R8.reuse, R12, R16 ;  /* 0x0000000c080c723c */ /* 0x040fec0000041810 */
[----:B------:R-:W-:Y:S01]  /*1d8b0*/  HMMA.16816.F32.BF16 R20, R8, R24, R20 ;  /* 0x000000180814723c */ /* 0x000fe20000041814 */
[----:B------:R-:W2:Y:S04]  /*1d8c0*/  LDL.LU.64 R18, [R1+0xe10] ;  /* 0x000e100001127983 */ /* 0x000ea80000300a00 */
[----:B------:R-:W2:-:S13]  /*1d8d0*/  LDL.LU.64 R16, [R1+0xe08] ;  /* 0x000e080001107983 */ /* 0x000e9a0000300a00 */
[----:B------:R-:W-:Y:S02]  /*1d8e0*/  IMAD.MOV.U32 R3, RZ, RZ, R14 ;  /* 0x000000ffff037224 */ /* 0x000fe400078e000e */
[----:B------:R-:W-:Y:S02]  /*1d8f0*/  IMAD.MOV.U32 R2, RZ, RZ, R15 ;  /* 0x000000ffff027224 */ /* 0x000fe400078e000f */
[----:B------:R-:W-:Y:S02]  /*1d900*/  IMAD.MOV.U32 R29, RZ, RZ, R12 ;  /* 0x000000ffff1d7224 */ /* 0x000fe400078e000c */
[----:B------:R-:W-:Y:S01]  /*1d910*/  IMAD.MOV.U32 R28, RZ, RZ, R13 ;  /* 0x000000ffff1c7224 */ /* 0x000fe200078e000d */
[----:B------:R-:W3:Y:S04]  /*1d920*/  LDL.LU.64 R14, [R1+0xe00] ;  /* 0x000e0000010e7983 */ /* 0x000ee80000300a00 */
[----:B------:R-:W3:Y:S04]  /*1d930*/  LDL.LU.64 R12, [R1+0xdf8] ;  /* 0x000df800010c7983 */ /* 0x000ee80000300a00 */
[----:B------:R-:W-:Y:S04]  /*1d940*/  STL.64 [R1+0xdd0], R26 ;  /* 0x000dd01a01007387 */ /* 0x000fe80000100a00 */
[----:B------:R0:W-:Y:S04]  /*1d950*/  STL.64 [R1+0xdc8], R24 ;  /* 0x000dc81801007387 */ /* 0x0001e80000100a00 */
[----:B------:R-:W-:Y:S04]  /*1d960*/  STL.64 [R1+0x100], R20 ;  /* 0x0001001401007387 */ /* 0x000fe80000100a00 */
[----:B------:R-:W-:Y:S04]  /*1d970*/  STL.64 [R1+0x108], R22 ;  /* 0x0001081601007387 */ /* 0x000fe80000100a00 */
[----:B0-----:R-:W4:Y:S01]  /*1d980*/  LDL.LU.64 R24, [R1] ;  /* 0x0000000001187983 */ /* 0x001f220000300a00 */
[----:B---3--:R-:W-:Y:S03]  /*1d990*/  HMMA.16816.F32.BF16 R12, R8, R4, R12 ;  /* 0x00000004080c723c */ /* 0x008fe6000004180c */
[----:B----4-:R0:W-:Y:S04]  /*1d9a0*/  STL.64 [R1+0xde8], R24 ;  /* 0x000de81801007387 */ /* 0x0101e80000100a00 */
[----:B0-----:R-:W2:Y:S04]  /*1d9b0*/  LDL.LU R24, [R1+0x1b0] ;  /* 0x0001b00001187983 */ /* 0x001ea80000300800 */
[----:B------:R-:W2:Y:S04]  /*1d9c0*/  LDL.LU R25, [R1+0x1b4] ;  /* 0x0001b40001197983 */ /* 0x000ea80000300800 */
[----:B------:R-:W2:Y:S04]  /*1d9d0*/  LDL.LU R26, [R1+0x1b8] ;  /* 0x0001b800011a7983 */ /* 0x000ea80000300800 */
[----:B------:R-:W2:Y:S04]  /*1d9e0*/  LDL.LU R27, [R1+0x1bc] ;  /* 0x0001bc00011b7983 */ /* 0x000ea80000300800 */
[----:B------:R-:W-:Y:S04]  /*1d9f0*/  STL [R1+0xde0], R7 ;  /* 0x000de00701007387 */ /* 0x000fe80000100800 */
[----:B------:R0:W-:Y:S04]  /*1da00*/  STL.64 [R1+0xdd8], R4 ;  /* 0x000dd80401007387 */ /* 0x0001e80000100a00 */
[----:B0-----:R-:W3:Y:S04]  /*1da10*/  LDL.LU R4, [R1+0x1a0] ;  /* 0x0001a00001047983 */ /* 0x001ee80000300800 */
[----:B------:R-:W3:Y:S04]  /*1da20*/  LDL.LU R5, [R1+0x1a4] ;  /* 0x0001a40001057983 */ /* 0x000ee80000300800 */
[----:B------:R-:W3:Y:S04]  /*1da30*/  LDL.LU R6, [R1+0x1a8] ;  /* 0x0001a80001067983 */ /* 0x000ee80000300800 */
[----:B------:R-:W3:Y:S04]  /*1da40*/  LDL.LU R7, [R1+0x1ac] ;  /* 0x0001ac0001077983 */ /* 0x000ee80000300800 */
[----:B------:R-:W4:Y:S04]  /*1da50*/  LDL.LU R8, [R1+0x20] ;  /* 0x0000200001087983 */ /* 0x000f280000300800 */
[----:B------:R-:W4:Y:S04]  /*1da60*/  LDL.LU R9, [R1+0x24] ;  /* 0x0000240001097983 */ /* 0x000f280000300800 */
[----:B------:R-:W2:Y:S01]  /*1da70*/  LDL.LU R10, [R1+0x28] ;  /* 0x00002800010a7983 */ /* 0x000ea20000300800 */
[----:B------:R-:W-:-:S03]  /*1da80*/  IMAD.MOV.U32 R11, RZ, RZ, R0 ;  /* 0x000000ffff0b7224 */ /* 0x000fc600078e0000 */
[----:B------:R-:W3:Y:S04]  /*1da90*/  LDL.LU R0, [R1+0xdf4] ;  /* 0x000df40001007983 */ /* 0x000ee80000300800 */
[----:B--2---:R-:W-:Y:S04]  /*1daa0*/  STL.64 [R1+0xd78], R10 ;  /* 0x000d780a01007387 */ /* 0x004fe80000100a00 */
[----:B----4-:R0:W-:Y:S04]  /*1dab0*/  STL.64 [R1+0xd70], R8 ;  /* 0x000d700801007387 */ /* 0x0101e80000100a00 */
[----:B0-----:R-:W2:Y:S04]  /*1dac0*/  LDL.LU R8, [R1+0x60] ;  /* 0x0000600001087983 */ /* 0x001ea80000300800 */
[----:B------:R-:W2:Y:S04]  /*1dad0*/  LDL.LU R9, [R1+0x64] ;  /* 0x0000640001097983 */ /* 0x000ea80000300800 */
[----:B------:R-:W4:Y:S04]  /*1dae0*/  LDL.LU R10, [R1+0x68] ;  /* 0x00006800010a7983 */ /* 0x000f280000300800 */
[----:B------:R-:W4:Y:S01]  /*1daf0*/  LDL.LU R11, [R1+0x6c] ;  /* 0x00006c00010b7983 */ /* 0x000f220000300800 */
[----:B---3--:R-:W-:-:S03]  /*1db00*/  IMAD.MOV.U32 R22, RZ, RZ, R0 ;  /* 0x000000ffff167224 */ /* 0x008fc600078e0000 */
[----:B----4-:R-:W-:Y:S04]  /*1db10*/  STL.64 [R1+0xdc0], R10 ;  /* 0x000dc00a01007387 */ /* 0x010fe80000100a00 */
        /* <DEDUP_REMOVED lines=8> */
[----:B------:R-:W3:Y:S04]  /*1dba0*/  LDL.LU R23, [R1+0x3c] ;  /* 0x00003c0001177983 */ /* 0x000ee80000300800 */
[----:B------:R-:W-:Y:S04]  /*1dbb0*/  STL.64 [R1+0xcf8], R14 ;  /* 0x000cf80e01007387 */ /* 0x000fe80000100a00 */
[----:B------:R0:W-:Y:S04]  /*1dbc0*/  STL.64 [R1+0xcf0], R12 ;  /* 0x000cf00c01007387 */ /* 0x0001e80000100a00 */
[----:B0-----:R-:W2:Y:S04]  /*1dbd0*/  LDL.LU R12, [R1+0x10] ;  /* 0x00001000010c7983 */ /* 0x001ea80000300800 */
[----:B------:R-:W2:Y:S04]  /*1dbe0*/  LDL.LU R13, [R1+0x14] ;  /* 0x00001400010d7983 */ /* 0x000ea80000300800 */
[----:B------:R-:W3:Y:S01]  /*1dbf0*/  LDL R14, [R1+0x18] ;  /* 0x00001800010e7983 */ /* 0x000ee20000100800 */
[----:B--2---:R-:W-:-:S15]  /*1dc00*/  HMMA.16816.F32.BF16 R24, R16, R12, R24 ;  /* 0x0000000c1018723c */ /* 0x004fde0000041818 */
[----:B------:R-:W-:-:S08]  /*1dc10*/  NOP ;  /* 0x0000000000007918 */ /* 0x000fd00000000000 */
[----:B------:R0:W-:Y:S04]  /*1dc20*/  STL.64 [R1+0xd0], R24 ;  /* 0x0000d01801007387 */ /* 0x0001e80000100a00 */
[----:B------:R-:W-:Y:S04]  /*1dc30*/  STL.64 [R1+0xd8], R26 ;  /* 0x0000d81a01007387 */ /* 0x000fe80000100a00 */
[----:B0-----:R-:W2:Y:S01]  /*1dc40*/  LDL.LU.64 R24, [R1+0xde8] ;  /* 0x000de80001187983 */ /* 0x001ea20000300a00 */
[----:B----4-:R-:W-:Y:S01]  /*1dc50*/  IMAD.MOV.U32 R15, RZ, RZ, R0 ;  /* 0x000000ffff0f7224 */ /* 0x010fe200078e0000 */
[----:B--2---:R-:W-:Y:S06]  /*1dc60*/  HMMA.16816.F32.BF16 R4, R16, R24, R4 ;  /* 0x000000181004723c */ /* 0x004fec0000041804 */
[----:B------:R-:W-:-:S15]  /*1dc70*/  IMAD.MOV.U32 R0, RZ, RZ, R25 ;  /* 0x000000ffff007224 */ /* 0x000fde00078e0019 */
[----:B------:R-:W-:-:S02]  /*1dc80*/  NOP ;  /* 0x0000000000007918 */ /* 0x000fc40000000000 */
[----:B------:R-:W-:Y:S04]  /*1dc90*/  STL.64 [R1+0xc0], R4 ;  /* 0x0000c00401007387 */ /* 0x000fe80000100a00 */
[----:B------:R0:W-:Y:S04]  /*1dca0*/  STL.64 [R1+0xc8], R6 ;  /* 0x0000c80601007387 */ /* 0x0001e80000100a00 */
[----:B0-----:R-:W2:Y:S04]  /*1dcb0*/  LDL.LU R7, [R1+0xde0] ;  /* 0x000de00001077983 */ /* 0x001ea80000300800 */
[----:B------:R-:W4:Y:S01]  /*1dcc0*/  LDL.LU.64 R4, [R1+0xdd8] ;  /* 0x000dd80001047983 */ /* 0x000f220000300a00 */
[----:B------:R-:W-:-:S03]  /*1dcd0*/  IMAD.MOV.U32 R6, RZ, RZ, R24 ;  /* 0x000000ffff067224 */ /* 0x000fc600078e0018 */
[----:B------:R-:W3:Y:S04]  /*1dce0*/  LDL.LU.64 R26, [R1+0xdd0] ;  /* 0x000dd000011a7983 */ /* 0x000ee80000300a00 */
[----:B------:R-:W2:Y:S02]  /*1dcf0*/  LDL.LU.64 R24, [R1+0xdc8] ;  /* 0x000dc80001187983 */ /* 0x000ea40000300a00 */
[----:B--2---:R-:W-:-:S15]  /*1dd00*/  HMMA.16816.F32.BF16 R8, R16, R24, R8 ;  /* 0x000000181008723c */ /* 0x004fde0000041808 */
[----:B------:R-:W-:-:S08]  /*1dd10*/  NOP ;  /* 0x0000000000007918 */ /* 0x000fd00000000000 */
[----:B------:R-:W-:Y:S04]  /*1dd20*/  STL.64 [R1+0xb0], R8 ;  /* 0x0000b00801007387 */ /* 0x000fe80000100a00 */
[----:B------:R0:W-:Y:S04]  /*1dd30*/  STL.64 [R1+0xb8], R10 ;  /* 0x0000b80a01007387 */ /* 0x0001e80000100a00 */
[----:B0-----:R-:W4:Y:S04]  /*1dd40*/  LDL.LU.64 R10, [R1+0xdc0] ;  /* 0x000dc000010a7983 */ /* 0x001f280000300a00 */
[----:B------:R-:W4:Y:S04]  /*1dd50*/  LDL.LU.64 R8, [R1+0xdb8] ;  /* 0x000db80001087983 */ /* 0x000f280000300a00 */
[----:B---3--:R-:W-:Y:S04]  /*1dd60*/  STL [R1+0xda8], R26 ;  /* 0x000da81a01007387 */ /* 0x008fe80000100800 */
[----:B------:R-:W-:Y:S01]  /*1dd70*/  STL.64 [R1+0xda0], R24 ;  /* 0x000da01801007387 */ /* 0x000fe20000100a00 */
[----:B----4-:R-:W-:-:S15]  /*1dd80*/  HMMA.16816.F32.BF16 R16, R16, R4, R8 ;  /* 0x000000041010723c */ /* 0x010fde0000041808 */
[----:B------:R-:W-:-:S08]  /*1dd90*/  NOP ;  /* 0x0000000000007918 */ /* 0x000fd00000000000 */
[----:B------:R-:W-:Y:S04]  /*1dda0*/  STL.64 [R1+0xcb8], R18 ;  /* 0x000cb81201007387 */ /* 0x000fe80000100a00 */
[----:B------:R0:W-:Y:S04]  /*1ddb0*/  STL.64 [R1+0xcb0], R16 ;  /* 0x000cb01001007387 */ /* 0x0001e80000100a00 */
[----:B0-----:R-:W2:Y:S01]  /*1ddc0*/  LDL.LU R16, [R1+0x120] ;  /* 0x0001200001107983 */ /* 0x001ea20000300800 */
[----:B------:R-:W-:-:S03]  /*1ddd0*/  IMAD.MOV.U32 R17, RZ, RZ, R27 ;  /* 0x000000ffff117224 */ /* 0x000fc600078e001b */
[----:B------:R-:W3:Y:S04]  /*1dde0*/  LDL.LU R27, [R1+0xdb0] ;  /* 0x000db000011b7983 */ /* 0x000ee80000300800 */
[----:B------:R-:W4:Y:S01]  /*1ddf0*/  LDL.LU R18, [R1+0x128] ;  /* 0x0001280001127983 */ /* 0x000f220000300800 */
[----:B------:R-:W-:-:S03]  /*1de00*/  IMAD.MOV.U32 R19, RZ, RZ, R7 ;  /* 0x000000ffff137224 */ /* 0x000fc600078e0007 */
[----:B------:R-:W3:Y:S04]  /*1de10*/  LDL.LU R7, [R1+0xdac] ;  /* 0x000dac0001077983 */ /* 0x000ee80000300800 */
[----:B------:R-:W3:Y:S04]  /*1de20*/  LDL.LU R24, [R1+0x90] ;  /* 0x0000900001187983 */ /* 0x000ee80000300800 */
[----:B------:R-:W3:Y:S04]  /*1de30*/  LDL.LU R25, [R1+0x94] ;  /* 0x0000940001197983 */ /* 0x000ee80000300800 */
[----:B------:R-:W3:Y:S04]  /*1de40*/  LDL.LU R26, [R1+0x98] ;  /* 0x00009800011a7983 */ /* 0x000ee80000300800 */
[----:B----4-:R-:W-:Y:S04]  /*1de50*/  STL.64 [R1+0xd30], R18 ;  /* 0x000d301201007387 */ /* 0x010fe80000100a00 */
[----:B--2---:R0:W-:Y:S04]  /*1de60*/  STL.64 [R1+0xd28], R16 ;  /* 0x000d281001007387 */ /* 0x0041e80000100a00 */
[----:B0-----:R-:W2:Y:S04]  /*1de70*/  LDL.LU R16, [R1+0xf0] ;  /* 0x0000f00001107983 */ /* 0x001ea80000300800 */
[----:B------:R-:W2:Y:S04]  /*1de80*/  LDL.LU R17, [R1+0xf4] ;  /* 0x0000f40001117983 */ /* 0x000ea80000300800 */
[----:B------:R-:W4:Y:S04]  /*1de90*/  LDL.LU R18, [R1+0xf8] ;  /* 0x0000f80001127983 */ /* 0x000f280000300800 */
[----:B------:R-:W4:Y:S04]  /*1dea0*/  LDL.LU R19, [R1+0xfc] ;  /* 0x0000fc0001137983 */ /* 0x000f280000300800 */
[----:B------:R-:W3:Y:S04]  /*1deb0*/  LDL.LU R8, [R1+0x160] ;  /* 0x0001600001087983 */ /* 0x000ee80000300800 */
[----:B------:R-:W3:Y:S04]  /*1dec0*/  LDL.LU R9, [R1+0x164] ;  /* 0x0001640001097983 */ /* 0x000ee80000300800 */
[----:B------:R-:W2:Y:S04]  /*1ded0*/  LDL.LU R10, [R1+0x168] ;  /* 0x00016800010a7983 */ /* 0x000ea80000300800 */
[----:B------:R-:W2:Y:S04]  /*1dee0*/  LDL.LU R11, [R1+0x16c] ;  /* 0x00016c00010b7983 */ /* 0x000ea80000300800 */
[----:B--2---:R-:W-:Y:S04]  /*1def0*/  STL.64 [R1+0xd88], R10 ;  /* 0x000d880a01007387 */ /* 0x004fe80000100a00 */
[----:B---3--:R0:W-:Y:S04]  /*1df00*/  STL.64 [R1+0xd80], R8 ;  /* 0x000d800801007387 */ /* 0x0081e80000100a00 */
        /* <DEDUP_REMOVED lines=10> */
[----:B----4-:R-:W-:Y:S04]  /*1dfb0*/  STL.64 [R1+0xd40], R18 ;  /* 0x000d401201007387 */ /* 0x010fe80000100a00 */
[----:B------:R0:W-:Y:S04]  /*1dfc0*/  STL.64 [R1+0xd38], R16 ;  /* 0x000d381001007387 */ /* 0x0001e80000100a00 */
[----:B0-----:R-:W3:Y:S04]  /*1dfd0*/  LDL.LU R16, [R1+0x130] ;  /* 0x0001300001107983 */ /* 0x001ee80000300800 */
[----:B------:R-:W3:Y:S04]  /*1dfe0*/  LDL.LU R17, [R1+0x134] ;  /* 0x0001340001117983 */ /* 0x000ee80000300800 */
[----:B------:R-:W4:Y:S01]  /*1dff0*/  LDL.LU R18, [R1+0x138] ;  /* 0x0001380001127983 */ /* 0x000f220000300800 */
[----:B------:R-:W-:Y:S01]  /*1e000*/  IMAD.MOV.U32 R19, RZ, RZ, R7 ;  /* 0x000000ffff137224 */ /* 0x000fe200078e0007 */
[----:B------:R-:W-:Y:S04]  /*1e010*/  HMMA.16816.F32.BF16 R24, R20, R12, R24 ;  /* 0x0000000c1418723c */ /* 0x000fe80000041818 */
[----:B----4-:R-:W-:Y:S04]  /*1e020*/  STL.64 [R1+0xd50], R18 ;  /* 0x000d501201007387 */ /* 0x010fe80000100a00 */
[----:B---3--:R0:W-:Y:S02]  /*1e030*/  STL.64 [R1+0xd48], R16 ;  /* 0x000d481001007387 */ /* 0x0081e40000100a00 */
[----:B0-----:R-:W-:-:S02]  /*1e040*/  IMAD.MOV.U32 R16, RZ, RZ, R6 ;  /* 0x000000ffff107224 */ /* 0x001fc400078e0006 */
[----:B------:R-:W-:-:S07]  /*1e050*/  IMAD.MOV.U32 R17, RZ, RZ, R0 ;  /* 0x000000ffff117224 */ /* 0x000fce00078e0000 */
[----:B--2---:R-:W-:Y:S05]  /*1e060*/  HMMA.16816.F32.BF16 R8, R20, R16, R8 ;  /* 0x000000101408723c */ /* 0x004fea0000041808 */
[----:B------:R-:W-:Y:S01]  /*1e070*/  IMAD.MOV.U32 R0, RZ, RZ, R27 ;  /* 0x000000ffff007224 */ /* 0x000fe200078e001b */
[----:B------:R-:W-:Y:S04]  /*1e080*/  STL.64 [R1+0x90], R24 ;  /* 0x0000901801007387 */ /* 0x000fe80000100a00 */
[----:B------:R0:W-:Y:S04]  /*1e090*/  STL [R1+0x98], R26 ;  /* 0x0000981a01007387 */ /* 0x0001e80000100800 */
[----:B0-----:R-:W2:Y:S04]  /*1e0a0*/  LDL.LU R26, [R1+0xda8] ;  /* 0x000da800011a7983 */ /* 0x001ea80000300800 */
[----:B------:R-:W3:Y:S04]  /*1e0b0*/  LDL.LU.64 R24, [R1+0xda0] ;  /* 0x000da00001187983 */ /* 0x000ee80000300a00 */
[----:B------:R-:W-:Y:S04]  /*1e0c0*/  STL [R1+0xd10], R0 ;  /* 0x000d100001007387 */ /* 0x000fe80000100800 */
[----:B------:R0:W-:Y:S01]  /*1e0d0*/  STL [R1+0x84], R9 ;  /* 0x0000840901007387 */ /* 0x0001e20000100800 */
[----:B------:R-:W-:-:S02]  /*1e0e0*/  IMAD.MOV.U32 R6, RZ, RZ, R10 ;  /* 0x000000ffff067224 */ /* 0x000fc400078e000a */
[----:B------:R-:W-:Y:S02]  /*1e0f0*/  IMAD.MOV.U32 R7, RZ, RZ, R11 ;  /* 0x000000ffff077224 */ /* 0x000fe400078e000b */
[----:B------:R-:W-:Y:S01]  /*1e100*/  IMAD.MOV.U32 R27, RZ, RZ, R8 ;  /* 0x000000ffff1b7224 */ /* 0x000fe200078e0008 */
[----:B------:R-:W3:Y:S04]  /*1e110*/  LDL.LU.64 R10, [R1+0xd98] ;  /* 0x000d9800010a7983 */ /* 0x000ee80000300a00 */
[----:B0-----:R-:W3:Y:S04]  /*1e120*/  LDL.LU.64 R8, [R1+0xd90] ;  /* 0x000d900001087983 */ /* 0x001ee80000300a00 */
[----:B------:R0:W-:Y:S04]  /*1e130*/  STL.64 [R1+0xd68], R16 ;  /* 0x000d681001007387 */ /* 0x0001e80000100a00 */
[----:B0-----:R-:W4:Y:S04]  /*1e140*/  LDL.LU R16, [R1+0x150] ;  /* 0x0001500001107983 */ /* 0x001f280000300800 */
[----:B------:R-:W4:Y:S04]  /*1e150*/  LDL.LU R17, [R1+0x154] ;  /* 0x0001540001117983 */ /* 0x000f280000300800 */
[----:B------:R-:W4:Y:S01]  /*1e160*/  LDL.LU R18, [R1+0x158] ;  /* 0x0001580001127983 */ /* 0x000f220000300800 */
[----:B---3--:R-:W-:Y:S01]  /*1e170*/  HMMA.16816.F32.BF16 R8, R20, R24, R8 ;  /* 0x000000181408723c */ /* 0x008fe20000041808 */
[----:B--2---:R-:W-:-:S15]  /*1e180*/  IMAD.MOV.U32 R19, RZ, RZ, R26 ;  /* 0x000000ffff137224 */ /* 0x004fde00078e001a */
[----:B------:R-:W-:-:S07]  /*1e190*/  NOP ;  /* 0x0000000000007918 */ /* 0x000fce0000000000 */
[----:B------:R0:W-:Y:S01]  /*1e1a0*/  STL.64 [R1+0x70], R8 ;  /* 0x0000700801007387 */ /* 0x0001e20000100a00 */
[----:B------:R-:W-:Y:S02]  /*1e1b0*/  IMAD.MOV.U32 R0, RZ, RZ, R10 ;  /* 0x000000ffff007224 */ /* 0x000fe400078e000a */
[----:B------:R-:W-:Y:S02]  /*1e1c0*/  IMAD.MOV.U32 R26, RZ, RZ, R11 ;  /* 0x000000ffff1a7224 */ /* 0x000fe400078e000b */
[----:B------:R-:W2:Y:S04]  /*1e1d0*/  LDL.LU.64 R10, [R1+0xd88] ;  /* 0x000d8800010a7983 */ /* 0x000ea80000300a00 */
[----:B0-----:R-:W2:Y:S04]  /*1e1e0*/  LDL.LU.64 R8, [R1+0xd80] ;  /* 0x000d800001087983 */ /* 0x001ea80000300a00 */
[----:B------:R-:W-:Y:S04]  /*1e1f0*/  STL.64 [R1+0xd60], R26 ;  /* 0x000d601a01007387 */ /* 0x000fe80000100a00 */
[----:B------:R0:W-:Y:S04]  /*1e200*/  STL.64 [R1+0xd58], R24 ;  /* 0x000d581801007387 */ /* 0x0001e80000100a00 */
[----:B0-----:R-:W3:Y:S04]  /*1e210*/  LDL.LU R24, [R1+0x140] ;  /* 0x0001400001187983 */ /* 0x001ee80000300800 */
[----:B------:R-:W3:Y:S04]  /*1e220*/  LDL.LU R25, [R1+0x144] ;  /* 0x0001440001197983 */ /* 0x000ee80000300800 */
[----:B------:R-:W3:Y:S04]  /*1e230*/  LDL.LU R26, [R1+0x148] ;  /* 0x00014800011a7983 */ /* 0x000ee80000300800 */
[----:B------:R-:W3:Y:S01]  /*1e240*/  LDL.LU R27, [R1+0x14c] ;  /* 0x00014c00011b7983 */ /* 0x000ee20000300800 */
[----:B--2---:R-:W-:Y:S03]  /*1e250*/  HMMA.16816.F32.BF16 R20, R20, R4, R8 ;  /* 0x000000041414723c */ /* 0x004fe60000041808 */
[----:B------:R-:W4:Y:S04]  /*1e260*/  LDL.LU.64 R10, [R1+0xd78] ;  /* 0x000d7800010a7983 */ /* 0x000f280000300a00 */
[----:B------:R-:W4:-:S15]  /*1e270*/  LDL.LU.64 R8, [R1+0xd70] ;  /* 0x000d700001087983 */ /* 0x000f1e0000300a00 */
[----:B------:R-:W-:-:S01]  /*1e280*/  NOP ;  /* 0x0000000000007918 */ /* 0x000fc20000000000 */
[----:B------:R-:W-:Y:S04]  /*1e290*/  STL.64 [R1+0xc78], R22 ;  /* 0x000c781601007387 */ /* 0x000fe80000100a00 */
[----:B------:R-:W-:Y:S01]  /*1e2a0*/  STL.64 [R1+0xc70], R20 ;  /* 0x000c701401007387 */ /* 0x000fe20000100a00 */
[----:B----4-:R-:W-:-:S15]  /*1e2b0*/  HMMA.16816.F32.BF16 R16, R8, R12, R16 ;  /* 0x0000000c0810723c */ /* 0x010fde0000041810 */
[----:B------:R-:W-:-:S08]  /*1e2c0*/  NOP ;  /* 0x0000000000007918 */ /* 0x000fd00000000000 */
[----:B------:R0:W-:Y:S04]  /*1e2d0*/  STL.64 [R1+0x50], R16 ;  /* 0x0000501001007387 */ /* 0x0001e80000100a00 */
[----:B------:R3:W-:Y:S04]  /*1e2e0*/  STL.64 [R1+0x58], R18 ;  /* 0x0000581201007387 */ /* 0x0007e80000100a00 */
[----:B0-----:R-:W3:Y:S02]  /*1e2f0*/  LDL.LU.64 R16, [R1+0xd68] ;  /* 0x000d680001107983 */ /* 0x001ee40000300a00 */
[----:B---3--:R-:W-:Y:S02]  /*1e300*/  HMMA.16816.F32.BF16 R16, R8, R16, R24 ;  /* 0x000000100810723c */ /* 0x008fe40000041818 */
[----:B------:R-:W2:Y:S04]  /*1e310*/  LDL.LU.64 R26, [R1+0xd60] ;  /* 0x000d6000011a7983 */ /* 0x000ea80000300a00 */
[----:B------:R-:W3:-:S15]  /*1e320*/  LDL.LU.64 R24, [R1+0xd58] ;  /* 0x000d580001187983 */ /* 0x000ede0000300a00 */
[----:B------:R-:W-:-:S02]  /*1e330*/  NOP ;  /* 0x0000000000007918 */ /* 0x000fc40000000000 */
[----:B------:R-:W-:Y:S04]  /*1e340*/  STL.64 [R1+0x40], R16 ;  /* 0x0000401001007387 */ /* 0x000fe80000100a00 */
[----:B------:R0:W-:Y:S04]  /*1e350*/  STL.64 [R1+0x48], R18 ;  /* 0x0000481201007387 */ /* 0x0001e80000100a00 */
[----:B0-----:R-:W3:Y:S04]  /*1e360*/  LDL.LU.64 R18, [R1+0xd50] ;  /* 0x000d500001127983 */ /* 0x001ee80000300a00 */
[----:B------:R-:W3:Y:S02]  /*1e370*/  LDL.LU.64 R16, [R1+0xd48] ;  /* 0x000d480001107983 */ /* 0x000ee40000300a00 */
[----:B---3--:R-:W-:-:S15]  /*1e380*/  HMMA.16816.F32.BF16 R16, R8, R24, R16 ;  /* 0x000000180810723c */ /* 0x008fde0000041810 */
[----:B------:R-:W-:-:S08]  /*1e390*/  NOP ;  /* 0x0000000000007918 */ /* 0x000fd00000000000 */
[----:B------:R-:W-:Y:S04]  /*1e3a0*/  STL.64 [R1+0x30], R16 ;  /* 0x0000301001007387 */ /* 0x000fe80000100a00 */
[----:B------:R0:W-:Y:S04]  /*1e3b0*/  STL.64 [R1+0x38], R18 ;  /* 0x0000381201007387 */ /* 0x0001e80000100a00 */
[----:B0-----:R-:W3:Y:S04]  /*1e3c0*/  LDL.LU.64 R18, [R1+0xd40] ;  /* 0x000d400001127983 */ /* 0x001ee80000300a00 */
[----:B------:R-:W3:Y:S01]  /*1e3d0*/  LDL.LU.64 R16, [R1+0xd38] ;  /* 0x000d380001107983 */ /* 0x000ee20000300a00 */
[----:B------:R-:W-:Y:S01]  /*1e3e0*/  IMAD.MOV.U32 R23, RZ, RZ, R2 ;  /* 0x000000ffff177224 */ /* 0x000fe200078e0002 */
[----:B---3--:R-:W-:Y:S02]  /*1e3f0*/  HMMA.16816.F32.BF16 R8, R8, R4, R16 ;  /* 0x000000040808723c */ /* 0x008fe40000041810 */
[----:B------:R-:W3:Y:S04]  /*1e400*/  LDL.LU.64 R18, [R1+0xd30] ;  /* 0x000d300001127983 */ /* 0x000ee80000300a00 */
[----:B------:R-:W3:-:S15]  /*1e410*/  LDL.LU.64 R16, [R1+0xd28] ;  /* 0x000d280001107983 */ /* 0x000ede0000300a00 */
[----:B------:R-:W-:-:S02]  /*1e420*/  NOP ;  /* 0x0000000000007918 */ /* 0x000fc40000000000 */
[----:B------:R-:W-:Y:S04]  /*1e430*/  STL.64 [R1+0x20], R8 ;  /* 0x0000200801007387 */ /* 0x000fe80000100a00 */
[----:B------:R0:W-:Y:S01]  /*1e440*/  STL [R1+0x28], R10 ;  /* 0x0000280a01007387 */ /* 0x0001e20000100800 */
[----:B------:R-:W-:-:S03]  /*1e450*/  IMAD.MOV.U32 R2, RZ, RZ, R11 ;  /* 0x000000ffff027224 */ /* 0x000fc600078e000b */
[----:B0-----:R-:W3:Y:S04]  /*1e460*/  LDL.LU.64 R10, [R1+0xd20] ;  /* 0x000d2000010a7983 */ /* 0x001ee80000300a00 */
[----:B------:R-:W3:Y:S01]  /*1e470*/  LDL.LU.64 R8, [R1+0xd18] ;  /* 0x000d180001087983 */ /* 0x000ee20000300a00 */
[----:B------:R-:W-:Y:S02]  /*1e480*/  IMAD.MOV.U32 R22, RZ, RZ, R3 ;  /* 0x000000ffff167224 */ /* 0x000fe400078e0003 */
[----:B------:R-:W-:Y:S02]  /*1e490*/  IMAD.MOV.U32 R21, RZ, RZ, R28 ;  /* 0x000000ffff157224 */ /* 0x000fe400078e001c */
[----:B------:R-:W-:Y:S01]  /*1e4a0*/  IMAD.MOV.U32 R20, RZ, RZ, R29 ;  /* 0x000000ffff147224 */ /* 0x000fe200078e001d */
[----:B---3--:R-:W-:-:S15]  /*1e4b0*/  HMMA.16816.F32.BF16 R12, R8, R14, R16 ;  /* 0x0000000e080c723c */ /* 0x008fde0000041810 */
[----:B------:R-:W-:-:S08]  /*1e4c0*/  NOP ;  /* 0x0000000000007918 */ /* 0x000fd00000000000 */
[----:B------:R0:W-:Y:S04]  /*1e4d0*/  STL.64 [R1+0x1d0], R12 ;  /* 0x0001d00c01007387 */ /* 0x0001e80000100a00 */
[----:B------:R1:W-:Y:S01]  /*1e4e0*/  STL.64 [R1+0x1d8], R14 ;  /* 0x0001d80e01007387 */ /* 0x0003e20000100a00 */
[----:B------:R-:W-:Y:S02]  /*1e4f0*/  IMAD.MOV.U32 R3, RZ, RZ, R12 ;  /* 0x000000ffff037224 */ /* 0x000fe400078e000c */
[----:B------:R-:W-:Y:S02]  /*1e500*/  IMAD.MOV.U32 R28, RZ, RZ, R13 ;  /* 0x000000ffff1c7224 */ /* 0x000fe400078e000d */
[----:B------:R-:W-:Y:S01]  /*1e510*/  IMAD.MOV.U32 R29, RZ, RZ, R14 ;  /* 0x000000ffff1d7224 */ /* 0x000fe200078e000e */
[----:B0-----:R-:W3:Y:S04]  /*1e520*/  LDL.LU R12, [R1+0x100] ;  /* 0x00010000010c7983 */ /* 0x001ee80000300800 */
[----:B------:R-:W3:Y:S04]  /*1e530*/  LDL.LU R13, [R1+0x104] ;  /* 0x00010400010d7983 */ /* 0x000ee80000300800 */
[----:B-1----:R-:W3:Y:S04]  /*1e540*/  LDL.LU R14, [R1+0x108] ;  /* 0x00010800010e7983 */ /* 0x002ee80000300800 */
[----:B------:R-:W3:Y:S04]  /*1e550*/  LDL.LU R15, [R1+0x10c] ;  /* 0x00010c00010f7983 */ /* 0x000ee80000300800 */
[----:B------:R-:W4:Y:S04]  /*1e560*/  LDL.LU R16, [R1+0xb0] ;  /* 0x0000b00001107983 */ /* 0x000f280000300800 */
[----:B------:R-:W4:Y:S04]  /*1e570*/  LDL.LU R17, [R1+0xb4] ;  /* 0x0000b40001117983 */ /* 0x000f280000300800 */
[----:B------:R-:W2:Y:S04]  /*1e580*/  LDL.LU R18, [R1+0xb8] ;  /* 0x0000b80001127983 */ /* 0x000ea80000300800 */
[----:B------:R-:W2:Y:S04]  /*1e590*/  LDL.LU R19, [R1+0xbc] ;  /* 0x0000bc0001137983 */ /* 0x000ea80000300800 */
[----:B--2---:R0:W-:Y:S04]  /*1e5a0*/  STL.64 [R1+0xcc8], R18 ;  /* 0x000cc81201007387 */ /* 0x0041e80000100a00 */
[----:B----4-:R1:W-:Y:S04]  /*1e5b0*/  STL.64 [R1+0xcc0], R16 ;  /* 0x000cc01001007387 */ /* 0x0103e80000100a00 */
[----:B0-----:R-:W2:Y:S04]  /*1e5c0*/  LDL.LU.64 R18, [R1+0x8] ;  /* 0x0000080001127983 */ /* 0x001ea80000300a00 */
[----:B------:R-:W-:Y:S04]  /*1e5d0*/  STL [R1+0xb78], R3 ;  /* 0x000b780301007387 */ /* 0x000fe80000100800 */
[----:B------:R-:W-:Y:S04]  /*1e5e0*/  STL [R1+0xb74], R28 ;  /* 0x000b741c01007387 */ /* 0x000fe80000100800 */
[----:B------:R-:W-:Y:S01]  /*1e5f0*/  STL [R1+0xb70], R29 ;  /* 0x000b701d01007387 */ /* 0x000fe20000100800 */
[----:B--2---:R-:W-:-:S15]  /*1e600*/  HMMA.16816.F32.BF16 R20, R8, R18, R20 ;  /* 0x000000120814723c */ /* 0x004fde0000041814 */
[----:B------:R-:W-:-:S08]  /*1e610*/  NOP ;  /* 0x0000000000007918 */ /* 0x000fd00000000000 */
[----:B------:R-:W-:Y:S04]  /*1e620*/  STL.64 [R1+0x1c0], R20 ;  /* 0x0001c01401007387 */ /* 0x000fe80000100a00 */
[----:B------:R-:W-:Y:S04]  /*1e630*/  STL.64 [R1+0x1c8], R22 ;  /* 0x0001c81601007387 */ /* 0x000fe80000100a00 */
[----:B------:R0:W-:Y:S04]  /*1e640*/  STL.64 [R1+0xcd8], R18 ;  /* 0x000cd81201007387 */ /* 0x0001e80000100a00 */
[----:B-1----:R-:W2:Y:S04]  /*1e650*/  LDL.LU R16, [R1+0xd0] ;  /* 0x0000d00001107983 */ /* 0x002ea80000300800 */
[----:B------:R-:W2:Y:S01]  /*1e660*/  LDL.LU R17, [R1+0xd4] ;  /* 0x0000d40001117983 */ /* 0x000ea20000300800 */
[----:B------:R-:W-:-:S03]  /*1e670*/  IMAD.MOV.U32 R4, RZ, RZ, R20 ;  /* 0x000000ffff047224 */ /* 0x000fc600078e0014 */
[----:B0-----:R-:W2:Y:S04]  /*1e680*/  LDL.LU R18, [R1+0xd8] ;  /* 0x0000d80001127983 */ /* 0x001ea80000300800 */
[----:B------:R-:W2:Y:S04]  /*1e690*/  LDL.LU R19, [R1+0xdc] ;  /* 0x0000dc0001137983 */ /* 0x000ea80000300800 */
[----:B------:R-:W4:Y:S04]  /*1e6a0*/  LDL.LU R20, [R1+0x70] ;  /* 0x0000700001147983 */ /* 0x000f280000300800 */
[----:B------:R-:W4:Y:S01]  /*1e6b0*/  LDL.LU R21, [R1+0x74] ;  /* 0x0000740001157983 */ /* 0x000f220000300800 */
[----:B------:R-:W-:-:S02]  /*1e6c0*/  IMAD.MOV.U32 R5, RZ, RZ, R22 ;  /* 0x000000ffff057224 */ /* 0x000fc400078e0016 */
[----:B------:R-:W-:Y:S02]  /*1e6d0*/  IMAD.MOV.U32 R22, RZ, RZ, R0 ;  /* 0x000000ffff167224 */ /* 0x000fe400078e0000 */
[----:B------:R-:W-:Y:S01]  /*1e6e0*/  IMAD.MOV.U32 R23, RZ, RZ, R26 ;  /* 0x000000ffff177224 */ /* 0x000fe200078e001a */
[----:B------:R-:W2:Y:S04]  /*1e6f0*/  LDL.LU R0, [R1+0xd10] ;  /* 0x000d100001007983 */ /* 0x000ea80000300800 */
[----:B------:R-:W3:Y:S04]  /*1e700*/  LDL.LU R26, [R1+0xd0c] ;  /* 0x000d0c00011a7983 */ /* 0x000ee80000300800 */
[----:B------:R-:W-:Y:S04]  /*1e710*/  STL.64 [R1+0xc88], R22 ;  /* 0x000c881601007387 */ /* 0x000fe80000100a00 */
[----:B----4-:R0:W-:Y:S02]  /*1e720*/  STL.64 [R1+0xc80], R20 ;  /* 0x000c801401007387 */ /* 0x0101e40000100a00 */
[----:B0-----:R-:W-:-:S02]  /*1e730*/  IMAD.MOV.U32 R20, RZ, RZ, R27 ;  /* 0x000000ffff147224 */ /* 0x001fc400078e001b */
[----:B------:R-:W3:Y:S04]  /*1e740*/  LDL.LU R27, [R1+0xd08] ;  /* 0x000d0800011b7983 */ /* 0x000ee80000300800 */
[----:B------:R-:W4:Y:S01]  /*1e750*/  LDL.LU R21, [R1+0x84] ;  /* 0x0000840001157983 */ /* 0x000f220000300800 */
[----:B------:R-:W-:Y:S02]  /*1e760*/  IMAD.MOV.U32 R22, RZ, RZ, R6 ;  /* 0x000000ffff167224 */ /* 0x000fe400078e0006 */
[----:B------:R-:W-:Y:S01]  /*1e770*/  IMAD.MOV.U32 R23, RZ, RZ, R7 ;  /* 0x000000ffff177224 */ /* 0x000fe200078e0007 */
[----:B------:R-:W2:Y:S04]  /*1e780*/  LDL.LU R6, [R1+0xd04] ;  /* 0x000d040001067983 */ /* 0x000ea80000300800 */
[----:B------:R-:W2:Y:S04]  /*1e790*/  LDL.LU R7, [R1+0xd00] ;  /* 0x000d000001077983 */ /* 0x000ea80000300800 */
[----:B------:R0:W-:Y:S01]  /*1e7a0*/  STL.64 [R1+0xc98], R22 ;  /* 0x000c981601007387 */ /* 0x0001e20000100a00 */
[C---:B---3--:R-:W-:Y:S03]  /*1e7b0*/  HMMA.16816.F32.BF16 R12, R8.reuse, R26, R12 ;  /* 0x0000001a080c723c */ /* 0x048fe6000004180c */
[----:B----4-:R-:W-:Y:S04]  /*1e7c0*/  STL.64 [R1+0xc90], R20 ;  /* 0x000c901401007387 */ /* 0x010fe80000100a00 */
[----:B0-----:R-:W3:Y:S04]  /*1e7d0*/  LDL.LU.64 R22, [R1+0x18] ;  /* 0x0000180001167983 */ /* 0x001ee80000300a00 */
[----:B------:R-:W-:Y:S04]  /*1e7e0*/  STL [R1+0xb80], R4 ;  /* 0x000b800401007387 */ /* 0x000fe80000100800 */
[----:B------:R-:W-:Y:S08]  /*1e7f0*/  STL [R1+0xb7c], R5 ;  /* 0x000b7c0501007387 */ /* 0x000ff00000100800 */
        /* <DEDUP_REMOVED lines=10> */
[----:B------:R-:W3:Y:S04]  /*1e8a0*/  LDL.LU.64 R14, [R1+0xce8] ;  /* 0x000ce800010e7983 */ /* 0x000ee80000300a00 */
[----:B------:R-:W3:-:S15]  /*1e8b0*/  LDL.LU.64 R12, [R1+0xce0] ;  /* 0x000ce000010c7983 */ /* 0x000ede0000300a00 */
[----:B------:R-:W-:-:S01]  /*1e8c0*/  NOP ;  /* 0x0000000000007918 */ /* 0x000fc20000000000 */
[----:B------:R0:W-:Y:S04]  /*1e8d0*/  STL.64 [R1+0xe0], R8 ;  /* 0x0000e00801007387 */ /* 0x0001e80000100a00 */
[----:B------:R1:W-:Y:S04]  /*1e8e0*/  STL.64 [R1+0xe8], R10 ;  /* 0x0000e80a01007387 */ /* 0x0003e80000100a00 */
[----:B0-----:R-:W2:Y:S04]  /*1e8f0*/  LDL.LU R8, [R1+0x90] ;  /* 0x0000900001087983 */ /* 0x001ea80000300800 */
[----:B------:R-:W2:Y:S04]  /*1e900*/  LDL.LU R9, [R1+0x94] ;  /* 0x0000940001097983 */ /* 0x000ea80000300800 */
[----:B-1----:R-:W2:Y:S01]  /*1e910*/  LDL.LU R10, [R1+0x98] ;  /* 0x00009800010a7983 */ /* 0x002ea20000300800 */
[----:B---3--:R-:W-:-:S15]  /*1e920*/  HMMA.16816.F32.BF16 R16, R12, R22, R16 ;  /* 0x000000160c10723c */ /* 0x008fde0000041810 */
[----:B------:R-:W-:-:S08]  /*1e930*/  NOP ;  /* 0x0000000000007918 */ /* 0x000fd00000000000 */
[----:B------:R-:W-:Y:S04]  /*1e940*/  STL.64 [R1+0x1b0], R16 ;  /* 0x0001b01001007387 */ /* 0x000fe80000100a00 */
[----:B------:R0:W-:Y:S04]  /*1e950*/  STL.64 [R1+0x1b8], R18 ;  /* 0x0001b81201007387 */ /* 0x0001e80000100a00 */
[----:B0-----:R-:W4:Y:S01]  /*1e960*/  LDL.LU.64 R18, [R1+0xcd8] ;  /* 0x000cd80001127983 */ /* 0x001f220000300a00 */
[----:B------:R-:W-:Y:S01]  /*1e970*/  IMAD.MOV.U32 R11, RZ, RZ, R0 ;  /* 0x000000ffff0b7224 */ /* 0x000fe200078e0000 */
[----:B----4-:R-:W-:Y:S06]  /*1e980*/  HMMA.16816.F32.BF16 R24, R12, R18, R24 ;  /* 0x000000120c18723c */ /* 0x010fec0000041818 */
[----:B------:R-:W-:-:S02]  /*1e990*/  IMAD.MOV.U32 R3, RZ, RZ, R18 ;  /* 0x000000ffff037224 */ /* 0x000fc400078e0012 */
[----:B------:R-:W-:-:S15]  /*1e9a0*/  IMAD.MOV.U32 R0, RZ, RZ, R19 ;  /* 0x000000ffff007224 */ /* 0x000fde00078e0013 */
[----:B------:R-:W-:Y:S04]  /*1e9b0*/  STL.64 [R1+0x100], R24 ;  /* 0x0001001801007387 */ /* 0x000fe80000100a00 */
[----:B------:R0:W-:Y:S04]  /*1e9c0*/  STL.64 [R1+0x108], R26 ;  /* 0x0001081a01007387 */ /* 0x0001e80000100a00 */
[----:B0-----:R-:W3:Y:S04]  /*1e9d0*/  LDL.LU.64 R26, [R1+0xcd0] ;  /* 0x000cd000011a7983 */ /* 0x001ee80000300a00 */
[----:B------:R-:W3:Y:S04]  /*1e9e0*/  LDL.LU.64 R18, [R1+0xcc8] ;  /* 0x000cc80001127983 */ /* 0x000ee80000300a00 */
[----:B------:R-:W3:Y:S02]  /*1e9f0*/  LDL.LU.64 R16, [R1+0xcc0] ;  /* 0x000cc00001107983 */ /* 0x000ee40000300a00 */
        /* <DEDUP_REMOVED lines=8> */
[----:B------:R-:W2:Y:S01]  /*1ea80*/  LDL.LU.64 R16, [R1+0xca0] ;  /* 0x000ca00001107983 */ /* 0x000ea20000300a00 */
[----:B------:R-:W-:-:S15]  /*1ea90*/  IMAD.MOV.U32 R4, RZ, RZ, R22 ;  /* 0x000000ffff047224 */ /* 0x000fde00078e0016 */
[----:B------:R-:W-:-:S01]  /*1eaa0*/  NOP ;  /* 0x0000000000007918 */ /* 0x000fc20000000000 */
[----:B------:R-:W-:Y:S04]  /*1eab0*/  STL.64 [R1+0x110], R12 ;  /* 0x0001100c01007387 */ /* 0x000fe80000100a00 */
[----:B------:R0:W-:Y:S02]  /*1eac0*/  STL.64 [R1+0x118], R14 ;  /* 0x0001180e01007387 */ /* 0x0001e40000100a00 */
[----:B0-----:R-:W-:Y:S02]  /*1ead0*/  IMAD.MOV.U32 R15, RZ, RZ, R0 ;  /* 0x000000ffff0f7224 */ /* 0x001fe400078e0000 */
[----:B------:R-:W-:Y:S01]  /*1eae0*/  IMAD.MOV.U32 R0, RZ, RZ, R23 ;  /* 0x000000ffff007224 */ /* 0x000fe200078e0017 */
[----:B--2---:R-:W-:Y:S01]  /*1eaf0*/  HMMA.16816.F32.BF16 R8, R16, R22, R8 ;  /* 0x000000161008723c */ /* 0x004fe20000041808 */
[----:B------:R-:W2:Y:S04]  /*1eb00*/  LDL.LU.64 R22, [R1+0xc98] ;  /* 0x000c980001167983 */ /* 0x000ea80000300a00 */
[----:B------:R-:W2:Y:S01]  /*1eb10*/  LDL.LU.64 R20, [R1+0xc90] ;  /* 0x000c900001147983 */ /* 0x000ea20000300a00 */
[----:B------:R-:W-:-:S15]  /*1eb20*/  IMAD.MOV.U32 R14, RZ, RZ, R3 ;  /* 0x000000ffff0e7224 */ /* 0x000fde00078e0003 */
[----:B------:R-:W-:-:S03]  /*1eb30*/  NOP ;  /* 0x0000000000007918 */ /* 0x000fc60000000000 */
[----:B------:R-:W-:Y:S02]  /*1eb40*/  IMAD.MOV.U32 R24, RZ, RZ, R8 ;  /* 0x000000ffff187224 */ /* 0x000fe400078e0008 */
[----:B------:R-:W-:Y:S01]  /*1eb50*/  IMAD.MOV.U32 R25, RZ, RZ, R10 ;  /* 0x000000ffff197224 */ /* 0x000fe200078e000a */
[----:B------:R0:W-:Y:S04]  /*1eb60*/  STL.64 [R1+0x1a0], R8 ;  /* 0x0001a00801007387 */ /* 0x0001e80000100a00 */
[----:B------:R-:W-:Y:S04]  /*1eb70*/  STL.64 [R1+0x1a8], R10 ;  /* 0x0001a80a01007387 */ /* 0x000fe80000100a00 */
[----:B------:R-:W-:Y:S04]  /*1eb80*/  STL [R1+0xb88], R24 ;  /* 0x000b881801007387 */ /* 0x000fe80000100800 */
[----:B------:R-:W-:Y:S01]  /*1eb90*/  STL [R1+0xb84], R25 ;  /* 0x000b841901007387 */ /* 0x000fe20000100800 */
[----:B--2---:R-:W-:-:S15]  /*1eba0*/  HMMA.16816.F32.BF16 R20, R16, R14, R20 ;  /* 0x0000000e1014723c */ /* 0x004fde0000041814 */
[----:B------:R-:W-:-:S08]  /*1ebb0*/  NOP ;  /* 0x0000000000007918 */ /* 0x000fd00000000000 */
[----:B------:R-:W-:Y:S01]  /*1ebc0*/  STL.64 [R1+0x180], R20 ;  /* 0x0001801401007387 */ /* 0x000fe20000100a00 */
[----:B0-----:R-:W-:-:S03]  /*1ebd0*/  IMAD.MOV.U32 R9, RZ, RZ, R22 ;  /* 0x000000ffff097224 */ /* 0x001fc600078e0016 */
[----:B------:R0:W-:Y:S01]  /*1ebe0*/  STL.64 [R1+0x188], R22 ;  /* 0x0001881601007387 */ /* 0x0001e20000100a00 */
[----:B------:R-:W-:-:S03]  /*1ebf0*/  IMAD.MOV.U32 R8, RZ, RZ, R20 ;  /* 0x000000ffff087224 */ /* 0x000fc600078e0014 */
[----:B0-----:R-:W2:Y:S04]  /*1ec00*/  LDL.LU.64 R22, [R1+0xc88] ;  /* 0x000c880001167983 */ /* 0x001ea80000300a00 */
[----:B------:R-:W2:Y:S04]  /*1ec10*/  LDL.LU.64 R20, [R1+0xc80] ;  /* 0x000c800001147983 */ /* 0x000ea80000300a00 */
[----:B------:R0:W-:Y:S04]  /*1ec20*/  STL.64 [R1+0xc58], R14 ;  /* 0x000c580e01007387 */ /* 0x0001e80000100a00 */
[----:B------:R-:W3:Y:S04]  /*1ec30*/  LDL.LU R12, [R1+0x50] ;  /* 0x00005000010c7983 */ /* 0x000ee80000300800 */
[----:B------:R-:W3:Y:S04]  /*1ec40*/  LDL.LU R13, [R1+0x54] ;  /* 0x00005400010d7983 */ /* 0x000ee80000300800 */
[----:B0-----:R-:W3:Y:S04]  /*1ec50*/  LDL.LU R14, [R1+0x58] ;  /* 0x00005800010e7983 */ /* 0x001ee80000300800 */
[----:B------:R-:W3:Y:S04]  /*1ec60*/  LDL.LU R15, [R1+0x5c] ;  /* 0x00005c00010f7983 */ /* 0x000ee80000300800 */
[----:B------:R-:W4:Y:S04]  /*1ec70*/  LDL.LU R3, [R1+0x340] ;  /* 0x0003400001037983 */ /* 0x000f280000300800 */
[----:B------:R0:W-:Y:S04]  /*1ec80*/  STL [R1+0xb90], R8 ;  /* 0x000b900801007387 */ /* 0x0001e80000100800 */
[----:B------:R1:W-:Y:S04]  /*1ec90*/  STL [R1+0xb8c], R9 ;  /* 0x000b8c0901007387 */ /* 0x0003e80000100800 */
[----:B0-----:R-:W4:Y:S04]  /*1eca0*/  LDL.LU R8, [R1+0x40] ;  /* 0x0000400001087983 */ /* 0x001f280000300800 */
[----:B-1----:R-:W4:Y:S04]  /*1ecb0*/  LDL.LU R9, [R1+0x44] ;  /* 0x0000440001097983 */ /* 0x002f280000300800 */
[----:B------:R-:W4:Y:S04]  /*1ecc0*/  LDL.LU R10, [R1+0x48] ;  /* 0x00004800010a7983 */ /* 0x000f280000300800 */
[----:B------:R-:W4:Y:S01]  /*1ecd0*/  LDL.LU R11, [R1+0x4c] ;  /* 0x00004c00010b7983 */ /* 0x000f220000300800 */
[----:B--2---:R-:W-:-:S15]  /*1ece0*/  HMMA.16816.F32.BF16 R20, R16, R26, R20 ;  /* 0x0000001a1014723c */ /* 0x004fde0000041814 */
[----:B------:R-:W-:-:S08]  /*1ecf0*/  NOP ;  /* 0x0000000000007918 */ /* 0x000fd00000000000 */
[----:B------:R-:W-:Y:S04]  /*1ed00*/  STL.64 [R1+0x130], R20 ;  /* 0x0001301401007387 */ /* 0x000fe80000100a00 */
[----:B------:R0:W-:Y:S04]  /*1ed10*/  STL.64 [R1+0x138], R22 ;  /* 0x0001381601007387 */ /* 0x0001e80000100a00 */
[----:B0-----:R-:W2:Y:S04]  /*1ed20*/  LDL.LU.64 R22, [R1+0xc78] ;  /* 0x000c780001167983 */ /* 0x001ea80000300a00 */
[----:B------:R-:W2:Y:S02]  /*1ed30*/  LDL.LU.64 R20, [R1+0xc70] ;  /* 0x000c700001147983 */ /* 0x000ea40000300a00 */
[----:B--2---:R-:W-:Y:S02]  /*1ed40*/  HMMA.16816.F32.BF16 R16, R16, R6, R20 ;  /* 0x000000061010723c */ /* 0x004fe40000041814 */
[----:B------:R-:W3:Y:S04]  /*1ed50*/  LDL.LU.64 R22, [R1+0xc68] ;  /* 0x000c680001167983 */ /* 0x000ee80000300a00 */
[----:B------:R-:W3:-:S15]  /*1ed60*/  LDL.LU.64 R20, [R1+0xc60] ;  /* 0x000c600001147983 */ /* 0x000ede0000300a00 */
[----:B------:R-:W-:-:S02]  /*1ed70*/  NOP ;  /* 0x0000000000007918 */ /* 0x000fc40000000000 */
[----:B------:R-:W-:Y:S04]  /*1ed80*/  STL.64 [R1+0x120], R16 ;  /* 0x0001201001007387 */ /* 0x000fe80000100a00 */
[----:B------:R0:W-:Y:S02]  /*1ed90*/  STL.64 [R1+0x128], R18 ;  /* 0x0001281201007387 */ /* 0x0001e40000100a00 */
[----:B0-----:R-:W-:Y:S02]  /*1eda0*/  IMAD.MOV.U32 R18, RZ, RZ, R4 ;  /* 0x000000ffff127224 */ /* 0x001fe400078e0004 */
[----:B------:R-:W-:-:S07]  /*1edb0*/  IMAD.MOV.U32 R19, RZ, RZ, R0 ;  /* 0x000000ffff137224 */ /* 0x000fce00078e0000 */
[----:B---3--:R-:W-:Y:S01]  /*1edc0*/  HMMA.16816.F32.BF16 R16, R20, R18, R12 ;  /* 0x000000121410723c */ /* 0x008fe2000004180c */
[----:B------:R-:W4:-:S15]  /*1edd0*/  LDL.LU.64 R14, [R1+0xc58] ;  /* 0x000c5800010e7983 */ /* 0x000f1e0000300a00 */
[----:B------:R-:W-:-:S07]  /*1ede0*/  NOP ;  /* 0x0000000000007918 */ /* 0x000fce0000000000 */
[----:B------:R0:W-:Y:S04]  /*1edf0*/  STL.64 [R1+0x150], R16 ;  /* 0x0001501001007387 */ /* 0x0001e80000100a00 */
[----:B------:R-:W-:Y:S01]  /*1ee00*/  STL.64 [R1+0x158], R18 ;  /* 0x0001581201007387 */ /* 0x000fe20000100a00 */
[----:B0-----:R-:W0:Y:S01]  /*1ee10*/  LDC R16, c[0x0][0x238] ;  /* 0x00008e00ff107b82 */ /* 0x001e220000000800 */
[----:B----4-:R-:W-:-:S15]  /*1ee20*/  HMMA.16816.F32.BF16 R12, R20, R14, R8 ;  /* 0x0000000e140c723c */ /* 0x010fde0000041808 */
[----:B------:R-:W-:-:S08]  /*1ee30*/  NOP ;  /* 0x0000000000007918 */ /* 0x000fd00000000000 */
[----:B------:R1:W-:Y:S04]  /*1ee40*/  STL.64 [R1+0x170], R12 ;  /* 0x0001700c01007387 */ /* 0x0003e80000100a00 */
[----:B------:R2:W-:Y:S04]  /*1ee50*/  STL.64 [R1+0x178], R14 ;  /* 0x0001780e01007387 */ /* 0x0005e80000100a00 */
[----:B------:R-:W3:Y:S04]  /*1ee60*/  LDL.LU R17, [R1+0xa6c] ;  /* 0x000a6c0001117983 */ /* 0x000ee80000300800 */
[----:B------:R-:W4:Y:S04]  /*1ee70*/  LDL.LU R9, [R1+0xa64] ;  /* 0x000a640001097983 */ /* 0x000f280000300800 */
[----:B------:R-:W4:Y:S04]  /*1ee80*/  LDL.LU R8, [R1+0xa5c] ;  /* 0x000a5c0001087983 */ /* 0x000f280000300800 */
[----:B------:R-:W3:Y:S04]  /*1ee90*/  LDL.LU R25, [R1+0xa54] ;  /* 0x000a540001197983 */ /* 0x000ee80000300800 */
[----:B------:R-:W3:Y:S01]  /*1eea0*/  LDL.LU R0, [R1+0x210] ;  /* 0x0002100001007983 */ /* 0x000ee20000300800 */
[----:B------:R-:W-:-:S03]  /*1eeb0*/  IMAD.MOV.U32 R10, RZ, RZ, R12 ;  /* 0x000000ffff0a7224 */ /* 0x000fc600078e000c */
[----:B------:R-:W3:Y:S01]  /*1eec0*/  LDL.LU R24, [R1+0xa4c] ;  /* 0x000a4c0001187983 */ /* 0x000ee20000300800 */
[----:B------:R-:W-:-:S03]  /*1eed0*/  IMAD.MOV.U32 R11, RZ, RZ, R14 ;  /* 0x000000ffff0b7224 */ /* 0x000fc600078e000e */
[----:B-1----:R-:W4:Y:S04]  /*1eee0*/  LDL.LU R12, [R1+0xa70] ;  /* 0x000a7000010c7983 */ /* 0x002f280000300800 */
[----:B------:R-:W4:Y:S04]  /*1eef0*/  LDL.LU R13, [R1+0xa44] ;  /* 0x000a4400010d7983 */ /* 0x000f280000300800 */
[----:B--2---:R-:W2:Y:S04]  /*1ef00*/  LDL.LU R14, [R1+0xa68] ;  /* 0x000a6800010e7983 */ /* 0x004ea80000300800 */
[----:B--2---:R-:W-:Y:S04]  /*1ef10*/  STL [R1+0xc50], R14 ;  /* 0x000c500e01007387 */ /* 0x004fe80000100800 */
[----:B----4-:R1:W-:Y:S04]  /*1ef20*/  STL.64 [R1+0xc48], R12 ;  /* 0x000c480c01007387 */ /* 0x0103e80000100a00 */
[----:B-1----:R-:W2:Y:S04]  /*1ef30*/  LDL.LU R12, [R1+0x30] ;  /* 0x00003000010c7983 */ /* 0x002ea80000300800 */
[----:B------:R-:W2:Y:S04]  /*1ef40*/  LDL.LU R13, [R1+0x34] ;  /* 0x00003400010d7983 */ /* 0x000ea80000300800 */
[----:B------:R-:W2:Y:S04]  /*1ef50*/  LDL.LU R14, [R1+0x38] ;  /* 0x00003800010e7983 */ /* 0x000ea80000300800 */
[----:B------:R-:W2:Y:S04]  /*1ef60*/  LDL.LU R15, [R1+0x3c] ;  /* 0x00003c00010f7983 */ /* 0x000ea80000300800 */
[----:B------:R-:W4:Y:S04]  /*1ef70*/  LDL.LU R4, [R1+0xa3c] ;  /* 0x000a3c0001047983 */ /* 0x000f280000300800 */
[----:B------:R1:W-:Y:S04]  /*1ef80*/  STL [R1+0xb98], R10 ;  /* 0x000b980a01007387 */ /* 0x0003e80000100800 */
[----:B-1----:R-:W3:Y:S04]  /*1ef90*/  LDL.LU R10, [R1+0xa74] ;  /* 0x000a7400010a7983 */ /* 0x002ee80000300800 */
[----:B------:R1:W-:Y:S04]  /*1efa0*/  STL [R1+0xb94], R11 ;  /* 0x000b940b01007387 */ /* 0x0003e80000100800 */
[----:B-1----:R-:W3:Y:S04]  /*1efb0*/  LDL.LU R11, [R1+0x214] ;  /* 0x00021400010b7983 */ /* 0x002ee80000300800 */
[----:B---3--:R-:W-:Y:S04]  /*1efc0*/  STL.64 [R1+0xc40], R10 ;  /* 0x000c400a01007387 */ /* 0x008fe80000100a00 */
[----:B------:R1:W-:Y:S04]  /*1efd0*/  STL.64 [R1+0xc38], R8 ;  /* 0x000c380801007387 */ /* 0x0003e80000100a00 */
[----:B-1----:R-:W3:Y:S04]  /*1efe0*/  LDL.LU R8, [R1+0x20] ;  /* 0x0000200001087983 */ /* 0x002ee80000300800 */
[----:B------:R-:W3:Y:S04]  /*1eff0*/  LDL.LU R9, [R1+0x24] ;  /* 0x0000240001097983 */ /* 0x000ee80000300800 */
[----:B------:R-:W3:Y:S01]  /*1f000*/  LDL.LU R10, [R1+0x28] ;  /* 0x00002800010a7983 */ /* 0x000ee20000300800 */
[----:B--2---:R-:W-:Y:S01]  /*1f010*/  HMMA.16816.F32.BF16 R12, R20, R26, R12 ;  /* 0x0000001a140c723c */ /* 0x004fe2000004180c */
[----:B------:R-:W-:Y:S01]  /*1f020*/  IMAD.MOV.U32 R11, RZ, RZ, R2 ;  /* 0x000000ffff0b7224 */ /* 0x000fe200078e0002 */
[----:B------:R-:W1:Y:S01]  /*1f030*/  LDC R26, c[0x0][0x230] ;  /* 0x00008c00ff1a7b82 */ /* 0x000e620000000800 */
[----:B------:R-:W2:-:S15]  /*1f040*/  LDL.LU R2, [R1+0xc54] ;  /* 0x000c540001027983 */ /* 0x000e9e0000300800 */
[----:B------:R-:W-:-:S05]  /*1f050*/  NOP ;  /* 0x0000000000007918 */ /* 0x000fca0000000000 */
[----:B------:R-:W-:Y:S01]  /*1f060*/  STL.64 [R1+0x160], R12 ;  /* 0x0001600c01007387 */ /* 0x000fe20000100a00 */
[----:B------:R-:W-:-:S03]  /*1f070*/  IMAD.MOV.U32 R19, RZ, RZ, R14 ;  /* 0x000000ffff137224 */ /* 0x000fc600078e000e */
[----:B------:R0:W-:Y:S01]  /*1f080*/  STL.64 [R1+0x168], R14 ;  /* 0x0001680e01007387 */ /* 0x0001e20000100a00 */
[----:B------:R-:W-:-:S03]  /*1f090*/  IMAD.MOV.U32 R18, RZ, RZ, R12 ;  /* 0x000000ffff127224 */ /* 0x000fc600078e000c */
[----:B0-----:R-:W4:Y:S04]  /*1f0a0*/  LDL.LU R14, [R1+0xc50] ;  /* 0x000c5000010e7983 */ /* 0x001f280000300800 */
[----:B------:R-:W4:Y:S04]  /*1f0b0*/  LDL.LU.64 R12, [R1+0xc48] ;  /* 0x000c4800010c7983 */ /* 0x000f280000300a00 */
[----:B------:R-:W4:Y:S04]  /*1f0c0*/  LDL.LU R15, [R1+0xa60] ;  /* 0x000a6000010f7983 */ /* 0x000f280000300800 */
[----:B------:R-:W4:Y:S04]  /*1f0d0*/  LDL.LU R5, [R1+0xa34] ;  /* 0x000a340001057983 */ /* 0x000f280000300800 */
[----:B------:R-:W4:Y:S04]  /*1f0e0*/  LDL.LU R29, [R1+0xa58] ;  /* 0x000a5800011d7983 */ /* 0x000f280000300800 */
[----:B------:R-:W-:Y:S04]  /*1f0f0*/  STL [R1+0xba0], R18 ;  /* 0x000ba01201007387 */ /* 0x000fe80000100800 */
[----:B------:R-:W-:Y:S01]  /*1f100*/  STL [R1+0xb9c], R19 ;  /* 0x000b9c1301007387 */ /* 0x000fe20000100800 */
[----:B---3--:R-:W-:Y:S03]  /*1f110*/  HMMA.16816.F32.BF16 R20, R20, R6, R8 ;  /* 0x000000061414723c */ /* 0x008fe60000041808 */
[----:B------:R-:W3:Y:S04]  /*1f120*/  LDL.LU.64 R10, [R1+0xc40] ;  /* 0x000c4000010a7983 */ /* 0x000ee80000300a00 */
[----:B------:R-:W2:Y:S01]  /*1f130*/  LDL.LU.64 R8, [R1+0xc38] ;  /* 0x000c380001087983 */ /* 0x000ea20000300a00 */
[----:B-1----:R-:W-:-:S02]  /*1f140*/  VIADD R26, R26, 0x7f ;  /* 0x0000007f1a1a7836 */ /* 0x002fc40000000000 */
[----:B------:R-:W-:-:S03]  /*1f150*/  VIADD R3, R3, 0x1 ;  /* 0x0000000103037836 */ /* 0x000fc60000000000 */
[----:B------:R-:W-:Y:S01]  /*1f160*/  SHF.R.S32.HI R27, RZ, 0x1f, R26 ;  /* 0x0000001fff1b7819 */ /* 0x000fe2000001141a */
[----:B------:R-:W-:-:S03]  /*1f170*/  IMAD.SHL.U32 R16, R16, 0x80, RZ ;  /* 0x0000008010107824 */ /* 0x000fc600078e00ff */
[----:B------:R-:W-:Y:S01]  /*1f180*/  LEA.HI R26, R27, R26, RZ, 0x7 ;  /* 0x0000001a1b1a7211 */ /* 0x000fe200078f38ff */
[----:B------:R-:W-:-:S03]  /*1f190*/  IMAD.SHL.U32 R16, R16, 0x2, RZ ;  /* 0x0000000210107824 */ /* 0x000fc600078e00ff */
[----:B------:R-:W-:Y:S02]  /*1f1a0*/  SHF.R.S32.HI R26, RZ, 0x7, R26 ;  /* 0x00000007ff1a7819 */ /* 0x000fe4000001141a */
[----:B------:R-:W-:Y:S04]  /*1f1b0*/  STL.64 [R1+0x140], R20 ;  /* 0x0001401401007387 */ /* 0x000fe80000100a00 */
[----:B------:R-:W-:Y:S01]  /*1f1c0*/  STL.64 [R1+0x148], R22 ;  /* 0x0001481601007387 */ /* 0x000fe20000100a00 */
[----:B------:R-:W-:Y:S02]  /*1f1d0*/  IMAD.MOV.U32 R6, RZ, RZ, R23 ;  /* 0x000000ffff067224 */ /* 0x000fe400078e0017 */
[----:B------:R-:W-:Y:S01]  /*1f1e0*/  IMAD.MOV.U32 R7, RZ, RZ, R22 ;  /* 0x000000ffff077224 */ /* 0x000fe200078e0016 */
[----:B------:R0:W-:Y:S04]  /*1f1f0*/  STL [R1+0x340], R3 ;  /* 0x0003400301007387 */ /* 0x0001e80000100800 */
[----:B------:R-:W4:Y:S04]  /*1f200*/  LDL.LU R28, [R1+0xa2c] ;  /* 0x000a2c00011c7983 */ /* 0x000f280000300800 */
[----:B------:R-:W-:Y:S01]  /*1f210*/  STL [R1+0xba8], R6 ;  /* 0x000ba80601007387 */ /* 0x000fe20000100800 */
[----:B------:R-:W-:-:S03]  /*1f220*/  ISETP.NE.U32.AND P0, PT, R3, R26, PT ;  /* 0x0000001a0300720c */ /* 0x000fc60003f05070 */
[----:B------:R-:W-:Y:S01]  /*1f230*/  STL [R1+0xba4], R7 ;  /* 0x000ba40701007387 */ /* 0x000fe20000100800 */
[----:B------:R-:W-:-:S03]  /*1f240*/  IADD3 R17, P4, R17, R16, RZ ;  /* 0x0000001011117210 */ /* 0x000fc60007f9e0ff */
[----:B0-----:R-:W4:Y:S01]  /*1f250*/  LDL.LU R3, [R1+0xa50] ;  /* 0x000a500001037983 */ /* 0x001f220000300800 */
[-C--:B---3--:R-:W-:Y:S02]  /*1f260*/  IADD3 R11, P2, R11, R16.reuse, RZ ;  /* 0x000000100b0b7210 */ /* 0x088fe40007f5e0ff */
[-C--:B------:R-:W-:Y:S02]  /*1f270*/  IADD3 R10, P3, R10, R16.reuse, RZ ;  /* 0x000000100a0a7210 */ /* 0x080fe40007f7e0ff */
[-C--:B--2---:R-:W-:Y:S02]  /*1f280*/  IADD3 R9, P5, R9, R16.reuse, RZ ;  /* 0x0000001009097210 */ /* 0x084fe40007fbe0ff */
[-C--:B------:R-:W-:Y:S01]  /*1f290*/  IADD3 R8, P6, R8, R16.reuse, RZ ;  /* 0x0000001008087210 */ /* 0x080fe20007fde0ff */
[----:B------:R-:W-:Y:S01]  /*1f2a0*/  IMAD.X R0, R0, 0x1, R2, P2 ;  /* 0x0000000100007824 */ /* 0x000fe200010e0602 */
[----:B------:R-:W-:Y:S04]  /*1f2b0*/  STL [R1+0x214], R11 ;  /* 0x0002140b01007387 */ /* 0x000fe80000100800 */
[----:B------:R-:W-:Y:S04]  /*1f2c0*/  STL [R1+0xa74], R10 ;  /* 0x000a740a01007387 */ /* 0x000fe80000100800 */
[----:B------:R-:W-:Y:S04]  /*1f2d0*/  STL [R1+0xa6c], R17 ;  /* 0x000a6c1101007387 */ /* 0x000fe80000100800 */
[----:B------:R-:W-:Y:S04]  /*1f2e0*/  STL [R1+0xa64], R9 ;  /* 0x000a640901007387 */ /* 0x000fe80000100800 */
[----:B------:R0:W-:Y:S04]  /*1f2f0*/  STL [R1+0x210], R0 ;  /* 0x0002100001007387 */ /* 0x0001e80000100800 */
[----:B------:R-:W-:Y:S04]  /*1f300*/  STL [R1+0xa5c], R8 ;  /* 0x000a5c0801007387 */ /* 0x000fe80000100800 */
[----:B0-----:R-:W2:Y:S01]  /*1f310*/  LDL.LU R0, [R1+0xa24] ;  /* 0x000a240001007983 */ /* 0x001ea20000300800 */
[----:B------:R-:W-:-:S02]  /*1f320*/  IADD3 R25, P1, R25, R16, RZ ;  /* 0x0000001019197210 */ /* 0x000fc40007f3e0ff */
[-C--:B------:R-:W-:Y:S01]  /*1f330*/  IADD3 R24, P2, R24, R16.reuse, RZ ;  /* 0x0000001018187210 */ /* 0x080fe20007f5e0ff */
[--C-:B----4-:R-:W-:Y:S02]  /*1f340*/  IMAD.X R12, R12, 0x1, R2.reuse, P3 ;  /* 0x000000010c0c7824 */ /* 0x110fe400018e0602 */
[--C-:B------:R-:W-:Y:S01]  /*1f350*/  IMAD.X R14, R14, 0x1, R2.reuse, P4 ;  /* 0x000000010e0e7824 */ /* 0x100fe200020e0602 */
[-C--:B------:R-:W-:Y:S02]  /*1f360*/  IADD3 R4, P4, R4, R16.reuse, RZ ;  /* 0x0000001004047210 */ /* 0x080fe40007f9e0ff */
[----:B------:R-:W-:Y:S01]  /*1f370*/  IADD3 R13, P3, R13, R16, RZ ;  /* 0x000000100d0d7210 */ /* 0x000fe20007f7e0ff */
[----:B------:R-:W-:Y:S04]  /*1f380*/  STL [R1+0xa54], R25 ;  /* 0x000a541901007387 */ /* 0x000fe80000100800 */
[----:B------:R-:W-:Y:S04]  /*1f390*/  STL [R1+0xa4c], R24 ;  /* 0x000a4c1801007387 */ /* 0x000fe80000100800 */
[----:B------:R-:W-:Y:S04]  /*1f3a0*/  STL [R1+0xa70], R12 ;  /* 0x000a700c01007387 */ /* 0x000fe80000100800 */
[----:B------:R0:W-:Y:S01]  /*1f3b0*/  STL [R1+0xa3c], R4 ;  /* 0x000a3c0401007387 */ /* 0x0001e20000100800 */
[----:B------:R-:W-:-:S03]  /*1f3c0*/  IMAD.X R15, R15, 0x1, R2, P5 ;  /* 0x000000010f0f7824 */ /* 0x000fc600028e0602 */
[----:B------:R-:W-:Y:S01]  /*1f3d0*/  STL [R1+0xa44], R13 ;  /* 0x000a440d01007387 */ /* 0x000fe20000100800 */
[-C--:B------:R-:W-:Y:S01]  /*1f3e0*/  IADD3 R5, P5, R5, R16.reuse, RZ ;  /* 0x0000001005057210 */ /* 0x080fe20007fbe0ff */
[----:B------:R-:W-:Y:S02]  /*1f3f0*/  IMAD.X R29, R29, 0x1, R2, P6 ;  /* 0x000000011d1d7824 */ /* 0x000fe400030e0602 */
[----:B0-----:R-:W3:Y:S04]  /*1f400*/  LDL.LU R4, [R1+0xa48] ;  /* 0x000a480001047983 */ /* 0x001ee80000300800 */
[----:B------:R-:W-:Y:S04]  /*1f410*/  STL [R1+0xa68], R14 ;  /* 0x000a680e01007387 */ /* 0x000fe80000100800 */
[----:B------:R-:W4:Y:S04]  /*1f420*/  LDL.LU R7, [R1+0xa1c] ;  /* 0x000a1c0001077983 */ /* 0x000f280000300800 */
[----:B------:R-:W-:Y:S04]  /*1f430*/  STL [R1+0xa60], R15 ;  /* 0x000a600f01007387 */ /* 0x000fe80000100800 */
[----:B------:R-:W4:Y:S04]  /*1f440*/  LDL.LU R6, [R1+0xa40] ;  /* 0x000a400001067983 */ /* 0x000f280000300800 */
[----:B------:R-:W-:Y:S04]  /*1f450*/  STL [R1+0xa34], R5 ;  /* 0x000a340501007387 */ /* 0x000fe80000100800 */
[----:B------:R-:W4:Y:S04]  /*1f460*/  LDL.LU R20, [R1+0xa14] ;  /* 0x000a140001147983 */ /* 0x000f280000300800 */
[----:B------:R0:W-:Y:S04]  /*1f470*/  STL [R1+0xa58], R29 ;  /* 0x000a581d01007387 */ /* 0x0001e80000100800 */
[----:B------:R-:W4:Y:S04]  /*1f480*/  LDL.LU R21, [R1+0xa38] ;  /* 0x000a380001157983 */ /* 0x000f280000300800 */
[----:B------:R-:W4:Y:S04]  /*1f490*/  LDL.LU R22, [R1+0xa0c] ;  /* 0x000a0c0001167983 */ /* 0x000f280000300800 */
[----:B------:R-:W4:Y:S04]  /*1f4a0*/  LDL.LU R23, [R1+0xa30] ;  /* 0x000a300001177983 */ /* 0x000f280000300800 */
[----:B------:R-:W4:Y:S04]  /*1f4b0*/  LDL.LU R19, [R1+0xa04] ;  /* 0x000a040001137983 */ /* 0x000f280000300800 */
[----:B------:R-:W4:Y:S01]  /*1f4c0*/  LDL.LU R18, [R1+0xa28] ;  /* 0x000a280001127983 */ /* 0x000f220000300800 */
[----:B------:R-:W-:-:S03]  /*1f4d0*/  IADD3 R28, P6, R28, R16, RZ ;  /* 0x000000101c1c7210 */ /* 0x000fc60007fde0ff */
[----:B0-----:R-:W4:Y:S04]  /*1f4e0*/  LDL.LU R29, [R1+0x9fc] ;  /* 0x0009fc00011d7983 */ /* 0x001f280000300800 */
[----:B------:R-:W4:Y:S04]  /*1f4f0*/  LDL.LU R26, [R1+0xa20] ;  /* 0x000a2000011a7983 */ /* 0x000f280000300800 */
[----:B------:R-:W4:Y:S04]  /*1f500*/  LDL.LU R27, [R1+0x9f4] ;  /* 0x0009f400011b7983 */ /* 0x000f280000300800 */
[----:B------:R0:W-:Y:S01]  /*1f510*/  STL [R1+0xa2c], R28 ;  /* 0x000a2c1c01007387 */ /* 0x0001e20000100800 */
[----:B------:R-:W-:-:S03]  /*1f520*/  IMAD.X R3, R3, 0x1, R2, P1 ;  /* 0x0000000103037824 */ /* 0x000fc600008e0602 */
[----:B0-----:R-:W4:Y:S04]  /*1f530*/  LDL.LU R28, [R1+0xa18] ;  /* 0x000a1800011c7983 */ /* 0x001f280000300800 */
[----:B------:R-:W4:Y:S04]  /*1f540*/  LDL.LU R11, [R1+0x9ec] ;  /* 0x0009ec00010b7983 */ /* 0x000f280000300800 */
[----:B------:R-:W4:Y:S04]  /*1f550*/  LDL.LU R10, [R1+0xa10] ;  /* 0x000a1000010a7983 */ /* 0x000f280000300800 */
[----:B------:R-:W4:Y:S04]  /*1f560*/  LDL.LU R17, [R1+0x9e4] ;  /* 0x0009e40001117983 */ /* 0x000f280000300800 */
[----:B------:R0:W-:Y:S04]  /*1f570*/  STL [R1+0xa50], R3 ;  /* 0x000a500301007387 */ /* 0x0001e80000100800 */
[----:B------:R-:W4:Y:S04]  /*1f580*/  LDL.LU R9, [R1+0xa08] ;  /* 0x000a080001097983 */ /* 0x000f280000300800 */
[----:B------:R-:W4:Y:S04]  /*1f590*/  LDL.LU R8, [R1+0x9dc] ;  /* 0x0009dc0001087983 */ /* 0x000f280000300800 */
[----:B------:R-:W4:Y:S04]  /*1f5a0*/  LDL.LU R25, [R1+0xa00] ;  /* 0x000a000001197983 */ /* 0x000f280000300800 */
[----:B0-----:R-:W4:Y:S04]  /*1f5b0*/  LDL.LU R3, [R1+0x9d4] ;  /* 0x0009d40001037983 */ /* 0x001f280000300800 */
[----:B------:R-:W4:Y:S04]  /*1f5c0*/  LDL.LU R24, [R1+0x9f8] ;  /* 0x0009f80001187983 */ /* 0x000f280000300800 */
[----:B------:R-:W4:Y:S04]  /*1f5d0*/  LDL.LU R12, [R1+0x9cc] ;  /* 0x0009cc00010c7983 */ /* 0x000f280000300800 */
[----:B------:R-:W4:Y:S01]  /*1f5e0*/  LDL.LU R13, [R1+0x9f0] ;  /* 0x0009f000010d7983 */ /* 0x000f220000300800 */
[----:B--2---:R-:W-:-:S05]  /*1f5f0*/  IADD3 R0, P1, R0, R16, RZ ;  /* 0x0000001000007210 */ /* 0x004fca0007f3e0ff */
[----:B------:R0:W-:Y:S04]  /*1f600*/  STL [R1+0xa24], R0 ;  /* 0x000a240001007387 */ /* 0x0001e80000100800 */
[----:B------:R-:W2:Y:S04]  /*1f610*/  LDL.LU R14, [R1+0x9c4] ;  /* 0x0009c400010e7983 */ /* 0x000ea80000300800 */
[----:B0-----:R-:W2:Y:S04]  /*1f620*/  LDL.LU R0, [R1+0x9e8] ;  /* 0x0009e80001007983 */ /* 0x001ea80000300800 */
[----:B------:R-:W2:Y:S04]  /*1f630*/  LDL.LU R15, [R1+0x9bc] ;  /* 0x0009bc00010f7983 */ /* 0x000ea80000300800 */
[----:B------:R-:W2:Y:S01]  /*1f640*/  LDL.LU R5, [R1+0x9e0] ;  /* 0x0009e00001057983 */ /* 0x000ea20000300800 */
[----:B---3--:R-:W-:Y:S01]  /*1f650*/  IMAD.X R4, R4, 0x1, R2, P2 ;  /* 0x0000000104047824 */ /* 0x008fe200010e0602 */
[----:B----4-:R-:W-:-:S04]  /*1f660*/  IADD3 R7, P2, R7, R16, RZ ;  /* 0x0000001007077210 */ /* 0x010fc80007f5e0ff */
[----:B------:R0:W-:Y:S01]  /*1f670*/  STL [R1+0xa48], R4 ;  /* 0x000a480401007387 */ /* 0x0001e20000100800 */
[--C-:B------:R-:W-:Y:S01]  /*1f680*/  IMAD.X R6, R6, 0x1, R2.reuse, P3 ;  /* 0x0000000106067824 */ /* 0x100fe200018e0602 */
[-C--:B------:R-:W-:Y:S01]  /*1f690*/  IADD3 R20, P3, R20, R16.reuse, RZ ;  /* 0x0000001014147210 */ /* 0x080fe20007f7e0ff */
[--C-:B------:R-:W-:Y:S01]  /*1f6a0*/  IMAD.X R21, R21, 0x1, R2.reuse, P4 ;  /* 0x0000000115157824 */ /* 0x100fe200020e0602 */
[----:B------:R-:W-:Y:S01]  /*1f6b0*/  IADD3 R22, P4, R22, R16, RZ ;  /* 0x0000001016167210 */ /* 0x000fe20007f9e0ff */
[--C-:B------:R-:W-:Y:S01]  /*1f6c0*/  IMAD.X R23, R23, 0x1, R2.reuse, P5 ;  /* 0x0000000117177824 */ /* 0x100fe200028e0602 */
[----:B0-----:R-:W3:Y:S04]  /*1f6d0*/  LDL.LU R4, [R1+0x9b4] ;  /* 0x0009b40001047983 */ /* 0x001ee80000300800 */
[----:B------:R-:W-:Y:S01]  /*1f6e0*/  STL [R1+0xa1c], R7 ;  /* 0x000a1c0701007387 */ /* 0x000fe20000100800 */
[----:B------:R-:W-:-:S03]  /*1f6f0*/  IMAD.X R18, R18, 0x1, R2, P6 ;  /* 0x0000000112127824 */ /* 0x000fc600030e0602 */
[----:B------:R-:W-:Y:S01]  /*1f700*/  STL [R1+0xa40], R6 ;  /* 0x000a400601007387 */ /* 0x000fe20000100800 */
[----:B------:R-:W-:-:S03]  /*1f710*/  IADD3 R29, P6, R29, R16, RZ ;  /* 0x000000101d1d7210 */ /* 0x000fc60007fde0ff */
[----:B------:R-:W-:Y:S01]  /*1f720*/  STL [R1+0xa14], R20 ;  /* 0x000a141401007387 */ /* 0x000fe20000100800 */
[----:B------:R-:W-:-:S03]  /*1f730*/  IADD3 R19, P5, R19, R16, RZ ;  /* 0x0000001013137210 */ /* 0x000fc60007fbe0ff */
[----:B------:R-:W-:Y:S04]  /*1f740*/  STL [R1+0xa38], R21 ;  /* 0x000a381501007387 */ /* 0x000fe80000100800 */
[----:B------:R-:W-:Y:S04]  /*1f750*/  STL [R1+0xa0c], R22 ;  /* 0x000a0c1601007387 */ /* 0x000fe80000100800 */
[----:B------:R-:W-:Y:S04]  /*1f760*/  STL [R1+0xa30], R23 ;  /* 0x000a301701007387 */ /* 0x000fe80000100800 */
[----:B------:R0:W-:Y:S04]  /*1f770*/  STL [R1+0x9fc], R29 ;  /* 0x0009fc1d01007387 */ /* 0x0001e80000100800 */
[----:B------:R-:W-:Y:S01]  /*1f780*/  STL [R1+0xa04], R19 ;  /* 0x000a041301007387 */ /* 0x000fe20000100800 */
[--C-:B------:R-:W-:Y:S01]  /*1f790*/  IMAD.X R26, R26, 0x1, R2.reuse, P1 ;  /* 0x000000011a1a7824 */ /* 0x100fe200008e0602 */
[-C--:B------:R-:W-:Y:S01]  /*1f7a0*/  IADD3 R27, P1, R27, R16.reuse, RZ ;  /* 0x000000101b1b7210 */ /* 0x080fe20007f3e0ff */
[--C-:B------:R-:W-:Y:S01]  /*1f7b0*/  IMAD.X R28, R28, 0x1, R2.reuse, P2 ;  /* 0x000000011c1c7824 */ /* 0x100fe200010e0602 */
[----:B------:R-:W-:Y:S01]  /*1f7c0*/  IADD3 R11, P2, R11, R16, RZ ;  /* 0x000000100b0b7210 */ /* 0x000fe20007f5e0ff */
[----:B0-----:R-:W4:Y:S04]  /*1f7d0*/  LDL.LU R29, [R1+0x9d8] ;  /* 0x0009d800011d7983 */ /* 0x001f280000300800 */
[----:B------:R-:W-:Y:S04]  /*1f7e0*/  STL [R1+0xa28], R18 ;  /* 0x000a281201007387 */ /* 0x000fe80000100800 */
[----:B------:R0:W-:Y:S01]  /*1f7f0*/  STL [R1+0xa18], R28 ;  /* 0x000a181c01007387 */ /* 0x0001e20000100800 */
[----:B------:R-:W-:-:S03]  /*1f800*/  IMAD.X R10, R10, 0x1, R2, P3 ;  /* 0x000000010a0a7824 */ /* 0x000fc600018e0602 */
[----:B------:R-:W-:Y:S01]  /*1f810*/  STL [R1+0xa20], R26 ;  /* 0x000a201a01007387 */ /* 0x000fe20000100800 */
[-C--:B------:R-:W-:Y:S01]  /*1f820*/  IADD3 R17, P3, R17, R16.reuse, RZ ;  /* 0x0000001011117210 */ /* 0x080fe20007f7e0ff */
[--C-:B------:R-:W-:Y:S02]  /*1f830*/  IMAD.X R9, R9, 0x1, R2.reuse, P4 ;  /* 0x0000000109097824 */ /* 0x100fe400020e0602 */
[--C-:B------:R-:W-:Y:S01]  /*1f840*/  IMAD.X R25, R25, 0x1, R2.reuse, P5 ;  /* 0x0000000119197824 */ /* 0x100fe200028e0602 */
[-C--:B------:R-:W-:Y:S02]  /*1f850*/  IADD3 R8, P4, R8, R16.reuse, RZ ;  /* 0x0000001008087210 */ /* 0x080fe40007f9e0ff */
[-C--:B------:R-:W-:Y:S01]  /*1f860*/  IADD3 R3, P5, R3, R16.reuse, RZ ;  /* 0x0000001003037210 */ /* 0x080fe20007fbe0ff */
[----:B0-----:R-:W4:Y:S04]  /*1f870*/  LDL.LU R28, [R1+0x9ac] ;  /* 0x0009ac00011c7983 */ /* 0x001f280000300800 */
[----:B------:R-:W-:Y:S04]  /*1f880*/  STL [R1+0x9f4], R27 ;  /* 0x0009f41b01007387 */ /* 0x000fe80000100800 */
[----:B------:R-:W-:Y:S04]  /*1f890*/  STL [R1+0x9ec], R11 ;  /* 0x0009ec0b01007387 */ /* 0x000fe80000100800 */
[----:B------:R-:W-:Y:S04]  /*1f8a0*/  STL [R1+0xa10], R10 ;  /* 0x000a100a01007387 */ /* 0x000fe80000100800 */
[----:B------:R-:W-:Y:S04]  /*1f8b0*/  STL [R1+0x9e4], R17 ;  /* 0x0009e41101007387 */ /* 0x000fe80000100800 */
[----:B------:R-:W-:Y:S04]  /*1f8c0*/  STL [R1+0xa08], R9 ;  /* 0x000a080901007387 */ /* 0x000fe80000100800 */
[----:B------:R0:W-:Y:S04]  /*1f8d0*/  STL [R1+0x9d4], R3 ;  /* 0x0009d40301007387 */ /* 0x0001e80000100800 */
[----:B------:R-:W-:Y:S01]  /*1f8e0*/  STL [R1+0x9dc], R8 ;  /* 0x0009dc0801007387 */ /* 0x000fe20000100800 */
[--C-:B------:R-:W-:Y:S01]  /*1f8f0*/  IMAD.X R24, R24, 0x1, R2.reuse, P6 ;  /* 0x0000000118187824 */ /* 0x100fe200030e0602 */
[----:B------:R-:W-:Y:S01]  /*1f900*/  IADD3 R12, P6, R12, R16, RZ ;  /* 0x000000100c0c7210 */ /* 0x000fe20007fde0ff */
[--C-:B------:R-:W-:Y:S01]  /*1f910*/  IMAD.X R13, R13, 0x1, R2.reuse, P1 ;  /* 0x000000010d0d7824 */ /* 0x100fe200008e0602 */
[----:B0-----:R-:W4:Y:S04]  /*1f920*/  LDL.LU R3, [R1+0x9d0] ;  /* 0x0009d00001037983 */ /* 0x001f280000300800 */
[----:B------:R-:W-:Y:S04]  /*1f930*/  STL [R1+0xa00], R25 ;  /* 0x000a001901007387 */ /* 0x000fe80000100800 */
[----:B------:R-:W-:Y:S04]  /*1f940*/  STL [R1+0x9f8], R24 ;  /* 0x0009f81801007387 */ /* 0x000fe80000100800 */
[----:B------:R-:W-:Y:S01]  /*1f950*/  STL [R1+0x9cc], R12 ;  /* 0x0009cc0c01007387 */ /* 0x000fe20000100800 */
[----:B--2---:R-:W-:-:S05]  /*1f960*/  IMAD.X R0, R0, 0x1, R2, P2 ;  /* 0x0000000100007824 */ /* 0x004fca00010e0602 */
[----:B------:R0:W-:Y:S04]  /*1f970*/  STL [R1+0x9e8], R0 ;  /* 0x0009e80001007387 */ /* 0x0001e80000100800 */
[----:B------:R-:W-:Y:S04]  /*1f980*/  STL [R1+0x9f0], R13 ;  /* 0x0009f00d01007387 */ /* 0x000fe80000100800 */
[----:B0-----:R-:W2:Y:S01]  /*1f990*/  LDL.LU R0, [R1+0x9a4] ;  /* 0x0009a40001007983 */ /* 0x001ea20000300800 */
[-C--:B------:R-:W-:Y:S02]  /*1f9a0*/  IADD3 R14, P1, R14, R16.reuse, RZ ;  /* 0x000000100e0e7210 */ /* 0x080fe40007f3e0ff */
[-C--:B------:R-:W-:Y:S01]  /*1f9b0*/  IADD3 R15, P2, R15, R16.reuse, RZ ;  /* 0x000000100f0f7210 */ /* 0x080fe20007f5e0ff */
[--C-:B------:R-:W-:Y:S01]  /*1f9c0*/  IMAD.X R5, R5, 0x1, R2.reuse, P3 ;  /* 0x0000000105057824 */ /* 0x100fe200018e0602 */
[----:B---3--:R-:W-:Y:S01]  /*1f9d0*/  IADD3 R4, P3, R4, R16, RZ ;  /* 0x0000001004047210 */ /* 0x008fe20007f7e0ff */
[----:B------:R-:W-:Y:S04]  /*1f9e0*/  STL [R1+0x9c4], R14 ;  /* 0x0009c40e01007387 */ /* 0x000fe80000100800 */
[----:B------:R-:W3:Y:S04]  /*1f9f0*/  LDL.LU R7, [R1+0x9c8] ;  /* 0x0009c80001077983 */ /* 0x000ee80000300800 */
[----:B------:R-:W-:Y:S04]  /*1fa00*/  STL [R1+0x9bc], R15 ;  /* 0x0009bc0f01007387 */ /* 0x000fe80000100800 */
[----:B------:R-:W3:Y:S04]  /*1fa10*/  LDL.LU R6, [R1+0x99c] ;  /* 0x00099c0001067983 */ /* 0x000ee80000300800 */
[----:B------:R-:W-:Y:S04]  /*1fa20*/  STL [R1+0x9e0], R5 ;  /* 0x0009e00501007387 */ /* 0x000fe80000100800 */
[----:B------:R-:W3:Y:S04]  /*1fa30*/  LDL.LU R20, [R1+0x9c0] ;  /* 0x0009c00001147983 */ /* 0x000ee80000300800 */
[----:B------:R0:W-:Y:S04]  /*1fa40*/  STL [R1+0x9b4], R4 ;  /* 0x0009b40401007387 */ /* 0x0001e80000100800 */
[----:B------:R-:W3:Y:S04]  /*1fa50*/  LDL.LU R21, [R1+0x994] ;  /* 0x0009940001157983 */ /* 0x000ee80000300800 */
[----:B------:R-:W3:Y:S04]  /*1fa60*/  LDL.LU R22, [R1+0x9b8] ;  /* 0x0009b80001167983 */ /* 0x000ee80000300800 */
[----:B------:R-:W3:Y:S04]  /*1fa70*/  LDL.LU R23, [R1+0x98c] ;  /* 0x00098c0001177983 */ /* 0x000ee80000300800 */
[----:B------:R-:W3:Y:S04]  /*1fa80*/  LDL.LU R19, [R1+0x9b0] ;  /* 0x0009b00001137983 */ /* 0x000ee80000300800 */
[----:B------:R-:W3:Y:S04]  /*1fa90*/  LDL.LU R18, [R1+0x984] ;  /* 0x0009840001127983 */ /* 0x000ee80000300800 */
[----:B0-----:R-:W3:Y:S01]  /*1faa0*/  LDL.LU R4, [R1+0x9a8] ;  /* 0x0009a80001047983 */ /* 0x001ee20000300800 */
[----:B----4-:R-:W-:-:S03]  /*1fab0*/  IMAD.X R29, R29, 0x1, R2, P4 ;  /* 0x000000011d1d7824 */ /* 0x010fc600020e0602 */
[----:B------:R-:W4:Y:S04]  /*1fac0*/  LDL.LU R26, [R1+0x97c] ;  /* 0x00097c00011a7983 */ /* 0x000f280000300800 */
[----:B------:R-:W4:Y:S04]  /*1fad0*/  LDL.LU R27, [R1+0x9a0] ;  /* 0x0009a000011b7983 */ /* 0x000f280000300800 */
[----:B------:R0:W-:Y:S01]  /*1fae0*/  STL [R1+0x9d8], R29 ;  /* 0x0009d81d01007387 */ /* 0x0001e20000100800 */
[----:B------:R-:W-:-:S03]  /*1faf0*/  IADD3 R28, P4, R28, R16, RZ ;  /* 0x000000101c1c7210 */ /* 0x000fc60007f9e0ff */
[----:B0-----:R-:W4:Y:S04]  /*1fb00*/  LDL.LU R29, [R1+0x974] ;  /* 0x00097400011d7983 */ /* 0x001f280000300800 */
[----:B------:R-:W4:Y:S04]  /*1fb10*/  LDL.LU R11, [R1+0x998] ;  /* 0x00099800010b7983 */ /* 0x000f280000300800 */
[----:B------:R-:W4:Y:S04]  /*1fb20*/  LDL.LU R10, [R1+0x96c] ;  /* 0x00096c00010a7983 */ /* 0x000f280000300800 */
[----:B------:R-:W4:Y:S04]  /*1fb30*/  LDL.LU R17, [R1+0x990] ;  /* 0x0009900001117983 */ /* 0x000f280000300800 */
[----:B------:R0:W-:Y:S04]  /*1fb40*/  STL [R1+0x9ac], R28 ;  /* 0x0009ac1c01007387 */ /* 0x0001e80000100800 */
[----:B------:R-:W4:Y:S04]  /*1fb50*/  LDL.LU R9, [R1+0x964] ;  /* 0x0009640001097983 */ /* 0x000f280000300800 */
[----:B------:R-:W4:Y:S04]  /*1fb60*/  LDL.LU R8, [R1+0x988] ;  /* 0x0009880001087983 */ /* 0x000f280000300800 */
[----:B------:R-:W4:Y:S01]  /*1fb70*/  LDL.LU R25, [R1+0x95c] ;  /* 0x00095c0001197983 */ /* 0x000f220000300800 */
[----:B------:R-:W-:-:S03]  /*1fb80*/  IMAD.X R3, R3, 0x1, R2, P5 ;  /* 0x0000000103037824 */ /* 0x000fc600028e0602 */
[----:B0-----:R-:W4:Y:S04]  /*1fb90*/  LDL.LU R28, [R1+0x980] ;  /* 0x00098000011c7983 */ /* 0x001f280000300800 */
[----:B------:R-:W4:Y:S04]  /*1fba0*/  LDL.LU R24, [R1+0x954] ;  /* 0x0009540001187983 */ /* 0x000f280000300800 */
[----:B------:R-:W4:Y:S04]  /*1fbb0*/  LDL.LU R12, [R1+0x978] ;  /* 0x00097800010c7983 */ /* 0x000f280000300800 */
[----:B------:R-:W4:Y:S04]  /*1fbc0*/  LDL.LU R13, [R1+0x94c] ;  /* 0x00094c00010d7983 */ /* 0x000f280000300800 */
[----:B------:R0:W-:Y:S04]  /*1fbd0*/  STL [R1+0x9d0], R3 ;  /* 0x0009d00301007387 */ /* 0x0001e80000100800 */
[----:B------:R-:W4:Y:S04]  /*1fbe0*/  LDL.LU R14, [R1+0x970] ;  /* 0x00097000010e7983 */ /* 0x000f280000300800 */
[----:B0-----:R-:W4:Y:S04]  /*1fbf0*/  LDL.LU R3, [R1+0x944] ;  /* 0x0009440001037983 */ /* 0x001f280000300800 */
[----:B------:R-:W4:Y:S04]  /*1fc00*/  LDL.LU R15, [R1+0x968] ;  /* 0x00096800010f7983 */ /* 0x000f280000300800 */
[----:B------:R-:W4:Y:S01]  /*1fc10*/  LDL.LU R5, [R1+0x93c] ;  /* 0x00093c0001057983 */ /* 0x000f220000300800 */
[----:B--2---:R-:W-:-:S05]  /*1fc20*/  IADD3 R0, P5, R0, R16, RZ ;  /* 0x0000001000007210 */ /* 0x004fca0007fbe0ff */
[----:B------:R0:W-:Y:S04]  /*1fc30*/  STL [R1+0x9a4], R0 ;  /* 0x0009a40001007387 */ /* 0x0001e80000100800 */
[----:B0-----:R-:W2:Y:S01]  /*1fc40*/  LDL.LU R0, [R1+0x960] ;  /* 0x0009600001007983 */ /* 0x001ea20000300800 */
[--C-:B---3--:R-:W-:Y:S01]  /*1fc50*/  IMAD.X R7, R7, 0x1, R2.reuse, P6 ;  /* 0x0000000107077824 */ /* 0x108fe200030e0602 */
[-C--:B------:R-:W-:Y:S01]  /*1fc60*/  IADD3 R6, P6, R6, R16.reuse, RZ ;  /* 0x0000001006067210 */ /* 0x080fe20007fde0ff */
[--C-:B------:R-:W-:Y:S01]  /*1fc70*/  IMAD.X R20, R20, 0x1, R2.reuse, P1 ;  /* 0x0000000114147824 */ /* 0x100fe200008e0602 */
[-C--:B------:R-:W-:Y:S01]  /*1fc80*/  IADD3 R21, P1, R21, R16.reuse, RZ ;  /* 0x0000001015157210 */ /* 0x080fe20007f3e0ff */
[----:B------:R-:W-:Y:S01]  /*1fc90*/  IMAD.X R22, R22, 0x1, R2, P2 ;  /* 0x0000000116167824 */ /* 0x000fe200010e0602 */
[----:B------:R-:W-:Y:S01]  /*1fca0*/  STL [R1+0x9c8], R7 ;  /* 0x0009c80701007387 */ /* 0x000fe20000100800 */
[----:B------:R-:W-:-:S03]  /*1fcb0*/  IADD3 R23, P2, R23, R16, RZ ;  /* 0x0000001017177210 */ /* 0x000fc60007f5e0ff */
[----:B------:R-:W-:Y:S01]  /*1fcc0*/  STL [R1+0x99c], R6 ;  /* 0x00099c0601007387 */ /* 0x000fe20000100800 */
[----:B------:R-:W-:-:S03]  /*1fcd0*/  IMAD.X R4, R4, 0x1, R2, P4 ;  /* 0x0000000104047824 */ /* 0x000fc600020e0602 */
[----:B------:R-:W-:Y:S01]  /*1fce0*/  STL [R1+0x9c0], R20 ;  /* 0x0009c01401007387 */ /* 0x000fe20000100800 */
[----:B------:R-:W-:-:S03]  /*1fcf0*/  IMAD.X R19, R19, 0x1, R2, P3 ;  /* 0x0000000113137824 */ /* 0x000fc600018e0602 */
[----:B------:R-:W-:Y:S04]  /*1fd00*/  STL [R1+0x994], R21 ;  /* 0x0009941501007387 */ /* 0x000fe80000100800 */
[----:B------:R-:W-:Y:S01]  /*1fd10*/  STL [R1+0x9b8], R22 ;  /* 0x0009b81601007387 */ /* 0x000fe20000100800 */
[----:B------:R-:W-:-:S03]  /*1fd20*/  IADD3 R18, P3, R18, R16, RZ ;  /* 0x0000001012127210 */ /* 0x000fc60007f7e0ff */
[----:B------:R-:W-:Y:S01]  /*1fd30*/  STL [R1+0x98c], R23 ;  /* 0x00098c1701007387 */ /* 0x000fe20000100800 */
[----:B----4-:R-:W-:-:S03]  /*1fd40*/  IMAD.X R27, R27, 0x1, R2, P5 ;  /* 0x000000011b1b7824 */ /* 0x010fc600028e0602 */
[----:B------:R0:W-:Y:S04]  /*1fd50*/  STL [R1+0x9a8], R4 ;  /* 0x0009a80401007387 */ /* 0x0001e80000100800 */
[----:B------:R-:W-:Y:S01]  /*1fd60*/  STL [R1+0x9b0], R19 ;  /* 0x0009b01301007387 */ /* 0x000fe20000100800 */
[-C--:B------:R-:W-:Y:S02]  /*1fd70*/  IADD3 R26, P4, R26, R16.reuse, RZ ;  /* 0x000000101a1a7210 */ /* 0x080fe40007f9e0ff */
[-C--:B------:R-:W-:Y:S01]  /*1fd80*/  IADD3 R29, P5, R29, R16.reuse, RZ ;  /* 0x000000101d1d7210 */ /* 0x080fe20007fbe0ff */
[----:B------:R-:W-:Y:S01]  /*1fd90*/  IMAD.X R11, R11, 0x1, R2, P6 ;  /* 0x000000010b0b7824 */ /* 0x000fe200030e0602 */
[----:B0-----:R-:W3:Y:S04]  /*1fda0*/  LDL.LU R4, [R1+0x934] ;  /* 0x0009340001047983 */ /* 0x001ee80000300800 */
[----:B------:R-:W-:Y:S04]  /*1fdb0*/  STL [R1+0x984], R18 ;  /* 0x0009841201007387 */ /* 0x000fe80000100800 */
[----:B------:R0:W-:Y:S01]  /*1fdc0*/  STL [R1+0x974], R29 ;  /* 0x0009741d01007387 */ /* 0x0001e20000100800 */
[----:B------:R-:W-:-:S03]  /*1fdd0*/  IADD3 R10, P6, R10, R16, RZ ;  /* 0x000000100a0a7210 */ /* 0x000fc60007fde0ff */
[----:B------:R-:W-:Y:S01]  /*1fde0*/  STL [R1+0x97c], R26 ;  /* 0x00097c1a01007387 */ /* 0x000fe20000100800 */
[--C-:B------:R-:W-:Y:S01]  /*1fdf0*/  IMAD.X R17, R17, 0x1, R2.reuse, P1 ;  /* 0x0000000111117824 */ /* 0x100fe200008e0602 */
[-C--:B------:R-:W-:Y:S01]  /*1fe00*/  IADD3 R9, P1, R9, R16.reuse, RZ ;  /* 0x0000001009097210 */ /* 0x080fe20007f3e0ff */
[--C-:B------:R-:W-:Y:S02]  /*1fe10*/  IMAD.X R8, R8, 0x1, R2.reuse, P2 ;  /* 0x0000000108087824 */ /* 0x100fe400010e0602 */
[----:B------:R-:W-:Y:S01]  /*1fe20*/  IMAD.X R28, R28, 0x1, R2, P3 ;  /* 0x000000011c1c7824 */ /* 0x000fe200018e0602 */
[----:B0-----:R-:W4:Y:S04]  /*1fe30*/  LDL.LU R29, [R1+0x958] ;  /* 0x00095800011d7983 */ /* 0x001f280000300800 */
[----:B------:R-:W-:Y:S04]  /*1fe40*/  STL [R1+0x9a0], R27 ;  /* 0x0009a01b01007387 */ /* 0x000fe80000100800 */
[----:B------:R-:W-:Y:S04]  /*1fe50*/  STL [R1+0x998], R11 ;  /* 0x0009980b01007387 */ /* 0x000fe80000100800 */
[----:B------:R-:W-:Y:S01]  /*1fe60*/  STL [R1+0x96c], R10 ;  /* 0x00096c0a01007387 */ /* 0x000fe20000100800 */
[----:B------:R-:W-:-:S03]  /*1fe70*/  IADD3 R25, P2, R25, R16, RZ ;  /* 0x0000001019197210 */ /* 0x000fc60007f5e0ff */
[----:B------:R-:W-:Y:S04]  /*1fe80*/  STL [R1+0x990], R17 ;  /* 0x0009901101007387 */ /* 0x000fe80000100800 */
[----:B------:R-:W-:Y:S01]  /*1fe90*/  STL [R1+0x964], R9 ;  /* 0x0009640901007387 */ /* 0x000fe20000100800 */
[----:B------:R-:W-:-:S03]  /*1fea0*/  IADD3 R24, P3, R24, R16, RZ ;  /* 0x0000001018187210 */ /* 0x000fc60007f7e0ff */
[----:B------:R0:W-:Y:S01]  /*1feb0*/  STL [R1+0x980], R28 ;  /* 0x0009801c01007387 */ /* 0x0001e20000100800 */
[--C-:B------:R-:W-:Y:S02]  /*1fec0*/  IMAD.X R12, R12, 0x1, R2.reuse, P4 ;  /* 0x000000010c0c7824 */ /* 0x100fe400020e0602 */
[--C-:B------:R-:W-:Y:S01]  /*1fed0*/  IMAD.X R14, R14, 0x1, R2.reuse, P5 ;  /* 0x000000010e0e7824 */ /* 0x100fe200028e0602 */
[----:B------:R-:W-:Y:S01]  /*1fee0*/  STL [R1+0x988], R8 ;  /* 0x0009880801007387 */ /* 0x000fe20000100800 */
[-C--:B------:R-:W-:Y:S02]  /*1fef0*/  IADD3 R3, P5, R3, R16.reuse, RZ ;  /* 0x0000001003037210 */ /* 0x080fe40007fbe0ff */
[-C--:B------:R-:W-:Y:S01]  /*1ff00*/  IADD3 R13, P4, R13, R16.reuse, RZ ;  /* 0x000000100d0d7210 */ /* 0x080fe20007f9e0ff */
[----:B------:R-:W-:Y:S01]  /*1ff10*/  IMAD.X R15, R15, 0x1, R2, P6 ;  /* 0x000000010f0f7824 */ /* 0x000fe200030e0602 */
[----:B0-----:R-:W4:Y:S04]  /*1ff20*/  LDL.LU R28, [R1+0x92c] ;  /* 0x00092c00011c7983 */ /* 0x001f280000300800 */
[----:B------:R-:W-:Y:S04]  /*1ff30*/  STL [R1+0x95c], R25 ;  /* 0x00095c1901007387 */ /* 0x000fe80000100800 */
[----:B------:R-:W-:Y:S04]  /*1ff40*/  STL [R1+0x954], R24 ;  /* 0x0009541801007387 */ /* 0x000fe80000100800 */
[----:B------:R-:W-:Y:S04]  /*1ff50*/  STL [R1+0x978], R12 ;  /* 0x0009780c01007387 */ /* 0x000fe80000100800 */
[----:B------:R0:W-:Y:S04]  /*1ff60*/  STL [R1+0x944], R3 ;  /* 0x0009440301007387 */ /* 0x0001e80000100800 */
[----:B------:R-:W-:Y:S01]  /*1ff70*/  STL [R1+0x94c], R13 ;  /* 0x00094c0d01007387 */ /* 0x000fe20000100800 */
[----:B------:R-:W-:-:S03]  /*1ff80*/  IADD3 R5, P6, R5, R16, RZ ;  /* 0x0000001005057210 */ /* 0x000fc60007fde0ff */
[----:B0-----:R-:W4:Y:S04]  /*1ff90*/  LDL.LU R3, [R1+0x950] ;  /* 0x0009500001037983 */ /* 0x001f280000300800 */
[----:B------:R-:W-:Y:S04]  /*1ffa0*/  STL [R1+0x970], R14 ;  /* 0x0009700e01007387 */ /* 0x000fe80000100800 */
[----:B------:R-:W4:Y:S04]  /*1ffb0*/  LDL.LU R7, [R1+0x924] ;  /* 0x0009240001077983 */ /* 0x000f280000300800 */
[----:B------:R-:W-:Y:S04]  /*1ffc0*/  STL [R1+0x968], R15 ;  /* 0x0009680f01007387 */ /* 0x000fe80000100800 */
[----:B------:R-:W4:Y:S04]  /*1ffd0*/  LDL.LU R6, [R1+0x948] ;  /* 0x0009480001067983 */ /* 0x000f280000300800 */
[----:B------:R-:W-:Y:S04]  /*1ffe0*/  STL [R1+0x93c], R5 ;  /* 0x00093c0501007387 */ /* 0x000fe80000100800 */
[----:B------:R-:W4:Y:S01]  /*1fff0*/  LDL.LU R20, [R1+0x91c] ;  /* 0x00091c0001147983 */ /* 0x000f220000300800 */
[----:B--2---:R-:W-:-:S05]  /*20000*/  IMAD.X R0, R0, 0x1, R2, P1 ;  /* 0x0000000100007824 */ /* 0x004fca00008e0602 */
[----:B------:R0:W-:Y:S04]  /*20010*/  STL [R1+0x960], R0 ;  /* 0x0009600001007387 */ /* 0x0001e80000100800 */
[----:B------:R-:W2:Y:S04]  /*20020*/  LDL.LU R21, [R1+0x940] ;  /* 0x0009400001157983 */ /* 0x000ea80000300800 */
[----:B------:R-:W2:Y:S04]  /*20030*/  LDL.LU R22, [R1+0x914] ;  /* 0x0009140001167983 */ /* 0x000ea80000300800 */
[----:B------:R-:W2:Y:S04]  /*20040*/  LDL.LU R23, [R1+0x938] ;  /* 0x0009380001177983 */ /* 0x000ea80000300800 */
[----:B------:R-:W2:Y:S04]  /*20050*/  LDL.LU R19, [R1+0x90c] ;  /* 0x00090c0001137983 */ /* 0x000ea80000300800 */
[----:B------:R-:W2:Y:S04]  /*20060*/  LDL.LU R18, [R1+0x930] ;  /* 0x0009300001127983 */ /* 0x000ea80000300800 */
[----:B0-----:R-:W2:Y:S04]  /*20070*/  LDL.LU R0, [R1+0x904] ;  /* 0x0009040001007983 */ /* 0x001ea80000300800 */
[----:B------:R-:W2:Y:S04]  /*20080*/  LDL.LU R26, [R1+0x928] ;  /* 0x00092800011a7983 */ /* 0x000ea80000300800 */
[----:B------:R-:W2:Y:S01]  /*20090*/  LDL.LU R27, [R1+0x8fc] ;  /* 0x0008fc00011b7983 */ /* 0x000ea20000300800 */
[----:B---3--:R-:W-:-:S05]  /*200a0*/  IADD3 R4, P1, R4, R16, RZ ;  /* 0x0000001004047210 */ /* 0x008fca0007f3e0ff */
[----:B------:R0:W-:Y:S01]  /*200b0*/  STL [R1+0x934], R4 ;  /* 0x0009340401007387 */ /* 0x0001e20000100800 */
[----:B----4-:R-:W-:-:S03]  /*200c0*/  IMAD.X R29, R29, 0x1, R2, P2 ;  /* 0x000000011d1d7824 */ /* 0x010fc600010e0602 */
[----:B0-----:R-:W3:Y:S04]  /*200d0*/  LDL.LU R4, [R1+0x920] ;  /* 0x0009200001047983 */ /* 0x001ee80000300800 */
[----:B------:R-:W4:Y:S04]  /*200e0*/  LDL.LU R11, [R1+0x8f4] ;  /* 0x0008f400010b7983 */ /* 0x000f280000300800 */
[----:B------:R-:W4:Y:S04]  /*200f0*/  LDL.LU R10, [R1+0x918] ;  /* 0x00091800010a7983 */ /* 0x000f280000300800 */
[----:B------:R-:W4:Y:S04]  /*20100*/  LDL.LU R17, [R1+0x8ec] ;  /* 0x0008ec0001117983 */ /* 0x000f280000300800 */
[----:B------:R0:W-:Y:S04]  /*20110*/  STL [R1+0x958], R29 ;  /* 0x0009581d01007387 */ /* 0x0001e80000100800 */
[----:B------:R-:W4:Y:S04]  /*20120*/  LDL.LU R9, [R1+0x910] ;  /* 0x0009100001097983 */ /* 0x000f280000300800 */
[----:B------:R-:W4:Y:S04]  /*20130*/  LDL.LU R8, [R1+0x8e4] ;  /* 0x0008e40001087983 */ /* 0x000f280000300800 */
[----:B------:R-:W4:Y:S04]  /*20140*/  LDL.LU R25, [R1+0x908] ;  /* 0x0009080001197983 */ /* 0x000f280000300800 */
[----:B0-----:R-:W4:Y:S01]  /*20150*/  LDL.LU R29, [R1+0x8dc] ;  /* 0x0008dc00011d7983 */ /* 0x001f220000300800 */
[----:B------:R-:W-:-:S03]  /*20160*/  IADD3 R28, P2, R28, R16, RZ ;  /* 0x000000101c1c7210 */ /* 0x000fc60007f5e0ff */
[----:B------:R-:W4:Y:S04]  /*20170*/  LDL.LU R24, [R1+0x900] ;  /* 0x0009000001187983 */ /* 0x000f280000300800 */
[----:B------:R-:W4:Y:S04]  /*20180*/  LDL.LU R12, [R1+0x8d4] ;  /* 0x0008d400010c7983 */ /* 0x000f280000300800 */
[----:B------:R-:W4:Y:S04]  /*20190*/  LDL.LU R13, [R1+0x8f8] ;  /* 0x0008f800010d7983 */ /* 0x000f280000300800 */
[----:B------:R0:W-:Y:S04]  /*201a0*/  STL [R1+0x92c], R28 ;  /* 0x00092c1c01007387 */ /* 0x0001e80000100800 */
[----:B------:R-:W4:Y:S04]  /*201b0*/  LDL.LU R14, [R1+0x8cc] ;  /* 0x0008cc00010e7983 */ /* 0x000f280000300800 */
[----:B0-----:R-:W4:Y:S01]  /*201c0*/  LDL.LU R28, [R1+0x8f0] ;  /* 0x0008f000011c7983 */ /* 0x001f220000300800 */
[----:B------:R-:W-:-:S03]  /*201d0*/  IMAD.X R3, R3, 0x1, R2, P3 ;  /* 0x0000000103037824 */ /* 0x000fc600018e0602 */
[----:B------:R-:W4:Y:S01]  /*201e0*/  LDL.LU R15, [R1+0x8c4] ;  /* 0x0008c400010f7983 */ /* 0x000f220000300800 */
[----:B------:R-:W-:-:S03]  /*201f0*/  IADD3 R7, P3, R7, R16, RZ ;  /* 0x0000001007077210 */ /* 0x000fc60007f7e0ff */
[----:B------:R-:W4:Y:S01]  /*20200*/  LDL.LU R5, [R1+0x8e8] ;  /* 0x0008e80001057983 */ /* 0x000f220000300800 */
[----:B------:R-:W-:-:S03]  /*20210*/  IMAD.X R6, R6, 0x1, R2, P4 ;  /* 0x0000000106067824 */ /* 0x000fc600020e0602 */
[----:B------:R0:W-:Y:S01]  /*20220*/  STL [R1+0x950], R3 ;  /* 0x0009500301007387 */ /* 0x0001e20000100800 */
[----:B------:R-:W-:-:S03]  /*20230*/  IADD3 R20, P4, R20, R16, RZ ;  /* 0x0000001014147210 */ /* 0x000fc60007f9e0ff */
[----:B0-----:R-:W4:Y:S04]  /*20240*/  LDL.LU R3, [R1+0x8bc] ;  /* 0x0008bc0001037983 */ /* 0x001f280000300800 */
[----:B------:R-:W-:Y:S04]  /*20250*/  STL [R1+0x924], R7 ;  /* 0x0009240701007387 */ /* 0x000fe80000100800 */
[----:B------:R-:W-:Y:S04]  /*20260*/  STL [R1+0x948], R6 ;  /* 0x0009480601007387 */ /* 0x000fe80000100800 */
[----:B------:R-:W-:Y:S01]  /*20270*/  STL [R1+0x91c], R20 ;  /* 0x00091c1401007387 */ /* 0x000fe20000100800 */
[--C-:B--2---:R-:W-:Y:S01]  /*20280*/  IMAD.X R21, R21, 0x1, R2.reuse, P5 ;  /* 0x0000000115157824 */ /* 0x104fe200028e0602 */
[----:B------:R-:W-:Y:S01]  /*20290*/  IADD3 R22, P5, R22, R16, RZ ;  /* 0x0000001016167210 */ /* 0x000fe20007fbe0ff */
[----:B------:R-:W-:-:S02]  /*202a0*/  IMAD.X R23, R23, 0x1, R2, P6 ;  /* 0x0000000117177824 */ /* 0x000fc400030e0602 */
[----:B------:R-:W-:Y:S01]  /*202b0*/  IMAD.X R18, R18, 0x1, R2, P1 ;  /* 0x0000000112127824 */ /* 0x000fe200008e0602 */
[-C--:B------:R-:W-:Y:S01]  /*202c0*/  IADD3 R19, P6, R19, R16.reuse, RZ ;  /* 0x0000001013137210 */ /* 0x080fe20007fde0ff */
[----:B------:R-:W-:Y:S01]  /*202d0*/  STL [R1+0x940], R21 ;  /* 0x0009401501007387 */ /* 0x000fe20000100800 */
[----:B------:R-:W-:-:S03]  /*202e0*/  IADD3 R0, P1, R0, R16, RZ ;  /* 0x0000001000007210 */ /* 0x000fc60007f3e0ff */
[----:B------:R-:W-:Y:S04]  /*202f0*/  STL [R1+0x914], R22 ;  /* 0x0009141601007387 */ /* 0x000fe80000100800 */
[----:B------:R-:W-:Y:S04]  /*20300*/  STL [R1+0x938], R23 ;  /* 0x0009381701007387 */ /* 0x000fe80000100800 */
[----:B------:R0:W-:Y:S04]  /*20310*/  STL [R1+0x904], R0 ;  /* 0x0009040001007387 */ /* 0x0001e80000100800 */
[----:B------:R-:W-:Y:S04]  /*20320*/  STL [R1+0x90c], R19 ;  /* 0x00090c1301007387 */ /* 0x000fe80000100800 */
[----:B0-----:R-:W2:Y:S01]  /*20330*/  LDL.LU R0, [R1+0x8e0] ;  /* 0x0008e00001007983 */ /* 0x001ea20000300800 */
[----:B------:R-:W-:Y:S01]  /*20340*/  IMAD.X R26, R26, 0x1, R2, P2 ;  /* 0x000000011a1a7824 */ /* 0x000fe200010e0602 */
[----:B------:R-:W-:-:S02]  /*20350*/  IADD3 R27, P2, R27, R16, RZ ;  /* 0x000000101b1b7210 */ /* 0x000fc40007f5e0ff */
[----:B------:R-:W-:Y:S01]  /*20360*/  STL [R1+0x930], R18 ;  /* 0x0009301201007387 */ /* 0x000fe20000100800 */
[--C-:B---3--:R-:W-:Y:S01]  /*20370*/  IMAD.X R4, R4, 0x1, R2.reuse, P3 ;  /* 0x0000000104047824 */ /* 0x108fe200018e0602 */
[-C--:B----4-:R-:W-:Y:S01]  /*20380*/  IADD3 R11, P3, R11, R16.reuse, RZ ;  /* 0x000000100b0b7210 */ /* 0x090fe20007f7e0ff */
[--C-:B------:R-:W-:Y:S01]  /*20390*/  IMAD.X R10, R10, 0x1, R2.reuse, P4 ;  /* 0x000000010a0a7824 */ /* 0x100fe200020e0602 */
[----:B------:R-:W-:Y:S02]  /*203a0*/  IADD3 R17, P4, R17, R16, RZ ;  /* 0x0000001011117210 */ /* 0x000fe40007f9e0ff */
[----:B------:R0:W-:Y:S04]  /*203b0*/  STL [R1+0x920], R4 ;  /* 0x0009200401007387 */ /* 0x0001e80000100800 */
[----:B------:R-:W-:Y:S01]  /*203c0*/  STL [R1+0x928], R26 ;  /* 0x0009281a01007387 */ /* 0x000fe20000100800 */
[----:B------:R-:W-:-:S02]  /*203d0*/  IMAD.X R9, R9, 0x1, R2, P5 ;  /* 0x0000000109097824 */ /* 0x000fc400028e0602 */
[--C-:B------:R-:W-:Y:S01]  /*203e0*/  IMAD.X R25, R25, 0x1, R2.reuse, P6 ;  /* 0x0000000119197824 */ /* 0x100fe200030e0602 */
[-C--:B------:R-:W-:Y:S02]  /*203f0*/  IADD3 R8, P5, R8, R16.reuse, RZ ;  /* 0x0000001008087210 */ /* 0x080fe40007fbe0ff */
[----:B------:R-:W-:Y:S01]  /*20400*/  IADD3 R29, P6, R29, R16, RZ ;  /* 0x000000101d1d7210 */ /* 0x000fe20007fde0ff */
[----:B0-----:R-:W3:Y:S04]  /*20410*/  LDL.LU R4, [R1+0x8b4] ;  /* 0x0008b40001047983 */ /* 0x001ee80000300800 */
[----:B------:R-:W-:Y:S04]  /*20420*/  STL [R1+0x8fc], R27 ;  /* 0x0008fc1b01007387 */ /* 0x000fe80000100800 */
[----:B------:R-:W-:Y:S04]  /*20430*/  STL [R1+0x8f4], R11 ;  /* 0x0008f40b01007387 */ /* 0x000fe80000100800 */
[----:B------:R-:W-:Y:S04]  /*20440*/  STL [R1+0x918], R10 ;  /* 0x0009180a01007387 */ /* 0x000fe80000100800 */
[----:B------:R-:W-:Y:S04]  /*20450*/  STL [R1+0x8ec], R17 ;  /* 0x0008ec1101007387 */ /* 0x000fe80000100800 */
[----:B------:R-:W-:Y:S01]  /*20460*/  STL [R1+0x910], R9 ;  /* 0x0009100901007387 */ /* 0x000fe20000100800 */
[----:B------:R-:W-:-:S03]  /*20470*/  IMAD.X R24, R24, 0x1, R2, P1 ;  /* 0x0000000118187824 */ /* 0x000fc600008e0602 */
[----:B------:R0:W-:Y:S01]  /*20480*/  STL [R1+0x8dc], R29 ;  /* 0x0008dc1d01007387 */ /* 0x0001e20000100800 */
[----:B------:R-:W-:-:S03]  /*20490*/  IADD3 R12, P1, R12, R16, RZ ;  /* 0x000000100c0c7210 */ /* 0x000fc60007f3e0ff */
[----:B------:R-:W-:Y:S01]  /*204a0*/  STL [R1+0x8e4], R8 ;  /* 0x0008e40801007387 */ /* 0x000fe20000100800 */
[--C-:B------:R-:W-:Y:S01]  /*204b0*/  IMAD.X R13, R13, 0x1, R2.reuse, P2 ;  /* 0x000000010d0d7824 */ /* 0x100fe200010e0602 */
[-C--:B------:R-:W-:Y:S01]  /*204c0*/  IADD3 R14, P2, R14, R16.reuse, RZ ;  /* 0x000000100e0e7210 */ /* 0x080fe20007f5e0ff */
[----:B------:R-:W-:Y:S01]  /*204d0*/  IMAD.X R28, R28, 0x1, R2, P3 ;  /* 0x000000011c1c7824 */ /* 0x000fe200018e0602 */
[----:B0-----:R-:W4:Y:S04]  /*204e0*/  LDL.LU R29, [R1+0x8d8] ;  /* 0x0008d800011d7983 */ /* 0x001f280000300800 */
[----:B------:R-:W-:Y:S04]  /*204f0*/  STL [R1+0x908], R25 ;  /* 0x0009081901007387 */ /* 0x000fe80000100800 */
[----:B------:R-:W-:Y:S04]  /*20500*/  STL [R1+0x900], R24 ;  /* 0x0009001801007387 */ /* 0x000fe80000100800 */
[----:B------:R-:W-:Y:S04]  /*20510*/  STL [R1+0x8d4], R12 ;  /* 0x0008d40c01007387 */ /* 0x000fe80000100800 */
[----:B------:R0:W-:Y:S01]  /*20520*/  STL [R1+0x8f0], R28 ;  /* 0x0008f01c01007387 */ /* 0x0001e20000100800 */
[----:B------:R-:W-:-:S03]  /*20530*/  IADD3 R15, P3, R15, R16, RZ ;  /* 0x000000100f0f7210 */ /* 0x000fc60007f7e0ff */
[----:B------:R-:W-:Y:S01]  /*20540*/  STL [R1+0x8f8], R13 ;  /* 0x0008f80d01007387 */ /* 0x000fe20000100800 */
[----:B------:R-:W-:-:S03]  /*20550*/  IMAD.X R5, R5, 0x1, R2, P4 ;  /* 0x0000000105057824 */ /* 0x000fc600020e0602 */
[----:B0-----:R-:W4:Y:S04]  /*20560*/  LDL.LU R28, [R1+0x8ac] ;  /* 0x0008ac00011c7983 */ /* 0x001f280000300800 */
[----:B------:R-:W-:Y:S01]  /*20570*/  STL [R1+0x8cc], R14 ;  /* 0x0008cc0e01007387 */ /* 0x000fe20000100800 */
[----:B------:R-:W-:-:S03]  /*20580*/  IADD3 R3, P4, R3, R16, RZ ;  /* 0x0000001003037210 */ /* 0x000fc60007f9e0ff */
        /* <DEDUP_REMOVED lines=10> */
[----:B------:R-:W4:Y:S04]  /*20630*/  LDL.LU R18, [R1+0x88c] ;  /* 0x00088c0001127983 */ /* 0x000f280000300800 */
[----:B0-----:R-:W4:Y:S04]  /*20640*/  LDL.LU R3, [R1+0x8b0] ;  /* 0x0008b00001037983 */ /* 0x001f280000300800 */
[----:B------:R-:W4:Y:S04]  /*20650*/  LDL.LU R26, [R1+0x884] ;  /* 0x00088400011a7983 */ /* 0x000f280000300800 */
[----:B------:R-:W4:Y:S01]  /*20660*/  LDL.LU R27, [R1+0x8a8] ;  /* 0x0008a800011b7983 */ /* 0x000f220000300800 */
[----:B--2---:R-:W-:-:S05]  /*20670*/  IMAD.X R0, R0, 0x1, R2, P5 ;  /* 0x0000000100007824 */ /* 0x004fca00028e0602 */
[----:B------:R0:W-:Y:S04]  /*20680*/  STL [R1+0x8e0], R0 ;  /* 0x0008e00001007387 */ /* 0x0001e80000100800 */
[----:B0-----:R-:W2:Y:S04]  /*20690*/  LDL.LU R0, [R1+0x87c] ;  /* 0x00087c0001007983 */ /* 0x001ea80000300800 */
[----:B------:R-:W2:Y:S04]  /*206a0*/  LDL.LU R11, [R1+0x8a0] ;  /* 0x0008a000010b7983 */ /* 0x000ea80000300800 */
[----:B------:R-:W2:Y:S04]  /*206b0*/  LDL.LU R10, [R1+0x874] ;  /* 0x00087400010a7983 */ /* 0x000ea80000300800 */
[----:B------:R-:W2:Y:S01]  /*206c0*/  LDL.LU R17, [R1+0x898] ;  /* 0x0008980001117983 */ /* 0x000ea20000300800 */
[----:B---3--:R-:W-:-:S05]  /*206d0*/  IADD3 R4, P5, R4, R16, RZ ;  /* 0x0000001004047210 */ /* 0x008fca0007fbe0ff */
[----:B------:R0:W-:Y:S04]  /*206e0*/  STL [R1+0x8b4], R4 ;  /* 0x0008b40401007387 */ /* 0x0001e80000100800 */
[----:B------:R-:W3:Y:S04]  /*206f0*/  LDL.LU R9, [R1+0x86c] ;  /* 0x00086c0001097983 */ /* 0x000ee80000300800 */
[----:B------:R-:W3:Y:S04]  /*20700*/  LDL.LU R8, [R1+0x890] ;  /* 0x0008900001087983 */ /* 0x000ee80000300800 */
[----:B------:R-:W3:Y:S04]  /*20710*/  LDL.LU R25, [R1+0x864] ;  /* 0x0008640001197983 */ /* 0x000ee80000300800 */
[----:B0-----:R-:W3:Y:S04]  /*20720*/  LDL.LU R4, [R1+0x888] ;  /* 0x0008880001047983 */ /* 0x001ee80000300800 */
[----:B------:R-:W3:Y:S01]  /*20730*/  LDL.LU R24, [R1+0x85c] ;  /* 0x00085c0001187983 */ /* 0x000ee20000300800 */
[----:B----4-:R-:W-:-:S03]  /*20740*/  IMAD.X R29, R29, 0x1, R2, P6 ;  /* 0x000000011d1d7824 */ /* 0x010fc600030e0602 */
[----:B------:R-:W4:Y:S04]  /*20750*/  LDL.LU R12, [R1+0x880] ;  /* 0x00088000010c7983 */ /* 0x000f280000300800 */
[----:B------:R-:W4:Y:S04]  /*20760*/  LDL.LU R13, [R1+0x854] ;  /* 0x00085400010d7983 */ /* 0x000f280000300800 */
[----:B------:R0:W-:Y:S04]  /*20770*/  STL [R1+0x8d8], R29 ;  /* 0x0008d81d01007387 */ /* 0x0001e80000100800 */
[----:B------:R-:W4:Y:S04]  /*20780*/  LDL.LU R14, [R1+0x878] ;  /* 0x00087800010e7983 */ /* 0x000f280000300800 */
[----:B0-----:R-:W4:Y:S01]  /*20790*/  LDL.LU R29, [R1+0x84c] ;  /* 0x00084c00011d7983 */ /* 0x001f220000300800 */
[----:B------:R-:W-:-:S03]  /*207a0*/  IADD3 R28, P6, R28, R16, RZ ;  /* 0x000000101c1c7210 */ /* 0x000fc60007fde0ff */
[----:B------:R-:W4:Y:S01]  /*207b0*/  LDL.LU R15, [R1+0x870] ;  /* 0x00087000010f7983 */ /* 0x000f220000300800 */
[----:B------:R-:W-:-:S03]  /*207c0*/  IMAD.X R7, R7, 0x1, R2, P1 ;  /* 0x0000000107077824 */ /* 0x000fc600008e0602 */
[----:B------:R-:W4:Y:S04]  /*207d0*/  LDL.LU R5, [R1+0x844] ;  /* 0x0008440001057983 */ /* 0x000f280000300800 */
[----:B------:R0:W-:Y:S01]  /*207e0*/  STL [R1+0x8ac], R28 ;  /* 0x0008ac1c01007387 */ /* 0x0001e20000100800 */
[-C--:B------:R-:W-:Y:S01]  /*207f0*/  IADD3 R6, P1, R6, R16.reuse, RZ ;  /* 0x0000001006067210 */ /* 0x080fe20007f3e0ff */
[--C-:B------:R-:W-:Y:S01]  /*20800*/  IMAD.X R20, R20, 0x1, R2.reuse, P2 ;  /* 0x0000000114147824 */ /* 0x100fe200010e0602 */
[-C--:B------:R-:W-:Y:S01]  /*20810*/  IADD3 R21, P2, R21, R16.reuse, RZ ;  /* 0x0000001015157210 */ /* 0x080fe20007f5e0ff */
[--C-:B------:R-:W-:Y:S01]  /*20820*/  IMAD.X R22, R22, 0x1, R2.reuse, P3 ;  /* 0x0000000116167824 */ /* 0x100fe200018e0602 */
[----:B------:R-:W-:Y:S01]  /*20830*/  IADD3 R23, P3, R23, R16, RZ ;  /* 0x0000001017177210 */ /* 0x000fe20007f7e0ff */
[----:B0-----:R-:W4:Y:S04]  /*20840*/  LDL.LU R28, [R1+0x868] ;  /* 0x00086800011c7983 */ /* 0x001f280000300800 */
[----:B------:R-:W-:Y:S04]  /*20850*/  STL [R1+0x8d0], R7 ;  /* 0x0008d00701007387 */ /* 0x000fe80000100800 */
        /* <DEDUP_REMOVED lines=8> */
[----:B------:R-:W-:-:S03]  /*208e0*/  IMAD.X R27, R27, 0x1, R2, P6 ;  /* 0x000000011b1b7824 */ /* 0x000fc600030e0602 */
[----:B------:R0:W-:Y:S04]  /*208f0*/  STL [R1+0x8b0], R3 ;  /* 0x0008b00301007387 */ /* 0x0001e80000100800 */
[----:B------:R-:W-:Y:S01]  /*20900*/  STL [R1+0x8b8], R19 ;  /* 0x0008b81301007387 */ /* 0x000fe20000100800 */
[----:B------:R-:W-:-:S03]  /*20910*/  IADD3 R26, P5, R26, R16, RZ ;  /* 0x000000101a1a7210 */ /* 0x000fc60007fbe0ff */
[----:B0-----:R-:W4:Y:S04]  /*20920*/  LDL.LU R3, [R1+0x83c] ;  /* 0x00083c0001037983 */ /* 0x001f280000300800 */
[----:B------:R-:W-:Y:S01]  /*20930*/  STL [R1+0x88c], R18 ;  /* 0x00088c1201007387 */ /* 0x000fe20000100800 */
[----:B--2---:R-:W-:-:S05]  /*20940*/  IADD3 R0, P6, R0, R16, RZ ;  /* 0x0000001000007210 */ /* 0x004fca0007fde0ff */
[----:B------:R0:W-:Y:S04]  /*20950*/  STL [R1+0x87c], R0 ;  /* 0x00087c0001007387 */ /* 0x0001e80000100800 */
[----:B------:R-:W-:Y:S04]  /*20960*/  STL [R1+0x884], R26 ;  /* 0x0008841a01007387 */ /* 0x000fe80000100800 */
[----:B0-----:R-:W2:Y:S01]  /*20970*/  LDL.LU R0, [R1+0x860] ;  /* 0x0008600001007983 */ /* 0x001ea20000300800 */
[--C-:B------:R-:W-:Y:S01]  /*20980*/  IMAD.X R11, R11, 0x1, R2.reuse, P1 ;  /* 0x000000010b0b7824 */ /* 0x100fe200008e0602 */
[-C--:B------:R-:W-:Y:S01]  /*20990*/  IADD3 R10, P1, R10, R16.reuse, RZ ;  /* 0x000000100a0a7210 */ /* 0x080fe20007f3e0ff */
[--C-:B------:R-:W-:Y:S01]  /*209a0*/  IMAD.X R17, R17, 0x1, R2.reuse, P2 ;  /* 0x0000000111117824 */ /* 0x100fe200010e0602 */
[----:B---3--:R-:W-:Y:S01]  /*209b0*/  IADD3 R9, P2, R9, R16, RZ ;  /* 0x0000001009097210 */ /* 0x008fe20007f5e0ff */
[----:B------:R-:W-:Y:S04]  /*209c0*/  STL [R1+0x8a8], R27 ;  /* 0x0008a81b01007387 */ /* 0x000fe80000100800 */
[----:B------:R-:W-:Y:S01]  /*209d0*/  STL [R1+0x8a0], R11 ;  /* 0x0008a00b01007387 */ /* 0x000fe20000100800 */
[----:B------:R-:W-:-:S03]  /*209e0*/  IMAD.X R8, R8, 0x1, R2, P3 ;  /* 0x0000000108087824 */ /* 0x000fc600018e0602 */
[----:B------:R-:W-:Y:S01]  /*209f0*/  STL [R1+0x874], R10 ;  /* 0x0008740a01007387 */ /* 0x000fe20000100800 */
[-C--:B------:R-:W-:Y:S01]  /*20a00*/  IADD3 R25, P3, R25, R16.reuse, RZ ;  /* 0x0000001019197210 */ /* 0x080fe20007f7e0ff */
[--C-:B------:R-:W-:Y:S02]  /*20a10*/  IMAD.X R4, R4, 0x1, R2.reuse, P4 ;  /* 0x0000000104047824 */ /* 0x100fe400020e0602 */
[----:B------:R-:W-:Y:S04]  /*20a20*/  STL [R1+0x898], R17 ;  /* 0x0008981101007387 */ /* 0x000fe80000100800 */
[----:B------:R-:W-:Y:S01]  /*20a30*/  STL [R1+0x86c], R9 ;  /* 0x00086c0901007387 */ /* 0x000fe20000100800 */
[----:B------:R-:W-:Y:S01]  /*20a40*/  IADD3 R24, P4, R24, R16, RZ ;  /* 0x0000001018187210 */ /* 0x000fe20007f9e0ff */
[----:B----4-:R-:W-:-:S02]  /*20a50*/  IMAD.X R12, R12, 0x1, R2, P5 ;  /* 0x000000010c0c7824 */ /* 0x010fc400028e0602 */
[----:B------:R0:W-:Y:S01]  /*20a60*/  STL [R1+0x888], R4 ;  /* 0x0008880401007387 */ /* 0x0001e20000100800 */
[----:B------:R-:W-:-:S03]  /*20a70*/  IMAD.X R14, R14, 0x1, R2, P6 ;  /* 0x000000010e0e7824 */ /* 0x000fc600030e0602 */
[----:B------:R-:W-:Y:S01]  /*20a80*/  STL [R1+0x890], R8 ;  /* 0x0008900801007387 */ /* 0x000fe20000100800 */
[-C--:B------:R-:W-:Y:S02]  /*20a90*/  IADD3 R13, P5, R13, R16.reuse, RZ ;  /* 0x000000100d0d7210 */ /* 0x080fe40007fbe0ff */
[----:B------:R-:W-:Y:S01]  /*20aa0*/  IADD3 R29, P6, R29, R16, RZ ;  /* 0x000000101d1d7210 */ /* 0x000fe20007fde0ff */
[----:B0-----:R-:W3:Y:S04]  /*20ab0*/  LDL.LU R4, [R1+0x834] ;  /* 0x0008340001047983 */ /* 0x001ee80000300800 */
[----:B------:R-:W-:Y:S04]  /*20ac0*/  STL [R1+0x864], R25 ;  /* 0x0008641901007387 */ /* 0x000fe80000100800 */
[----:B------:R-:W-:Y:S04]  /*20ad0*/  STL [R1+0x85c], R24 ;  /* 0x00085c1801007387 */ /* 0x000fe80000100800 */
[----:B------:R-:W-:Y:S04]  /*20ae0*/  STL [R1+0x880], R12 ;  /* 0x0008800c01007387 */ /* 0x000fe80000100800 */
[----:B------:R0:W-:Y:S01]  /*20af0*/  STL [R1+0x84c], R29 ;  /* 0x00084c1d01007387 */ /* 0x0001e20000100800 */
[----:B------:R-:W-:-:S03]  /*20b00*/  IMAD.X R15, R15, 0x1, R2, P1 ;  /* 0x000000010f0f7824 */ /* 0x000fc600008e0602 */
[----:B------:R-:W-:Y:S01]  /*20b10*/  STL [R1+0x854], R13 ;  /* 0x0008540d01007387 */ /* 0x000fe20000100800 */
[----:B------:R-:W-:-:S03]  /*20b20*/  IADD3 R5, P1, R5, R16, RZ ;  /* 0x0000001005057210 */ /* 0x000fc60007f3e0ff */
[----:B0-----:R-:W4:Y:S04]  /*20b30*/  LDL.LU R29, [R1+0x858] ;  /* 0x00085800011d7983 */ /* 0x001f280000300800 */
[----:B------:R-:W-:Y:S01]  /*20b40*/  STL [R1+0x878], R14 ;  /* 0x0008780e01007387 */ /* 0x000fe20000100800 */
[----:B------:R-:W-:-:S03]  /*20b50*/  IMAD.X R28, R28, 0x1, R2, P2 ;  /* 0x000000011c1c7824 */ /* 0x000fc600010e0602 */
        /* <DEDUP_REMOVED lines=14> */
[----:B------:R-:W-:-:S05]  /*20c40*/  IADD3 R3, P2, R3, R16, RZ ;  /* 0x0000001003037210 */ /* 0x000fca0007f5e0ff */
[----:B------:R0:W-:Y:S04]  /*20c50*/  STL [R1+0x83c], R3 ;  /* 0x00083c0301007387 */ /* 0x0001e80000100800 */
[----:B0-----:R-:W4:Y:S04]  /*20c60*/  LDL.LU R3, [R1+0x828] ;  /* 0x0008280001037983 */ /* 0x001f280000300800 */
[----:B------:R-:W4:Y:S04]  /*20c70*/  LDL.LU R11, [R1+0x7fc] ;  /* 0x0007fc00010b7983 */ /* 0x000f280000300800 */
[----:B------:R-:W4:Y:S04]  /*20c80*/  LDL.LU R10, [R1+0x820] ;  /* 0x00082000010a7983 */ /* 0x000f280000300800 */
[----:B------:R-:W4:Y:S01]  /*20c90*/  LDL.LU R17, [R1+0x7f4] ;  /* 0x0007f40001117983 */ /* 0x000f220000300800 */
[----:B--2---:R-:W-:-:S05]  /*20ca0*/  IMAD.X R0, R0, 0x1, R2, P3 ;  /* 0x0000000100007824 */ /* 0x004fca00018e0602 */
[----:B------:R0:W-:Y:S04]  /*20cb0*/  STL [R1+0x860], R0 ;  /* 0x0008600001007387 */ /* 0x0001e80000100800 */
[----:B------:R-:W2:Y:S04]  /*20cc0*/  LDL.LU R9, [R1+0x818] ;  /* 0x0008180001097983 */ /* 0x000ea80000300800 */
[----:B------:R-:W2:Y:S04]  /*20cd0*/  LDL.LU R8, [R1+0x7ec] ;  /* 0x0007ec0001087983 */ /* 0x000ea80000300800 */
[----:B------:R-:W2:Y:S04]  /*20ce0*/  LDL.LU R25, [R1+0x810] ;  /* 0x0008100001197983 */ /* 0x000ea80000300800 */
[----:B0-----:R-:W2:Y:S04]  /*20cf0*/  LDL.LU R0, [R1+0x7e4] ;  /* 0x0007e40001007983 */ /* 0x001ea80000300800 */
[----:B------:R-:W2:Y:S04]  /*20d00*/  LDL.LU R24, [R1+0x808] ;  /* 0x0008080001187983 */ /* 0x000ea80000300800 */
[----:B------:R-:W2:Y:S04]  /*20d10*/  LDL.LU R12, [R1+0x7dc] ;  /* 0x0007dc00010c7983 */ /* 0x000ea80000300800 */
[----:B------:R-:W2:Y:S01]  /*20d20*/  LDL.LU R13, [R1+0x800] ;  /* 0x00080000010d7983 */ /* 0x000ea20000300800 */
[----:B---3--:R-:W-:-:S05]  /*20d30*/  IADD3 R4, P3, R4, R16, RZ ;  /* 0x0000001004047210 */ /* 0x008fca0007f7e0ff */
[----:B------:R0:W-:Y:S04]  /*20d40*/  STL [R1+0x834], R4 ;  /* 0x0008340401007387 */ /* 0x0001e80000100800 */
[----:B------:R-:W3:Y:S04]  /*20d50*/  LDL.LU R14, [R1+0x7d4] ;  /* 0x0007d400010e7983 */ /* 0x000ee80000300800 */
[----:B0-----:R-:W3:Y:S01]  /*20d60*/  LDL.LU R4, [R1+0x7f8] ;  /* 0x0007f80001047983 */ /* 0x001ee20000300800 */
[----:B----4-:R-:W-:-:S03]  /*20d70*/  IMAD.X R29, R29, 0x1, R2, P4 ;  /* 0x000000011d1d7824 */ /* 0x010fc600020e0602 */
[----:B------:R-:W4:Y:S01]  /*20d80*/  LDL.LU R15, [R1+0x7cc] ;  /* 0x0007cc00010f7983 */ /* 0x000f220000300800 */
[-C--:B------:R-:W-:Y:S01]  /*20d90*/  IADD3 R7, P4, R7, R16.reuse, RZ ;  /* 0x0000001007077210 */ /* 0x080fe20007f9e0ff */
[----:B------:R-:W-:Y:S02]  /*20da0*/  IMAD.X R6, R6, 0x1, R2, P5 ;  /* 0x0000000106067824 */ /* 0x000fe400028e0602 */
[----:B------:R-:W4:Y:S01]  /*20db0*/  LDL.LU R5, [R1+0x7f0] ;  /* 0x0007f00001057983 */ /* 0x000f220000300800 */
[----:B------:R-:W-:-:S03]  /*20dc0*/  IADD3 R20, P5, R20, R16, RZ ;  /* 0x0000001014147210 */ /* 0x000fc60007fbe0ff */
[----:B------:R0:W-:Y:S01]  /*20dd0*/  STL [R1+0x858], R29 ;  /* 0x0008581d01007387 */ /* 0x0001e20000100800 */
[--C-:B------:R-:W-:Y:S01]  /*20de0*/  IMAD.X R21, R21, 0x1, R2.reuse, P6 ;  /* 0x0000000115157824 */ /* 0x100fe200030e0602 */
[-C--:B------:R-:W-:Y:S01]  /*20df0*/  IADD3 R22, P6, R22, R16.reuse, RZ ;  /* 0x0000001016167210 */ /* 0x080fe20007fde0ff */
[--C-:B------:R-:W-:Y:S02]  /*20e00*/  IMAD.X R23, R23, 0x1, R2.reuse, P1 ;  /* 0x0000000117177824 */ /* 0x100fe400008e0602 */
[----:B------:R-:W-:Y:S01]  /*20e10*/  IMAD.X R18, R18, 0x1, R2, P2 ;  /* 0x0000000112127824 */ /* 0x000fe200010e0602 */
[-C--:B------:R-:W-:Y:S01]  /*20e20*/  IADD3 R19, P1, R19, R16.reuse, RZ ;  /* 0x0000001013137210 */ /* 0x080fe20007f3e0ff */
[----:B0-----:R-:W4:Y:S04]  /*20e30*/  LDL.LU R29, [R1+0x7c4] ;  /* 0x0007c400011d7983 */ /* 0x001f280000300800 */
[----:B------:R-:W-:Y:S04]  /*20e40*/  STL [R1+0x82c], R7 ;  /* 0x00082c0701007387 */ /* 0x000fe80000100800 */
[----:B------:R-:W-:Y:S01]  /*20e50*/  STL [R1+0x850], R6 ;  /* 0x0008500601007387 */ /* 0x000fe20000100800 */
[----:B------:R-:W-:-:S03]  /*20e60*/  IADD3 R28, P2, R28, R16, RZ ;  /* 0x000000101c1c7210 */ /* 0x000fc60007f5e0ff */
[----:B------:R-:W-:Y:S04]  /*20e70*/  STL [R1+0x824], R20 ;  /* 0x0008241401007387 */ /* 0x000fe80000100800 */
        /* <DEDUP_REMOVED lines=8> */
[----:B0-----:R-:W4:Y:S04]  /*20f00*/  LDL.LU R28, [R1+0x7e8] ;  /* 0x0007e800011c7983 */ /* 0x001f280000300800 */
[----:B------:R-:W-:Y:S01]  /*20f10*/  STL [R1+0x838], R18 ;  /* 0x0008381201007387 */ /* 0x000fe20000100800 */
[----:B------:R-:W-:Y:S01]  /*20f20*/  IADD3 R11, P4, R11, R16, RZ ;  /* 0x000000100b0b7210 */ /* 0x000fe20007f9e0ff */
[----:B------:R-:W-:-:S02]  /*20f30*/  IMAD.X R10, R10, 0x1, R2, P5 ;  /* 0x000000010a0a7824 */ /* 0x000fc400028e0602 */
[----:B------:R0:W-:Y:S04]  /*20f40*/  STL [R1+0x828], R3 ;  /* 0x0008280301007387 */ /* 0x0001e80000100800 */
[----:B------:R-:W-:Y:S01]  /*20f50*/  STL [R1+0x830], R26 ;  /* 0x0008301a01007387 */ /* 0x000fe20000100800 */
[----:B------:R-:W-:-:S03]  /*20f60*/  IADD3 R17, P5, R17, R16, RZ ;  /* 0x0000001011117210 */ /* 0x000fc60007fbe0ff */
[----:B0-----:R-:W4:Y:S04]  /*20f70*/  LDL.LU R3, [R1+0x7bc] ;  /* 0x0007bc0001037983 */ /* 0x001f280000300800 */
[----:B------:R-:W-:Y:S04]  /*20f80*/  STL [R1+0x804], R27 ;  /* 0x0008041b01007387 */ /* 0x000fe80000100800 */
[----:B------:R-:W-:Y:S04]  /*20f90*/  STL [R1+0x7fc], R11 ;  /* 0x0007fc0b01007387 */ /* 0x000fe80000100800 */
[----:B------:R-:W-:Y:S04]  /*20fa0*/  STL [R1+0x820], R10 ;  /* 0x0008200a01007387 */ /* 0x000fe80000100800 */
[----:B------:R-:W-:Y:S01]  /*20fb0*/  STL [R1+0x7f4], R17 ;  /* 0x0007f41101007387 */ /* 0x000fe20000100800 */
[----:B--2---:R-:W-:-:S02]  /*20fc0*/  IMAD.X R9, R9, 0x1, R2, P6 ;  /* 0x0000000109097824 */ /* 0x004fc400030e0602 */
[----:B------:R-:W-:Y:S01]  /*20fd0*/  IMAD.X R25, R25, 0x1, R2, P1 ;  /* 0x0000000119197824 */ /* 0x000fe200008e0602 */
[-C--:B------:R-:W-:Y:S02]  /*20fe0*/  IADD3 R8, P6, R8, R16.reuse, RZ ;  /* 0x0000001008087210 */ /* 0x080fe40007fde0ff */
[----:B------:R-:W-:Y:S01]  /*20ff0*/  STL [R1+0x818], R9 ;  /* 0x0008180901007387 */ /* 0x000fe20000100800 */
[----:B------:R-:W-:-:S05]  /*21000*/  IADD3 R0, P1, R0, R16, RZ ;  /* 0x0000001000007210 */ /* 0x000fca0007f3e0ff */
[----:B------:R0:W-:Y:S04]  /*21010*/  STL [R1+0x7e4], R0 ;  /* 0x0007e40001007387 */ /* 0x0001e80000100800 */
[----:B------:R-:W-:Y:S04]  /*21020*/  STL [R1+0x7ec], R8 ;  /* 0x0007ec0801007387 */ /* 0x000fe80000100800 */
[----:B0-----:R-:W2:Y:S01]  /*21030*/  LDL.LU R0, [R1+0x7e0] ;  /* 0x0007e00001007983 */ /* 0x001ea20000300800 */
[--C-:B------:R-:W-:Y:S01]  /*21040*/  IMAD.X R24, R24, 0x1, R2.reuse, P2 ;  /* 0x0000000118187824 */ /* 0x100fe200010e0602 */
[-C--:B------:R-:W-:Y:S01]  /*21050*/  IADD3 R12, P2, R12, R16.reuse, RZ ;  /* 0x000000100c0c7210 */ /* 0x080fe20007f5e0ff */
[----:B------:R-:W-:Y:S01]  /*21060*/  IMAD.X R13, R13, 0x1, R2, P3 ;  /* 0x000000010d0d7824 */ /* 0x000fe200018e0602 */
[----:B------:R-:W-:Y:S01]  /*21070*/  STL [R1+0x810], R25 ;  /* 0x0008101901007387 */ /* 0x000fe20000100800 */
[----:B---3--:R-:W-:-:S03]  /*21080*/  IADD3 R14, P3, R14, R16, RZ ;  /* 0x000000100e0e7210 */ /* 0x008fc60007f7e0ff */
[----:B------:R-:W-:Y:S04]  /*21090*/  STL [R1+0x808], R24 ;  /* 0x0008081801007387 */ /* 0x000fe80000100800 */
[----:B------:R-:W-:Y:S01]  /*210a0*/  STL [R1+0x7dc], R12 ;  /* 0x0007dc0c01007387 */ /* 0x000fe20000100800 */
[----:B------:R-:W-:Y:S01]  /*210b0*/  IMAD.X R4, R4, 0x1, R2, P4 ;  /* 0x0000000104047824 */ /* 0x000fe200020e0602 */
[----:B----4-:R-:W-:-:S04]  /*210c0*/  IADD3 R15, P4, R15, R16, RZ ;  /* 0x000000100f0f7210 */ /* 0x010fc80007f9e0ff */
[----:B------:R0:W-:Y:S04]  /*210d0*/  STL [R1+0x7f8], R4 ;  /* 0x0007f80401007387 */ /* 0x0001e80000100800 */
[----:B------:R-:W-:Y:S01]  /*210e0*/  STL [R1+0x800], R13 ;  /* 0x0008000d01007387 */ /* 0x000fe20000100800 */
[----:B------:R-:W-:-:S03]  /*210f0*/  IMAD.X R5, R5, 0x1, R2, P5 ;  /* 0x0000000105057824 */ /* 0x000fc600028e0602 */
[----:B0-----:R-:W3:Y:S04]  /*21100*/  LDL.LU R4, [R1+0x7b4] ;  /* 0x0007b40001047983 */ /* 0x001ee80000300800 */
        /* <DEDUP_REMOVED lines=14> */
[----:B------:R-:W4:Y:S01]  /*211f0*/  LDL.LU R26, [R1+0x78c] ;  /* 0x00078c00011a7983 */ /* 0x000f220000300800 */
[----:B------:R-:W-:-:S03]  /*21200*/  IMAD.X R28, R28, 0x1, R2, P6 ;  /* 0x000000011c1c7824 */ /* 0x000fc600030e0602 */
        /* <DEDUP_REMOVED lines=15> */
[----:B--2---:R-:W-:-:S05]  /*21300*/  IMAD.X R0, R0, 0x1, R2, P1 ;  /* 0x0000000100007824 */ /* 0x004fca00008e0602 */
[----:B------:R0:W-:Y:S04]  /*21310*/  STL [R1+0x7e0], R0 ;  /* 0x0007e00001007387 */ /* 0x0001e80000100800 */
[----:B------:R-:W2:Y:S04]  /*21320*/  LDL.LU R14, [R1+0x780] ;  /* 0x00078000010e7983 */ /* 0x000ea80000300800 */
[----:B0-----:R-:W2:Y:S04]  /*21330*/  LDL.LU R0, [R1+0x754] ;  /* 0x0007540001007983 */ /* 0x001ea80000300800 */
[----:B------:R-:W2:Y:S04]  /*21340*/  LDL.LU R15, [R1+0x778] ;  /* 0x00077800010f7983 */ /* 0x000ea80000300800 */
[----:B------:R-:W2:Y:S01]  /*21350*/  LDL.LU R5, [R1+0x74c] ;  /* 0x00074c0001057983 */ /* 0x000ea20000300800 */
[-C--:B---3--:R-:W-:Y:S01]  /*21360*/  IADD3 R4, P1, R4, R16.reuse, RZ ;  /* 0x0000001004047210 */ /* 0x088fe20007f3e0ff */
[----:B----4-:R-:W-:Y:S01]  /*21370*/  IMAD.X R7, R7, 0x1, R2, P2 ;  /* 0x0000000107077824 */ /* 0x010fe200010e0602 */
[----:B------:R-:W-:-:S03]  /*21380*/  IADD3 R6, P2, R6, R16, RZ ;  /* 0x0000001006067210 */ /* 0x000fc60007f5e0ff */
[----:B------:R0:W-:Y:S01]  /*21390*/  STL [R1+0x7b4], R4 ;  /* 0x0007b40401007387 */ /* 0x0001e20000100800 */
[--C-:B------:R-:W-:Y:S01]  /*213a0*/  IMAD.X R20, R20, 0x1, R2.reuse, P3 ;  /* 0x0000000114147824 */ /* 0x100fe200018e0602 */
[-C--:B------:R-:W-:Y:S01]  /*213b0*/  IADD3 R21, P3, R21, R16.reuse, RZ ;  /* 0x0000001015157210 */ /* 0x080fe20007f7e0ff */
[--C-:B------:R-:W-:Y:S01]  /*213c0*/  IMAD.X R22, R22, 0x1, R2.reuse, P4 ;  /* 0x0000000116167824 */ /* 0x100fe200020e0602 */
[----:B------:R-:W-:Y:S01]  /*213d0*/  IADD3 R23, P4, R23, R16, RZ ;  /* 0x0000001017177210 */ /* 0x000fe20007f9e0ff */
[--C-:B------:R-:W-:Y:S01]  /*213e0*/  IMAD.X R19, R19, 0x1, R2.reuse, P5 ;  /* 0x0000000113137824 */ /* 0x100fe200028e0602 */
[----:B0-----:R-:W3:Y:S04]  /*213f0*/  LDL.LU R4, [R1+0x770] ;  /* 0x0007700001047983 */ /* 0x001ee80000300800 */
[----:B------:R-:W-:Y:S04]  /*21400*/  STL [R1+0x7d8], R7 ;  /* 0x0007d80701007387 */ /* 0x000fe80000100800 */
[----:B------:R-:W-:Y:S01]  /*21410*/  STL [R1+0x7ac], R6 ;  /* 0x0007ac0601007387 */ /* 0x000fe20000100800 */
[----:B------:R-:W-:-:S03]  /*21420*/  IMAD.X R29, R29, 0x1, R2, P6 ;  /* 0x000000011d1d7824 */ /* 0x000fc600030e0602 */
[----:B------:R-:W-:Y:S04]  /*21430*/  STL [R1+0x7d0], R20 ;  /* 0x0007d01401007387 */ /* 0x000fe80000100800 */
[----:B------:R-:W-:Y:S01]  /*21440*/  STL [R1+0x7a4], R21 ;  /* 0x0007a41501007387 */ /* 0x000fe20000100800 */
[----:B------:R-:W-:-:S03]  /*21450*/  IADD3 R18, P5, R18, R16, RZ ;  /* 0x0000001012127210 */ /* 0x000fc60007fbe0ff */
[----:B------:R-:W-:Y:S01]  /*21460*/  STL [R1+0x7c8], R22 ;  /* 0x0007c81601007387 */ /* 0x000fe20000100800 */
[----:B------:R-:W-:-:S03]  /*21470*/  IMAD.X R27, R27, 0x1, R2, P1 ;  /* 0x000000011b1b7824 */ /* 0x000fc600008e0602 */
[----:B------:R-:W-:Y:S04]  /*21480*/  STL [R1+0x79c], R23 ;  /* 0x00079c1701007387 */ /* 0x000fe80000100800 */
[----:B------:R0:W-:Y:S01]  /*21490*/  STL [R1+0x7b8], R29 ;  /* 0x0007b81d01007387 */ /* 0x0001e20000100800 */
[----:B------:R-:W-:-:S03]  /*214a0*/  IADD3 R26, P6, R26, R16, RZ ;  /* 0x000000101a1a7210 */ /* 0x000fc60007fde0ff */
[----:B------:R-:W-:Y:S01]  /*214b0*/  STL [R1+0x7c0], R19 ;  /* 0x0007c01301007387 */ /* 0x000fe20000100800 */
[----:B------:R-:W-:-:S03]  /*214c0*/  IADD3 R28, P1, R28, R16, RZ ;  /* 0x000000101c1c7210 */ /* 0x000fc60007f3e0ff */
[----:B0-----:R-:W4:Y:S04]  /*214d0*/  LDL.LU R29, [R1+0x744] ;  /* 0x00074400011d7983 */ /* 0x001f280000300800 */
[----:B------:R-:W-:Y:S01]  /*214e0*/  STL [R1+0x794], R18 ;  /* 0x0007941201007387 */ /* 0x000fe20000100800 */
[--C-:B------:R-:W-:Y:S01]  /*214f0*/  IMAD.X R11, R11, 0x1, R2.reuse, P2 ;  /* 0x000000010b0b7824 */ /* 0x100fe200010e0602 */
[-C--:B------:R-:W-:Y:S02]  /*21500*/  IADD3 R10, P2, R10, R16.reuse, RZ ;  /* 0x000000100a0a7210 */ /* 0x080fe40007f5e0ff */
[----:B------:R0:W-:Y:S04]  /*21510*/  STL [R1+0x784], R28 ;  /* 0x0007841c01007387 */ /* 0x0001e80000100800 */
[----:B------:R-:W-:Y:S01]  /*21520*/  STL [R1+0x78c], R26 ;  /* 0x00078c1a01007387 */ /* 0x000fe20000100800 */
[--C-:B------:R-:W-:Y:S01]  /*21530*/  IMAD.X R17, R17, 0x1, R2.reuse, P3 ;  /* 0x0000000111117824 */ /* 0x100fe200018e0602 */
[-C--:B------:R-:W-:Y:S01]  /*21540*/  IADD3 R9, P3, R9, R16.reuse, RZ ;  /* 0x0000001009097210 */ /* 0x080fe20007f7e0ff */
[--C-:B------:R-:W-:Y:S01]  /*21550*/  IMAD.X R8, R8, 0x1, R2.reuse, P4 ;  /* 0x0000000108087824 */ /* 0x100fe200020e0602 */
[-C--:B------:R-:W-:Y:S01]  /*21560*/  IADD3 R25, P4, R25, R16.reuse, RZ ;  /* 0x0000001019197210 */ /* 0x080fe20007f9e0ff */
[----:B------:R-:W-:Y:S01]  /*21570*/  IMAD.X R3, R3, 0x1, R2, P5 ;  /* 0x0000000103037824 */ /* 0x000fe200028e0602 */
[----:B0-----:R-:W4:Y:S04]  /*21580*/  LDL.LU R28, [R1+0x768] ;  /* 0x00076800011c7983 */ /* 0x001f280000300800 */
[----:B------:R-:W-:Y:S04]  /*21590*/  STL [R1+0x7b0], R27 ;  /* 0x0007b01b01007387 */ /* 0x000fe80000100800 */
[----:B------:R-:W-:Y:S04]  /*215a0*/  STL [R1+0x7a8], R11 ;  /* 0x0007a80b01007387 */ /* 0x000fe80000100800 */
[----:B------:R-:W-:Y:S04]  /*215b0*/  STL [R1+0x77c], R10 ;  /* 0x00077c0a01007387 */ /* 0x000fe80000100800 */
[----:B------:R-:W-:Y:S04]  /*215c0*/  STL [R1+0x7a0], R17 ;  /* 0x0007a01101007387 */ /* 0x000fe80000100800 */
[----:B------:R-:W-:Y:S01]  /*215d0*/  STL [R1+0x774], R9 ;  /* 0x0007740901007387 */ /* 0x000fe20000100800 */
[----:B------:R-:W-:-:S03]  /*215e0*/  IADD3 R24, P5, R24, R16, RZ ;  /* 0x0000001018187210 */ /* 0x000fc60007fbe0ff */
[----:B------:R0:W-:Y:S01]  /*215f0*/  STL [R1+0x790], R3 ;  /* 0x0007900301007387 */ /* 0x0001e20000100800 */
[----:B------:R-:W-:-:S03]  /*21600*/  IMAD.X R12, R12, 0x1, R2, P6 ;  /* 0x000000010c0c7824 */ /* 0x000fc600030e0602 */
[----:B------:R-:W-:Y:S01]  /*21610*/  STL [R1+0x798], R8 ;  /* 0x0007980801007387 */ /* 0x000fe20000100800 */
[----:B------:R-:W-:-:S03]  /*21620*/  IADD3 R13, P6, R13, R16, RZ ;  /* 0x000000100d0d7210 */ /* 0x000fc60007fde0ff */
[----:B0-----:R-:W4:Y:S04]  /*21630*/  LDL.LU R3, [R1+0x73c] ;  /* 0x00073c0001037983 */ /* 0x001f280000300800 */
[----:B------:R-:W-:Y:S04]  /*21640*/  STL [R1+0x76c], R25 ;  /* 0x00076c1901007387 */ /* 0x000fe80000100800 */
[----:B------:R-:W-:Y:S04]  /*21650*/  STL [R1+0x764], R24 ;  /* 0x0007641801007387 */ /* 0x000fe80000100800 */
[----:B------:R-:W-:Y:S01]  /*21660*/  STL [R1+0x788], R12 ;  /* 0x0007880c01007387 */ /* 0x000fe20000100800 */
[----:B--2---:R-:W-:Y:S01]  /*21670*/  IMAD.X R14, R14, 0x1, R2, P1 ;  /* 0x000000010e0e7824 */ /* 0x004fe200008e0602 */
[----:B------:R-:W-:-:S05]  /*21680*/  IADD3 R0, P1, R0, R16, RZ ;  /* 0x0000001000007210 */ /* 0x000fca0007f3e0ff */
[----:B------:R0:W-:Y:S04]  /*21690*/  STL [R1+0x754], R0 ;  /* 0x0007540001007387 */ /* 0x0001e80000100800 */
[----:B------:R-:W-:Y:S04]  /*216a0*/  STL [R1+0x75c], R13 ;  /* 0x00075c0d01007387 */ /* 0x000fe80000100800 */
[----:B0-----:R-:W2:Y:S01]  /*216b0*/  LDL.LU R0, [R1+0x760] ;  /* 0x0007600001007983 */ /* 0x001ea20000300800 */
[----:B------:R-:W-:Y:S01]  /*216c0*/  IMAD.X R15, R15, 0x1, R2, P2 ;  /* 0x000000010f0f7824 */ /* 0x000fe200010e0602 */
[----:B------:R-:W-:-:S02]  /*216d0*/  IADD3 R5, P2, R5, R16, RZ ;  /* 0x0000001005057210 */ /* 0x000fc40007f5e0ff */
[----:B------:R-:W-:Y:S04]  /*216e0*/  STL [R1+0x780], R14 ;  /* 0x0007800e01007387 */ /* 0x000fe80000100800 */
[----:B------:R-:W2:Y:S04]  /*216f0*/  LDL.LU R7, [R1+0x734] ;  /* 0x0007340001077983 */ /* 0x000ea80000300800 */
[----:B------:R-:W-:Y:S04]  /*21700*/  STL [R1+0x778], R15 ;  /* 0x0007780f01007387 */ /* 0x000fe80000100800 */
[----:B------:R-:W2:Y:S04]  /*21710*/  LDL.LU R6, [R1+0x758] ;  /* 0x0007580001067983 */ /* 0x000ea80000300800 */
[----:B------:R-:W-:Y:S04]  /*21720*/  STL [R1+0x74c], R5 ;  /* 0x00074c0501007387 */ /* 0x000fe80000100800 */
[----:B------:R-:W2:Y:S01]  /*21730*/  LDL.LU R20, [R1+0x72c] ;  /* 0x00072c0001147983 */ /* 0x000ea20000300800 */
[----:B---3--:R-:W-:-:S05]  /*21740*/  IMAD.X R4, R4, 0x1, R2, P3 ;  /* 0x0000000104047824 */ /* 0x008fca00018e0602 */
[----:B------:R0:W-:Y:S04]  /*21750*/  STL [R1+0x770], R4 ;  /* 0x0007700401007387 */ /* 0x0001e80000100800 */
[----:B------:R-:W3:Y:S04]  /*21760*/  LDL.LU R21, [R1+0x750] ;  /* 0x0007500001157983 */ /* 0x000ee80000300800 */
[----:B------:R-:W3:Y:S04]  /*21770*/  LDL.LU R22, [R1+0x724] ;  /* 0x0007240001167983 */ /* 0x000ee80000300800 */
[----:B------:R-:W3:Y:S04]  /*21780*/  LDL.LU R23, [R1+0x748] ;  /* 0x0007480001177983 */ /* 0x000ee80000300800 */
[----:B------:R-:W3:Y:S04]  /*21790*/  LDL.LU R19, [R1+0x71c] ;  /* 0x00071c0001137983 */ /* 0x000ee80000300800 */
[----:B------:R-:W3:Y:S04]  /*217a0*/  LDL.LU R18, [R1+0x740] ;  /* 0x0007400001127983 */ /* 0x000ee80000300800 */
[----:B0-----:R-:W3:Y:S04]  /*217b0*/  LDL.LU R4, [R1+0x714] ;  /* 0x0007140001047983 */ /* 0x001ee80000300800 */
[----:B------:R-:W3:Y:S04]  /*217c0*/  LDL.LU R26, [R1+0x738] ;  /* 0x00073800011a7983 */ /* 0x000ee80000300800 */
[----:B------:R-:W3:Y:S01]  /*217d0*/  LDL.LU R27, [R1+0x70c] ;  /* 0x00070c00011b7983 */ /* 0x000ee20000300800 */
[----:B----4-:R-:W-:-:S05]  /*217e0*/  IADD3 R29, P3, R29, R16, RZ ;  /* 0x000000101d1d7210 */ /* 0x010fca0007f7e0ff */
        /* <DEDUP_REMOVED lines=11> */
[----:B------:R-:W4:Y:S01]  /*218a0*/  LDL.LU R24, [R1+0x710] ;  /* 0x0007100001187983 */ /* 0x000f220000300800 */
[----:B------:R-:W-:-:S03]  /*218b0*/  IADD3 R3, P4, R3, R16, RZ ;  /* 0x0000001003037210 */ /* 0x000fc60007f9e0ff */
[----:B------:R-:W4:Y:S04]  /*218c0*/  LDL.LU R12, [R1+0x6e4] ;  /* 0x0006e400010c7983 */ /* 0x000f280000300800 */
[----:B------:R-:W4:Y:S04]  /*218d0*/  LDL.LU R13, [R1+0x708] ;  /* 0x00070800010d7983 */ /* 0x000f280000300800 */
[----:B------:R0:W-:Y:S04]  /*218e0*/  STL [R1+0x73c], R3 ;  /* 0x00073c0301007387 */ /* 0x0001e80000100800 */
[----:B------:R-:W4:Y:S04]  /*218f0*/  LDL.LU R14, [R1+0x6dc] ;  /* 0x0006dc00010e7983 */ /* 0x000f280000300800 */
[----:B0-----:R-:W4:Y:S04]  /*21900*/  LDL.LU R3, [R1+0x700] ;  /* 0x0007000001037983 */ /* 0x001f280000300800 */
[----:B------:R-:W4:Y:S04]  /*21910*/  LDL.LU R15, [R1+0x6d4] ;  /* 0x0006d400010f7983 */ /* 0x000f280000300800 */
[----:B------:R-:W4:Y:S01]  /*21920*/  LDL.LU R5, [R1+0x6f8] ;  /* 0x0006f80001057983 */ /* 0x000f220000300800 */
[----:B--2---:R-:W-:-:S05]  /*21930*/  IMAD.X R0, R0, 0x1, R2, P5 ;  /* 0x0000000100007824 */ /* 0x004fca00028e0602 */
[----:B------:R0:W-:Y:S04]  /*21940*/  STL [R1+0x760], R0 ;  /* 0x0007600001007387 */ /* 0x0001e80000100800 */
[----:B0-----:R-:W2:Y:S01]  /*21950*/  LDL.LU R0, [R1+0x6cc] ;  /* 0x0006cc0001007983 */ /* 0x001ea20000300800 */
[-C--:B------:R-:W-:Y:S01]  /*21960*/  IADD3 R7, P5, R7, R16.reuse, RZ ;  /* 0x0000001007077210 */ /* 0x080fe20007fbe0ff */
[--C-:B------:R-:W-:Y:S01]  /*21970*/  IMAD.X R6, R6, 0x1, R2.reuse, P6 ;  /* 0x0000000106067824 */ /* 0x100fe200030e0602 */
[-C--:B------:R-:W-:Y:S01]  /*21980*/  IADD3 R20, P6, R20, R16.reuse, RZ ;  /* 0x0000001014147210 */ /* 0x080fe20007fde0ff */
[--C-:B---3--:R-:W-:Y:S01]  /*21990*/  IMAD.X R21, R21, 0x1, R2.reuse, P1 ;  /* 0x0000000115157824 */ /* 0x108fe200008e0602 */
[----:B------:R-:W-:Y:S01]  /*219a0*/  IADD3 R22, P1, R22, R16, RZ ;  /* 0x0000001016167210 */ /* 0x000fe20007f3e0ff */
[----:B------:R-:W-:Y:S01]  /*219b0*/  STL [R1+0x734], R7 ;  /* 0x0007340701007387 */ /* 0x000fe20000100800 */
[----:B------:R-:W-:-:S02]  /*219c0*/  IMAD.X R23, R23, 0x1, R2, P2 ;  /* 0x0000000117177824 */ /* 0x000fc400010e0602 */
[--C-:B------:R-:W-:Y:S01]  /*219d0*/  IMAD.X R18, R18, 0x1, R2.reuse, P3 ;  /* 0x0000000112127824 */ /* 0x100fe200018e0602 */
[----:B------:R-:W-:Y:S04]  /*219e0*/  STL [R1+0x758], R6 ;  /* 0x0007580601007387 */ /* 0x000fe80000100800 */
[----:B------:R-:W-:Y:S01]  /*219f0*/  STL [R1+0x72c], R20 ;  /* 0x00072c1401007387 */ /* 0x000fe20000100800 */
[-C--:B------:R-:W-:Y:S02]  /*21a00*/  IADD3 R19, P2, R19, R16.reuse, RZ ;  /* 0x0000001013137210 */ /* 0x080fe40007f5e0ff */
[----:B------:R-:W-:Y:S01]  /*21a10*/  IADD3 R4, P3, R4, R16, RZ ;  /* 0x0000001004047210 */ /* 0x000fe20007f7e0ff */
[----:B------:R-:W-:Y:S04]  /*21a20*/  STL [R1+0x750], R21 ;  /* 0x0007501501007387 */ /* 0x000fe80000100800 */
[----:B------:R-:W-:Y:S04]  /*21a30*/  STL [R1+0x724], R22 ;  /* 0x0007241601007387 */ /* 0x000fe80000100800 */
[----:B------:R-:W-:Y:S01]  /*21a40*/  STL [R1+0x748], R23 ;  /* 0x0007481701007387 */ /* 0x000fe20000100800 */
[----:B------:R-:W-:-:S03]  /*21a50*/  IMAD.X R26, R26, 0x1, R2, P4 ;  /* 0x000000011a1a7824 */ /* 0x000fc600020e0602 */
[----:B------:R0:W-:Y:S04]  /*21a60*/  STL [R1+0x714], R4 ;  /* 0x0007140401007387 */ /* 0x0001e80000100800 */
[----:B------:R-:W-:Y:S01]  /*21a70*/  STL [R1+0x71c], R19 ;  /* 0x00071c1301007387 */ /* 0x000fe20000100800 */
[----:B------:R-:W-:-:S03]  /*21a80*/  IADD3 R27, P4, R27, R16, RZ ;  /* 0x000000101b1b7210 */ /* 0x000fc60007f9e0ff */
[----:B0-----:R-:W3:Y:S04]  /*21a90*/  LDL.LU R4, [R1+0x6f0] ;  /* 0x0006f00001047983 */ /* 0x001ee80000300800 */
[----:B------:R-:W-:Y:S01]  /*21aa0*/  STL [R1+0x740], R18 ;  /* 0x0007401201007387 */ /* 0x000fe20000100800 */
[--C-:B----4-:R-:W-:Y:S01]  /*21ab0*/  IMAD.X R29, R29, 0x1, R2.reuse, P5 ;  /* 0x000000011d1d7824 */ /* 0x110fe200028e0602 */
[-C--:B------:R-:W-:Y:S01]  /*21ac0*/  IADD3 R11, P5, R11, R16.reuse, RZ ;  /* 0x000000100b0b7210 */ /* 0x080fe20007fbe0ff */
        /* <DEDUP_REMOVED lines=8> */
[----:B0-----:R-:W4:Y:S04]  /*21b50*/  LDL.LU R29, [R1+0x6c4] ;  /* 0x0006c400011d7983 */ /* 0x001f280000300800 */
        /* <DEDUP_REMOVED lines=10> */
[----:B------:R-:W-:Y:S01]  /*21c00*/  IADD3 R14, P4, R14, R16, RZ ;  /* 0x000000100e0e7210 */ /* 0x000fe20007f9e0ff */
[--C-:B------:R-:W-:Y:S01]  /*21c10*/  IMAD.X R3, R3, 0x1, R2.reuse, P5 ;  /* 0x0000000103037824 */ /* 0x100fe200028e0602 */
[----:B0-----:R-:W4:Y:S04]  /*21c20*/  LDL.LU R28, [R1+0x6e8] ;  /* 0x0006e800011c7983 */ /* 0x001f280000300800 */
[----:B------:R-:W-:Y:S04]  /*21c30*/  STL [R1+0x718], R25 ;  /* 0x0007181901007387 */ /* 0x000fe80000100800 */
[----:B------:R-:W-:Y:S01]  /*21c40*/  STL [R1+0x710], R24 ;  /* 0x0007101801007387 */ /* 0x000fe20000100800 */
[----:B------:R-:W-:-:S03]  /*21c50*/  IMAD.X R5, R5, 0x1, R2, P6 ;  /* 0x0000000105057824 */ /* 0x000fc600030e0602 */
[----:B------:R-:W-:Y:S04]  /*21c60*/  STL [R1+0x6e4], R12 ;  /* 0x0006e40c01007387 */ /* 0x000fe80000100800 */
[----:B------:R0:W-:Y:S01]  /*21c70*/  STL [R1+0x700], R3 ;  /* 0x0007000301007387 */ /* 0x0001e20000100800 */
[----:B------:R-:W-:-:S03]  /*21c80*/  IADD3 R15, P5, R15, R16, RZ ;  /* 0x000000100f0f7210 */ /* 0x000fc60007fbe0ff */
[----:B------:R-:W-:Y:S04]  /*21c90*/  STL [R1+0x708], R13 ;  /* 0x0007080d01007387 */ /* 0x000fe80000100800 */
[----:B0-----:R-:W4:Y:S04]  /*21ca0*/  LDL.LU R3, [R1+0x6bc] ;  /* 0x0006bc0001037983 */ /* 0x001f280000300800 */
[----:B------:R-:W-:Y:S01]  /*21cb0*/  STL [R1+0x6dc], R14 ;  /* 0x0006dc0e01007387 */ /* 0x000fe20000100800 */
[----:B--2---:R-:W-:-:S05]  /*21cc0*/  IADD3 R0, P6, R0, R16, RZ ;  /* 0x0000001000007210 */ /* 0x004fca0007fde0ff */
[----:B------:R0:W-:Y:S04]  /*21cd0*/  STL [R1+0x6cc], R0 ;  /* 0x0006cc0001007387 */ /* 0x0001e80000100800 */
[----:B------:R1:W-:Y:S04]  /*21ce0*/  STL [R1+0x6d4], R15 ;  /* 0x0006d40f01007387 */ /* 0x0003e80000100800 */
[----:B0-----:R-:W2:Y:S04]  /*21cf0*/  LDL.LU R0, [R1+0x6e0] ;  /* 0x0006e00001007983 */ /* 0x001ea80000300800 */
[----:B------:R0:W-:Y:S04]  /*21d00*/  STL [R1+0x6f8], R5 ;  /* 0x0006f80501007387 */ /* 0x0001e80000100800 */
        /* <DEDUP_REMOVED lines=9> */
[----:B------:R-:W2:Y:S01]  /*21da0*/  LDL.LU R26, [R1+0x6b8] ;  /* 0x0006b800011a7983 */ /* 0x000ea20000300800 */
[----:B---3--:R-:W-:-:S03]  /*21db0*/  IMAD.X R4, R4, 0x1, R2, P1 ;  /* 0x0000000104047824 */ /* 0x008fc600008e0602 */
[----:B------:R-:W3:Y:S04]  /*21dc0*/  LDL.LU R27, [R1+0x68c] ;  /* 0x00068c00011b7983 */ /* 0x000ee80000300800 */
[----:B------:R0:W-:Y:S04]  /*21dd0*/  STL [R1+0x6f0], R4 ;  /* 0x0006f00401007387 */ /* 0x0001e80000100800 */
[----:B------:R-:W3:Y:S04]  /*21de0*/  LDL.LU R10, [R1+0x6b0] ;  /* 0x0006b000010a7983 */ /* 0x000ee80000300800 */
[----:B------:R-:W3:Y:S04]  /*21df0*/  LDL.LU R17, [R1+0x684] ;  /* 0x0006840001117983 */ /* 0x000ee80000300800 */
[----:B------:R-:W3:Y:S01]  /*21e00*/  LDL.LU R9, [R1+0x6a8] ;  /* 0x0006a80001097983 */ /* 0x000ee20000300800 */
[----:B----4-:R-:W-:-:S05]  /*21e10*/  IADD3 R29, P1, R29, R16, RZ ;  /* 0x000000101d1d7210 */ /* 0x010fca0007f3e0ff */
[----:B------:R4:W-:Y:S04]  /*21e20*/  STL [R1+0x6c4], R29 ;  /* 0x0006c41d01007387 */ /* 0x0009e80000100800 */
[----:B------:R-:W3:Y:S04]  /*21e30*/  LDL.LU R8, [R1+0x67c] ;  /* 0x00067c0001087983 */ /* 0x000ee80000300800 */
[----:B------:R-:W3:Y:S04]  /*21e40*/  LDL.LU R25, [R1+0x6a0] ;  /* 0x0006a00001197983 */ /* 0x000ee80000300800 */
[----:B------:R-:W3:Y:S04]  /*21e50*/  LDL.LU R24, [R1+0x674] ;  /* 0x0006740001187983 */ /* 0x000ee80000300800 */
[----:B------:R-:W3:Y:S04]  /*21e60*/  LDL.LU R12, [R1+0x698] ;  /* 0x00069800010c7983 */ /* 0x000ee80000300800 */
[----:B------:R-:W3:Y:S04]  /*21e70*/  LDL.LU R13, [R1+0x690] ;  /* 0x00069000010d7983 */ /* 0x000ee80000300800 */
[----:B------:R-:W3:Y:S04]  /*21e80*/  LDL.LU R14, [R1+0x664] ;  /* 0x00066400010e7983 */ /* 0x000ee80000300800 */
[----:B-1----:R-:W3:Y:S01]  /*21e90*/  LDL.LU R15, [R1+0x688] ;  /* 0x00068800010f7983 */ /* 0x002ee20000300800 */
[----:B------:R-:W-:-:S05]  /*21ea0*/  IMAD.X R28, R28, 0x1, R2, P2 ;  /* 0x000000011c1c7824 */ /* 0x000fca00010e0602 */
[----:B------:R1:W-:Y:S04]  /*21eb0*/  STL [R1+0x6e8], R28 ;  /* 0x0006e81c01007387 */ /* 0x0003e80000100800 */
[----:B0-----:R-:W3:Y:S04]  /*21ec0*/  LDL.LU R5, [R1+0x65c] ;  /* 0x00065c0001057983 */ /* 0x001ee80000300800 */
[----:B------:R-:W3:Y:S04]  /*21ed0*/  LDL.LU R4, [R1+0x680] ;  /* 0x0006800001047983 */ /* 0x000ee80000300800 */
[----:B----4-:R-:W4:Y:S01]  /*21ee0*/  LDL.LU R29, [R1+0x654] ;  /* 0x00065400011d7983 */ /* 0x010f220000300800 */
[----:B------:R-:W-:-:S03]  /*21ef0*/  IADD3 R3, P2, R3, R16, RZ ;  /* 0x0000001003037210 */ /* 0x000fc60007f5e0ff */
[----:B-1----:R-:W4:Y:S04]  /*21f00*/  LDL.LU R28, [R1+0x678] ;  /* 0x00067800011c7983 */ /* 0x002f280000300800 */
[----:B------:R0:W-:Y:S04]  /*21f10*/  STL [R1+0x6bc], R3 ;  /* 0x0006bc0301007387 */ /* 0x0001e80000100800 */
[----:B0-----:R-:W4:Y:S01]  /*21f20*/  LDL.LU R3, [R1+0x64c] ;  /* 0x00064c0001037983 */ /* 0x001f220000300800 */
[----:B--2---:R-:W-:-:S05]  /*21f30*/  IMAD.X R0, R0, 0x1, R2, P3 ;  /* 0x0000000100007824 */ /* 0x004fca00018e0602 */
[----:B------:R0:W-:Y:S04]  /*21f40*/  STL [R1+0x6e0], R0 ;  /* 0x0006e00001007387 */ /* 0x0001e80000100800 */
[----:B0-----:R-:W2:Y:S01]  /*21f50*/  LDL.LU R0, [R1+0xc34] ;  /* 0x000c340001007983 */ /* 0x001ea20000300800 */
[-C--:B------:R-:W-:Y:S01]  /*21f60*/  IADD3 R7, P3, R7, R16.reuse, RZ ;  /* 0x0000001007077210 */ /* 0x080fe20007f7e0ff */
[--C-:B------:R-:W-:Y:S01]  /*21f70*/  IMAD.X R6, R6, 0x1, R2.reuse, P4 ;  /* 0x0000000106067824 */ /* 0x100fe200020e0602 */
[-C--:B------:R-:W-:Y:S01]  /*21f80*/  IADD3 R20, P4, R20, R16.reuse, RZ ;  /* 0x0000001014147210 */ /* 0x080fe20007f9e0ff */
[--C-:B------:R-:W-:Y:S01]  /*21f90*/  IMAD.X R21, R21, 0x1, R2.reuse, P5 ;  /* 0x0000000115157824 */ /* 0x100fe200028e0602 */
[----:B------:R-:W-:Y:S01]  /*21fa0*/  IADD3 R22, P5, R22, R16, RZ ;  /* 0x0000001016167210 */ /* 0x000fe20007fbe0ff */
[----:B------:R-:W-:Y:S01]  /*21fb0*/  STL [R1+0x6b4], R7 ;  /* 0x0006b40701007387 */ /* 0x000fe20000100800 */
[----:B------:R-:W-:-:S03]  /*21fc0*/  IMAD.X R11, R11, 0x1, R2, P1 ;  /* 0x000000010b0b7824 */ /* 0x000fc600008e0602 */
[----:B------:R-:W-:Y:S04]  /*21fd0*/  STL [R1+0x6d8], R6 ;  /* 0x0006d80601007387 */ /* 0x000fe80000100800 */
[----:B------:R-:W-:Y:S04]  /*21fe0*/  STL [R1+0x6ac], R20 ;  /* 0x0006ac1401007387 */ /* 0x000fe80000100800 */
[----:B------:R-:W-:Y:S04]  /*21ff0*/  STL [R1+0x6d0], R21 ;  /* 0x0006d01501007387 */ /* 0x000fe80000100800 */
[----:B------:R-:W-:Y:S04]  /*22000*/  STL [R1+0x6a4], R22 ;  /* 0x0006a41601007387 */ /* 0x000fe80000100800 */
[----:B------:R0:W-:Y:S02]  /*22010*/  STL [R1+0x6c0], R11 ;  /* 0x0006c00b01007387 */ /* 0x0001e40000100800 */
[----:B0-----:R-:W0:Y:S01]  /*22020*/  LDC R11, c[0x0][0x23c] ;  /* 0x00008f00ff0b7b82 */ /* 0x001e220000000800 */
[----:B------:R-:W-:Y:S01]  /*22030*/  IMAD.X R23, R23, 0x1, R2, P6 ;  /* 0x0000000117177824 */ /* 0x000fe200030e0602 */
[----:B------:R-:W-:-:S02]  /*22040*/  IADD3 R19, P6, R19, R16, RZ ;  /* 0x0000001013137210 */ /* 0x000fc40007fde0ff */
[-C--:B------:R-:W-:Y:S01]  /*22050*/  IADD3 R18, P1, R18, R16.reuse, RZ ;  /* 0x0000001012127210 */ /* 0x080fe20007f3e0ff */
[--C-:B------:R-:W-:Y:S01]  /*22060*/  IMAD.X R26, R26, 0x1, R2.reuse, P2 ;  /* 0x000000011a1a7824 */ /* 0x100fe200010e0602 */
[----:B---3--:R-:W-:Y:S01]  /*22070*/  IADD3 R27, P2, R27, R16, RZ ;  /* 0x000000101b1b7210 */ /* 0x008fe20007f5e0ff */
[----:B------:R-:W-:Y:S01]  /*22080*/  STL [R1+0x6c8], R23 ;  /* 0x0006c81701007387 */ /* 0x000fe20000100800 */
[----:B------:R-:W-:-:S03]  /*22090*/  IMAD.X R10, R10, 0x1, R2, P3 ;  /* 0x000000010a0a7824 */ /* 0x000fc600018e0602 */
[----:B------:R-:W-:Y:S01]  /*220a0*/  STL [R1+0x69c], R19 ;  /* 0x00069c1301007387 */ /* 0x000fe20000100800 */
[----:B------:R-:W-:-:S03]  /*220b0*/  IADD3 R17, P3, R17, R16, RZ ;  /* 0x0000001011117210 */ /* 0x000fc60007f7e0ff */
[----:B------:R-:W-:Y:S01]  /*220c0*/  STL [R1+0x694], R18 ;  /* 0x0006941201007387 */ /* 0x000fe20000100800 */
[----:B------:R-:W-:-:S03]  /*220d0*/  IMAD.X R9, R9, 0x1, R2, P4 ;  /* 0x0000000109097824 */ /* 0x000fc600020e0602 */
[----:B------:R-:W-:Y:S04]  /*220e0*/  STL [R1+0x6b8], R26 ;  /* 0x0006b81a01007387 */ /* 0x000fe80000100800 */
[----:B------:R-:W-:Y:S01]  /*220f0*/  STL [R1+0x68c], R27 ;  /* 0x00068c1b01007387 */ /* 0x000fe20000100800 */
[----:B------:R-:W-:Y:S02]  /*22100*/  IMAD.X R25, R25, 0x1, R2, P5 ;  /* 0x0000000119197824 */ /* 0x000fe400028e0602 */
[----:B0-----:R-:W-:-:S04]  /*22110*/  IMAD.SHL.U32 R20, R11, 0x80, RZ ;  /* 0x000000800b147824 */ /* 0x001fc800078e00ff */
[----:B------:R-:W-:Y:S02]  /*22120*/  IMAD.SHL.U32 R20, R20, 0x2, RZ ;  /* 0x0000000214147824 */ /* 0x000fe400078e00ff */
[----:B------:R-:W-:Y:S01]  /*22130*/  IMAD.X R12, R12, 0x1, R2, P6 ;  /* 0x000000010c0c7824 */ /* 0x000fe200030e0602 */
[----:B------:R-:W-:Y:S02]  /*22140*/  STL [R1+0x6b0], R10 ;  /* 0x0006b00a01007387 */ /* 0x000fe40000100800 */
[-C--:B------:R-:W-:Y:S02]  /*22150*/  IADD3 R8, P4, R8, R20.reuse, RZ ;  /* 0x0000001408087210 */ /* 0x080fe40007f9e0ff */
[----:B------:R-:W-:Y:S01]  /*22160*/  STL [R1+0x684], R17 ;  /* 0x0006841101007387 */ /* 0x000fe20000100800 */
[----:B------:R-:W-:-:S03]  /*22170*/  IADD3 R24, P5, R24, R20, RZ ;  /* 0x0000001418187210 */ /* 0x000fc60007fbe0ff */
[----:B------:R-:W-:Y:S04]  /*22180*/  STL [R1+0x6a8], R9 ;  /* 0x0006a80901007387 */ /* 0x000fe80000100800 */
[----:B------:R-:W-:Y:S04]  /*22190*/  STL [R1+0x67c], R8 ;  /* 0x00067c0801007387 */ /* 0x000fe80000100800 */
[----:B------:R-:W-:Y:S01]  /*221a0*/  STL [R1+0x6a0], R25 ;  /* 0x0006a01901007387 */ /* 0x000fe20000100800 */
[----:B--2---:R-:W-:-:S05]  /*221b0*/  IADD3 R0, P6, R0, R20, RZ ;  /* 0x0000001400007210 */ /* 0x004fca0007fde0ff */
[----:B------:R0:W-:Y:S04]  /*221c0*/  STL [R1+0x66c], R0 ;  /* 0x00066c0001007387 */ /* 0x0001e80000100800 */
[----:B------:R-:W-:Y:S04]  /*221d0*/  STL [R1+0x674], R24 ;  /* 0x0006741801007387 */ /* 0x000fe80000100800 */
[----:B0-----:R-:W2:Y:S01]  /*221e0*/  LDL.LU R0, [R1+0xc30] ;  /* 0x000c300001007983 */ /* 0x001ea20000300800 */
[--C-:B------:R-:W-:Y:S01]  /*221f0*/  IMAD.X R13, R13, 0x1, R2.reuse, P1 ;  /* 0x000000010d0d7824 */ /* 0x100fe200008e0602 */
[-C--:B------:R-:W-:Y:S01]  /*22200*/  IADD3 R14, P1, R14, R20.reuse, RZ ;  /* 0x000000140e0e7210 */ /* 0x080fe20007f3e0ff */
[----:B------:R-:W-:Y:S01]  /*22210*/  IMAD.X R15, R15, 0x1, R2, P2 ;  /* 0x000000010f0f7824 */ /* 0x000fe200010e0602 */
[----:B------:R-:W-:Y:S01]  /*22220*/  STL [R1+0x698], R12 ;  /* 0x0006980c01007387 */ /* 0x000fe20000100800 */
[----:B------:R-:W-:-:S03]  /*22230*/  IADD3 R5, P2, R5, R20, RZ ;  /* 0x0000001405057210 */ /* 0x000fc60007f5e0ff */
[----:B------:R-:W-:Y:S01]  /*22240*/  STL [R1+0x690], R13 ;  /* 0x0006900d01007387 */ /* 0x000fe20000100800 */
[----:B------:R-:W-:-:S03]  /*22250*/  IMAD.X R4, R4, 0x1, R2, P3 ;  /* 0x0000000104047824 */ /* 0x000fc600018e0602 */
[----:B------:R-:W-:Y:S04]  /*22260*/  STL [R1+0x664], R14 ;  /* 0x0006640e01007387 */ /* 0x000fe80000100800 */
[----:B------:R-:W-:Y:S01]  /*22270*/  STL [R1+0xbac], R2 ;  /* 0x000bac0201007387 */ /* 0x000fe20000100800 */
[----:B----4-:R-:W-:-:S03]  /*22280*/  IADD3 R29, P3, R29, R20, RZ ;  /* 0x000000141d1d7210 */ /* 0x010fc60007f7e0ff */
[----:B------:R-:W-:Y:S04]  /*22290*/  STL [R1+0x688], R15 ;  /* 0x0006880f01007387 */ /* 0x000fe80000100800 */
[----:B------:R-:W-:Y:S04]  /*222a0*/  STL [R1+0x65c], R5 ;  /* 0x00065c0501007387 */ /* 0x000fe80000100800 */
[----:B------:R-:W-:Y:S04]  /*222b0*/  STL [R1+0x680], R4 ;  /* 0x0006800401007387 */ /* 0x000fe80000100800 */
[----:B------:R0:W-:Y:S04]  /*222c0*/  STL [R1+0xc2c], R20 ;  /* 0x000c2c1401007387 */ /* 0x0001e80000100800 */
[----:B------:R-:W-:Y:S01]  /*222d0*/  STL [R1+0x654], R29 ;  /* 0x0006541d01007387 */ /* 0x000fe20000100800 */
[----:B--2---:R-:W-:Y:S01]  /*222e0*/  IMAD.X R28, R28, 0x1, R0, P4 ;  /* 0x000000011c1c7824 */ /* 0x004fe200020e0600 */
[----:B------:R-:W-:-:S02]  /*222f0*/  IADD3 R3, P4, R3, R20, RZ ;  /* 0x0000001403037210 */ /* 0x000fc40007f9e0ff */
[----:B0-----:R-:W2:Y:S04]  /*22300*/  LDL.LU R20, [R1+0x670] ;  /* 0x0006700001147983 */ /* 0x001ea80000300800 */
[----:B------:R-:W-:Y:S04]  /*22310*/  STL [R1+0x678], R28 ;  /* 0x0006781c01007387 */ /* 0x000fe80000100800 */
[----:B------:R-:W3:Y:S04]  /*22320*/  LDL.LU R2, [R1+0x660] ;  /* 0x0006600001027983 */ /* 0x000ee80000300800 */
[----:B------:R-:W-:Y:S04]  /*22330*/  STL [R1+0x64c], R3 ;  /* 0x00064c0301007387 */ /* 0x000fe80000100800 */
[----:B---3--:R0:W-:Y:S04]  /*22340*/  STL [R1+0xc20], R2 ;  /* 0x000c200201007387 */ /* 0x0081e80000100800 */
[----:B0-----:R-:W3:Y:S04]  /*22350*/  LDL.LU R2, [R1+0x63c] ;  /* 0x00063c0001027983 */ /* 0x001ee80000300800 */
[----:B---3--:R0:W-:Y:S04]  /*22360*/  STL [R1+0xc24], R2 ;  /* 0x000c240201007387 */ /* 0x0081e80000100800 */
[----:B0-----:R-:W3:Y:S01]  /*22370*/  LDL.LU R2, [R1+0x668] ;  /* 0x0006680001027983 */ /* 0x001ee20000300800 */
[----:B--2---:R-:W-:-:S03]  /*22380*/  IMAD.X R20, R20, 0x1, R0, P5 ;  /* 0x0000000114147824 */ /* 0x004fc600028e0600 */
[----:B---3--:R0:W-:Y:S04]  /*22390*/  STL [R1+0xc28], R2 ;  /* 0x000c280201007387 */ /* 0x0081e80000100800 */
[----:B0-----:R-:W2:Y:S04]  /*223a0*/  LDL.LU R2, [R1+0x644] ;  /* 0x0006440001027983 */ /* 0x001ea80000300800 */
[----:B------:R-:W3:Y:S04]  /*223b0*/  LDL.LU R7, [R1+0x634] ;  /* 0x0006340001077983 */ /* 0x000ee80000300800 */
[----:B------:R-:W4:Y:S04]  /*223c0*/  LDL.LU R6, [R1+0x658] ;  /* 0x0006580001067983 */ /* 0x000f280000300800 */
        /* <DEDUP_REMOVED lines=24> */
[----:B------:R0:W-:Y:S04]  /*22550*/  STL [R1+0x670], R20 ;  /* 0x0006701401007387 */ /* 0x0001e80000100800 */
[----:B0-----:R-:W2:Y:S02]  /*22560*/  LDL.LU R20, [R1+0xc2c] ;  /* 0x000c2c0001147983 */ /* 0x001ea40000300800 */
[----:B--2---:R-:W-:-:S05]  /*22570*/  IADD3 R2, P5, R2, R20, RZ ;  /* 0x0000001402027210 */ /* 0x004fca0007fbe0ff */
[----:B------:R0:W-:Y:S04]  /*22580*/  STL [R1+0x644], R2 ;  /* 0x0006440201007387 */ /* 0x0001e80000100800 */
[----:B0-----:R-:W2:Y:S02]  /*22590*/  LDL.LU R2, [R1+0xc28] ;  /* 0x000c280001027983 */ /* 0x001ea40000300800 */
[----:B--2---:R-:W-:-:S05]  /*225a0*/  IMAD.X R2, R2, 0x1, R0, P6 ;  /* 0x0000000102027824 */ /* 0x004fca00030e0600 */
[----:B------:R0:W-:Y:S04]  /*225b0*/  STL [R1+0x668], R2 ;  /* 0x0006680201007387 */ /* 0x0001e80000100800 */
[----:B0-----:R-:W2:Y:S02]  /*225c0*/  LDL.LU R2, [R1+0xc24] ;  /* 0x000c240001027983 */ /* 0x001ea40000300800 */
[----:B--2---:R-:W-:-:S05]  /*225d0*/  IADD3 R2, P6, R2, R20, RZ ;  /* 0x0000001402027210 */ /* 0x004fca0007fde0ff */
[----:B------:R0:W-:Y:S04]  /*225e0*/  STL [R1+0x63c], R2 ;  /* 0x00063c0201007387 */ /* 0x0001e80000100800 */
[----:B0-----:R-:W2:Y:S01]  /*225f0*/  LDL.LU R2, [R1+0xc20] ;  /* 0x000c200001027983 */ /* 0x001ea20000300800 */
[--C-:B----4-:R-:W-:Y:S01]  /*22600*/  IMAD.X R6, R6, 0x1, R0.reuse, P2 ;  /* 0x0000000106067824 */ /* 0x110fe200010e0600 */
[-C--:B---3--:R-:W-:Y:S01]  /*22610*/  IADD3 R21, P2, R21, R20.reuse, RZ ;  /* 0x0000001415157210 */ /* 0x088fe20007f5e0ff */
[--C-:B------:R-:W-:Y:S01]  /*22620*/  IMAD.X R22, R22, 0x1, R0.reuse, P3 ;  /* 0x0000000116167824 */ /* 0x100fe200018e0600 */
[-C--:B------:R-:W-:Y:S01]  /*22630*/  IADD3 R23, P3, R23, R20.reuse, RZ ;  /* 0x0000001417177210 */ /* 0x080fe20007f7e0ff */
        /* <DEDUP_REMOVED lines=15> */
[----:B------:R-:W-:Y:S01]  /*22730*/  IADD3 R4, P6, R4, R20, RZ ;  /* 0x0000001404047210 */ /* 0x000fe20007fde0ff */
[----:B------:R-:W-:-:S02]  /*22740*/  IMAD.X R3, R3, 0x1, R0, P2 ;  /* 0x0000000103037824 */ /* 0x000fc400010e0600 */
[----:B--2---:R-:W-:Y:S01]  /*22750*/  IMAD.X R2, R2, 0x1, R0, P1 ;  /* 0x0000000102027824 */ /* 0x004fe200008e0600 */
[----:B------:R-:W-:-:S04]  /*22760*/  IADD3 R7, P1, R7, R20, RZ ;  /* 0x0000001407077210 */ /* 0x000fc80007f3e0ff */
        /* <DEDUP_REMOVED lines=8> */
[----:B------:R-:W-:-:S03]  /*227f0*/  IMAD.X R16, R16, 0x1, R0, P1 ;  /* 0x0000000110107824 */ /* 0x000fc600008e0600 */
[----:B------:R-:W-:Y:S01]  /*22800*/  STL [R1+0x640], R26 ;  /* 0x0006401a01007387 */ /* 0x000fe20000100800 */
[----:B------:R-:W-:-:S03]  /*22810*/  IADD3 R17, P1, R17, R20, RZ ;  /* 0x0000001411117210 */ /* 0x000fc60007f3e0ff */
        /* <DEDUP_REMOVED lines=17> */
[----:B------:R0:W-:Y:S04]  /*22930*/  STL [R1+0xc1c], R0 ;  /* 0x000c1c0001007387 */ /* 0x0001e80000100800 */
[----:B------:R-:W-:Y:S04]  /*22940*/  STL [R1+0x600], R29 ;  /* 0x0006001d01007387 */ /* 0x000fe80000100800 */
        /* <DEDUP_REMOVED lines=8> */
[----:B--2---:R-:W-:-:S03]  /*229d0*/  IADD3 R0, P2, R0, R20, RZ ;  /* 0x0000001400007210 */ /* 0x004fc60007f5e0ff */
[----:B---3--:R0:W-:Y:S04]  /*229e0*/  STL [R1+0xc18], R2 ;  /* 0x000c180201007387 */ /* 0x0081e80000100800 */
        /* <DEDUP_REMOVED lines=27> */
[----:B------:R0:W-:Y:S04]  /*22ba0*/  STL [R1+0x5cc], R0 ;  /* 0x0005cc0001007387 */ /* 0x0001e80000100800 */
[----:B0-----:R-:W2:Y:S02]  /*22bb0*/  LDL.LU R0, [R1+0xc1c] ;  /* 0x000c1c0001007983 */ /* 0x001ea40000300800 */
[----:B--2---:R-:W-:-:S05]  /*22bc0*/  IMAD.X R2, R2, 0x1, R0, P3 ;  /* 0x0000000102027824 */ /* 0x004fca00018e0600 */
[----:B------:R0:W-:Y:S04]  /*22bd0*/  STL [R1+0x5f0], R2 ;  /* 0x0005f00201007387 */ /* 0x0001e80000100800 */
[----:B0-----:R-:W2:Y:S02]  /*22be0*/  LDL.LU R2, [R1+0xc18] ;  /* 0x000c180001027983 */ /* 0x001ea40000300800 */
[----:B--2---:R-:W-:-:S05]  /*22bf0*/  IADD3 R2, P3, R2, R20, RZ ;  /* 0x0000001402027210 */ /* 0x004fca0007f7e0ff */
[----:B------:R0:W-:Y:S04]  /*22c00*/  STL [R1+0x5c4], R2 ;  /* 0x0005c40201007387 */ /* 0x0001e80000100800 */
[----:B0-----:R-:W2:Y:S02]  /*22c10*/  LDL.LU R2, [R1+0xc14] ;  /* 0x000c140001027983 */ /* 0x001ea40000300800 */
[----:B--2---:R-:W-:-:S05]  /*22c20*/  IMAD.X R2, R2, 0x1, R0, P4 ;  /* 0x0000000102027824 */ /* 0x004fca00020e0600 */
[----:B------:R0:W-:Y:S04]  /*22c30*/  STL [R1+0x5e8], R2 ;  /* 0x0005e80201007387 */ /* 0x0001e80000100800 */
[----:B0-----:R-:W2:Y:S01]  /*22c40*/  LDL.LU R2, [R1+0xc10] ;  /* 0x000c100001027983 */ /* 0x001ea20000300800 */
[--C-:B---3--:R-:W-:Y:S01]  /*22c50*/  IMAD.X R7, R7, 0x1, R0.reuse, P5 ;  /* 0x0000000107077824 */ /* 0x108fe200028e0600 */
[-C--:B----4-:R-:W-:Y:S01]  /*22c60*/  IADD3 R6, P5, R6, R20.reuse, RZ ;  /* 0x0000001406067210 */ /* 0x090fe20007fbe0ff */
        /* <DEDUP_REMOVED lines=18> */
[----:B------:R-:W-:Y:S01]  /*22d90*/  IMAD.X R28, R28, 0x1, R0, P5 ;  /* 0x000000011c1c7824 */ /* 0x000fe200028e0600 */
[----:B------:R-:W-:-:S02]  /*22da0*/  IADD3 R3, P5, R3, R20, RZ ;  /* 0x0000001403037210 */ /* 0x000fc40007fbe0ff */
[----:B--2---:R-:W-:-:S05]  /*22db0*/  IADD3 R2, P4, R2, R20, RZ ;  /* 0x0000001402027210 */ /* 0x004fca0007f9e0ff */
        /* <DEDUP_REMOVED lines=22> */
[----:B------:R-:W-:Y:S04]  /*22f20*/  STL [R1+0x598], R13 ;  /* 0x0005980d01007387 */ /* 0x000fe80000100800 */
[----:B------:R-:W-:Y:S01]  /*22f30*/  STL [R1+0x56c], R14 ;  /* 0x00056c0e01007387 */ /* 0x000fe20000100800 */
[----:B------:R-:W-:-:S03]  /*22f40*/  IADD3 R29, P4, R29, R20, RZ ;  /* 0x000000141d1d7210 */ /* 0x000fc60007f9e0ff */
[----:B------:R-:W-:Y:S04]  /*22f50*/  STL [R1+0x590], R15 ;  /* 0x0005900f01007387 */ /* 0x000fe80000100800 */
        /* <DEDUP_REMOVED lines=576> */
[--C-:B------:R-:W-:Y:S02]  /*25360*/  IMAD.X R12, R12, 0x1, R0.reuse, P2 ;  /* 0x000000010c0c7824 */ /* 0x100fe400010e0600 */
[--C-:B------:R-:W-:Y:S02]  /*25370*/  IMAD.X R13, R13, 0x1, R0.reuse, P3 ;  /* 0x000000010d0d7824 */ /* 0x100fe400018e0600 */
[--C-:B------:R-:W-:Y:S02]  /*25380*/  IMAD.X R15, R15, 0x1, R0.reuse, P5 ;  /* 0x000000010f0f7824 */ /* 0x100fe400028e0600 */
[----:B------:R-:W-:Y:S01]  /*25390*/  IMAD.X R14, R14, 0x1, R0, P4 ;  /* 0x000000010e0e7824 */ /* 0x000fe200020e0600 */
[----:B--2---:R-:W-:-:S05]  /*253a0*/  IADD3 R2, P1, R2, R20, RZ ;  /* 0x0000001402027210 */ /* 0x004fca0007f3e0ff */
[----:B------:R0:W-:Y:S04]  /*253b0*/  STL [R1+0xaec], R2 ;  /* 0x000aec0201007387 */ /* 0x0001e80000100800 */
[----:B0-----:R0:W5:Y:S04]  /*253c0*/  LDL.LU R2, [R1+0xbac] ;  /* 0x000bac0001027983 */ /* 0x0011680000300800 */
[----:B------:R1:W-:Y:S04]  /*253d0*/  STL [R1+0xab8], R6 ;  /* 0x000ab80601007387 */ /* 0x0003e80000100800 */
[----:B-1----:R0:W5:Y:S04]  /*253e0*/  LDL.LU R6, [R1+0xba8] ;  /* 0x000ba80001067983 */ /* 0x0021680000300800 */
[----:B------:R1:W-:Y:S04]  /*253f0*/  STL [R1+0xaf4], R7 ;  /* 0x000af40701007387 */ /* 0x0003e80000100800 */
[----:B-1----:R0:W5:Y:S04]  /*25400*/  LDL.LU R7, [R1+0xba4] ;  /* 0x000ba40001077983 */ /* 0x0021680000300800 */
[----:B------:R1:W-:Y:S04]  /*25410*/  STL [R1+0xac0], R18 ;  /* 0x000ac01201007387 */ /* 0x0003e80000100800 */
[----:B-1----:R0:W5:Y:S04]  /*25420*/  LDL.LU R18, [R1+0xba0] ;  /* 0x000ba00001127983 */ /* 0x0021680000300800 */
[----:B------:R1:W-:Y:S01]  /*25430*/  STL [R1+0xafc], R19 ;  /* 0x000afc1301007387 */ /* 0x0003e20000100800 */
[----:B------:R-:W-:-:S03]  /*25440*/  IMAD.X R4, R4, 0x1, R0, P1 ;  /* 0x0000000104047824 */ /* 0x000fc600008e0600 */
[----:B-1----:R0:W5:Y:S04]  /*25450*/  LDL.LU R19, [R1+0xb9c] ;  /* 0x000b9c0001137983 */ /* 0x0021680000300800 */
[----:B------:R1:W-:Y:S01]  /*25460*/  STL [R1+0xac8], R10 ;  /* 0x000ac80a01007387 */ /* 0x0003e20000100800 */
[----:B------:R-:W-:-:S03]  /*25470*/  IADD3 R5, P1, R5, R20, RZ ;  /* 0x0000001405057210 */ /* 0x000fc60007f3e0ff */
[----:B-1----:R0:W5:Y:S04]  /*25480*/  LDL.LU R10, [R1+0xb98] ;  /* 0x000b9800010a7983 */ /* 0x0021680000300800 */
[----:B------:R1:W-:Y:S04]  /*25490*/  STL [R1+0xb04], R11 ;  /* 0x000b040b01007387 */ /* 0x0003e80000100800 */
        /* <DEDUP_REMOVED lines=30> */
[----:B------:R0:W-:Y:S01]  /*25680*/  STL [R1+0xb28], R14 ;  /* 0x000b280e01007387 */ /* 0x0001e20000100800 */
[----:B------:R-:W-:Y:S05]  /*25690*/  @P0 BRA `(.L_x_1) ;  /* 0xfffffe7000200947 */ /* 0x000fea000383ffff */
[----:B-----5:R1:W-:Y:S04]  /*256a0*/  STL [R1+0xbbc], R19 ;  /* 0x000bbc1301007387 */ /* 0x0203e80000100800 */
[----:B-1----:R-:W2:Y:S04]  /*256b0*/  LDL.LU R19, [R1+0xe0] ;  /* 0x0000e00001137983 */ /* 0x002ea80000300800 */
[----:B--2---:R1:W-:Y:S04]  /*256c0*/  STL [R1+0xbc4], R19 ;  /* 0x000bc41301007387 */ /* 0x0043e80000100800 */
        /* <DEDUP_REMOVED lines=12> */
[----:B------:R2:W-:Y:S01]  /*25790*/  STL [R1+0xbb8], R18 ;  /* 0x000bb81201007387 */ /* 0x0005e20000100800 */
[----:B-1----:R-:W-:-:S03]  /*257a0*/  IMAD.MOV.U32 R19, RZ, RZ, R7 ;  /* 0x000000ffff137224 */ /* 0x002fc600078e0007 */
[----:B--2---:R-:W2:Y:S04]  /*257b0*/  LDL.LU R18, [R1+0x16c] ;  /* 0x00016c0001127983 */ /* 0x004ea80000300800 */
        /* <DEDUP_REMOVED lines=15> */
[----:B0-----:R-:W2:Y:S01]  /*258b0*/  LDL.LU R17, [R1+0x138] ;  /* 0x0001380001117983 */ /* 0x001ea20000300800 */
[----:B-1----:R-:W-:-:S03]  /*258c0*/  IMAD.MOV.U32 R18, RZ, RZ, R6 ;  /* 0x000000ffff127224 */ /* 0x002fc600078e0006 */
[----:B--2---:R0:W-:Y:S04]  /*258d0*/  STL [R1+0xbb4], R17 ;  /* 0x000bb41101007387 */ /* 0x0041e80000100800 */
[----:B0-----:R-:W2:Y:S04]  /*258e0*/  LDL.LU R17, [R1+0x164] ;  /* 0x0001640001117983 */ /* 0x001ea80000300800 */
[----:B------:R-:W3:Y:S04]  /*258f0*/  LDL.LU R16, [R1+0x130] ;  /* 0x0001300001107983 */ /* 0x000ee80000300800 */
[----:B---3--:R0:W-:Y:S04]  /*25900*/  STL [R1+0xbb0], R16 ;  /* 0x000bb01001007387 */ /* 0x0081e80000100800 */
[----:B0-----:R-:W3:Y:S04]  /*25910*/  LDL.LU R16, [R1+0x13c] ;  /* 0x00013c0001107983 */ /* 0x001ee80000300800 */
[----:B------:R-:W4:Y:S04]  /*25920*/  LDL.LU R15, [R1+0xf8] ;  /* 0x0000f800010f7983 */ /* 0x000f280000300800 */
[----:B----4-:R0:W-:Y:S04]  /*25930*/  STL [R1+0xbac], R15 ;  /* 0x000bac0f01007387 */ /* 0x0101e80000100800 */
[----:B0-----:R-:W4:Y:S04]  /*25940*/  LDL.LU R15, [R1+0x134] ;  /* 0x00013400010f7983 */ /* 0x001f280000300800 */
[----:B------:R-:W2:Y:S04]  /*25950*/  LDL.LU R14, [R1+0xf0] ;  /* 0x0000f000010e7983 */ /* 0x000ea80000300800 */
[----:B--2---:R0:W-:Y:S04]  /*25960*/  STL [R1+0xba8], R14 ;  /* 0x000ba80e01007387 */ /* 0x0041e80000100800 */
[----:B0-----:R-:W2:Y:S04]  /*25970*/  LDL.LU R14, [R1+0xfc] ;  /* 0x0000fc00010e7983 */ /* 0x001ea80000300800 */
[----:B------:R-:W3:Y:S04]  /*25980*/  LDL.LU R13, [R1+0x198] ;  /* 0x00019800010d7983 */ /* 0x000ee80000300800 */
[----:B---3--:R0:W-:Y:S04]  /*25990*/  STL [R1+0xba4], R13 ;  /* 0x000ba40d01007387 */ /* 0x0081e80000100800 */
[----:B0-----:R-:W3:Y:S04]  /*259a0*/  LDL.LU R13, [R1+0xf4] ;  /* 0x0000f400010d7983 */ /* 0x001ee80000300800 */
[----:B------:R0:W-:Y:S04]  /*259b0*/  STL [R1+0xb9c], R11 ;  /* 0x000b9c0b01007387 */ /* 0x0001e80000100800 */
[----:B0-----:R-:W4:Y:S04]  /*259c0*/  LDL.LU R11, [R1+0x194] ;  /* 0x00019400010b7983 */ /* 0x001f280000300800 */
[----:B----4-:R0:W-:Y:S04]  /*259d0*/  STL [R1+0xba0], R11 ;  /* 0x000ba00b01007387 */ /* 0x0101e80000100800 */
[----:B0-----:R-:W4:Y:S04]  /*259e0*/  LDL.LU R11, [R1+0x19c] ;  /* 0x00019c00010b7983 */ /* 0x001f280000300800 */
[----:B------:R-:W4:Y:S04]  /*259f0*/  LDL.LU R12, [R1+0x190] ;  /* 0x00019000010c7983 */ /* 0x000f280000300800 */
[----:B------:R0:W-:Y:S04]  /*25a00*/  STL [R1+0xb98], R10 ;  /* 0x000b980a01007387 */ /* 0x0001e80000100800 */
[----:B0-----:R-:W4:Y:S04]  /*25a10*/  LDL.LU R10, [R1+0x17c] ;  /* 0x00017c00010a7983 */ /* 0x001f280000300800 */
[----:B------:R0:W-:Y:S04]  /*25a20*/  STL [R1+0xb94], R9 ;  /* 0x000b940901007387 */ /* 0x0001e80000100800 */
[----:B0-----:R-:W4:Y:S04]  /*25a30*/  LDL.LU R9, [R1+0x174] ;  /* 0x0001740001097983 */ /* 0x001f280000300800 */
[----:B------:R0:W-:Y:S04]  /*25a40*/  STL [R1+0xb90], R8 ;  /* 0x000b900801007387 */ /* 0x0001e80000100800 */
[----:B0-----:R-:W4:Y:S04]  /*25a50*/  LDL.LU R8, [R1+0x18c] ;  /* 0x00018c0001087983 */ /* 0x001f280000300800 */
[----:B------:R0:W-:Y:S04]  /*25a60*/  STL [R1+0xb88], R5 ;  /* 0x000b880501007387 */ /* 0x0001e80000100800 */
[----:B0-----:R-:W2:Y:S01]  /*25a70*/  LDL.LU R5, [R1+0x10c] ;  /* 0x00010c0001057983 */ /* 0x001ea20000300800 */
[----:B------:R-:W-:-:S03]  /*25a80*/  F2FP.BF16.F32.PACK_AB R19, R18, R19 ;  /* 0x000000131213723e */ /* 0x000fc600000010ff */
[----:B--2---:R0:W-:Y:S04]  /*25a90*/  STL [R1+0xb8c], R5 ;  /* 0x000b8c0501007387 */ /* 0x0041e80000100800 */
[----:B0-----:R-:W2:Y:S04]  /*25aa0*/  LDL.LU R5, [R1+0x184] ;  /* 0x0001840001057983 */ /* 0x001ea80000300800 */
[----:B------:R-:W2:Y:S04]  /*25ab0*/  LDL.LU R7, [R1+0x108] ;  /* 0x0001080001077983 */ /* 0x000ea80000300800 */
[----:B------:R0:W-:Y:S04]  /*25ac0*/  STL [R1+0xb84], R4 ;  /* 0x000b840401007387 */ /* 0x0001e80000100800 */
[----:B0-----:R-:W2:Y:S04]  /*25ad0*/  LDL.LU R4, [R1+0x104] ;  /* 0x0001040001047983 */ /* 0x001ea80000300800 */
[----:B------:R-:W2:Y:S04]  /*25ae0*/  LDL.LU R6, [R1+0x100] ;  /* 0x0001000001067983 */ /* 0x000ea80000300800 */
[----:B------:R0:W-:Y:S04]  /*25af0*/  STL [R1+0xb80], R25 ;  /* 0x000b801901007387 */ /* 0x0001e80000100800 */
[----:B0-----:R-:W2:Y:S04]  /*25b00*/  LDL.LU R25, [R1+0x1cc] ;  /* 0x0001cc0001197983 */ /* 0x001ea80000300800 */
[----:B------:R0:W-:Y:S04]  /*25b10*/  STL [R1+0xb7c], R24 ;  /* 0x000b7c1801007387 */ /* 0x0001e80000100800 */
[----:B0-----:R-:W2:Y:S04]  /*25b20*/  LDL.LU R24, [R1+0x1c4] ;  /* 0x0001c40001187983 */ /* 0x001ea80000300800 */
[----:B------:R0:W-:Y:S04]  /*25b30*/  STL [R1+0xb78], R29 ;  /* 0x000b781d01007387 */ /* 0x0001e80000100800 */
[----:B0-----:R-:W2:Y:S04]  /*25b40*/  LDL.LU R29, [R1+0x15c] ;  /* 0x00015c00011d7983 */ /* 0x001ea80000300800 */
[----:B------:R-:W2:Y:S04]  /*25b50*/  LDL.LU R27, [R1+0x158] ;  /* 0x00015800011b7983 */ /* 0x000ea80000300800 */
[----:B------:R0:W-:Y:S04]  /*25b60*/  STL [R1+0xb74], R3 ;  /* 0x000b740301007387 */ /* 0x0001e80000100800 */
[----:B0-----:R-:W2:Y:S04]  /*25b70*/  LDL.LU R3, [R1+0x154] ;  /* 0x0001540001037983 */ /* 0x001ea80000300800 */
[----:B------:R-:W2:Y:S04]  /*25b80*/  LDL.LU R26, [R1+0x150] ;  /* 0x00015000011a7983 */ /* 0x000ea80000300800 */
[----:B------:R0:W-:Y:S04]  /*25b90*/  STL [R1+0xb70], R28 ;  /* 0x000b701c01007387 */ /* 0x0001e80000100800 */
[----:B0-----:R-:W2:Y:S04]  /*25ba0*/  LDL.LU R28, [R1+0x1ac] ;  /* 0x0001ac00011c7983 */ /* 0x001ea80000300800 */
[----:B------:R-:W2:Y:S04]  /*25bb0*/  LDL.LU R0, [R1+0x1a4] ;  /* 0x0001a40001007983 */ /* 0x000ea80000300800 */
[----:B------:R-:W2:Y:S04]  /*25bc0*/  LDL.LU R2, [R1+0x1bc] ;  /* 0x0001bc0001027983 */ /* 0x000ea80000300800 */
[----:B------:R-:W2:Y:S04]  /*25bd0*/  LDL.LU R23, [R1+0x1b8] ;  /* 0x0001b80001177983 */ /* 0x000ea80000300800 */
[----:B------:R-:W2:Y:S04]  /*25be0*/  LDL.LU R20, [R1+0x1b4] ;  /* 0x0001b40001147983 */ /* 0x000ea80000300800 */
[----:B------:R-:W2:Y:S04]  /*25bf0*/  LDL.LU R22, [R1+0x1b0] ;  /* 0x0001b00001167983 */ /* 0x000ea80000300800 */
[----:B------:R-:W2:Y:S04]  /*25c00*/  LDL.LU R21, [R1+0x1dc] ;  /* 0x0001dc0001157983 */ /* 0x000ea80000300800 */
[----:B------:R-:W3:Y:S04]  /*25c10*/  LDL.LU R18, [R1+0xbf8] ;  /* 0x000bf80001127983 */ /* 0x000ee80000300800 */
[----:B------:R0:W-:Y:S04]  /*25c20*/  STL [R1+0xc], R19 ;  /* 0x00000c1301007387 */ /* 0x0001e80000100800 */
[----:B0-----:R-:W3:Y:S02]  /*25c30*/  LDL.LU R19, [R1+0xbf4] ;  /* 0x000bf40001137983 */ /* 0x001ee40000300800 */
[----:B---3--:R-:W-:-:S02]  /*25c40*/  F2FP.BF16.F32.PACK_AB R19, R18, R19 ;  /* 0x000000131213723e */ /* 0x008fc400000010ff */
        /* <DEDUP_REMOVED lines=9> */
[----:B------:R0:W-:Y:S04]  /*25ce0*/  STL [R1], R19 ;  /* 0x0000001301007387 */ /* 0x0001e80000100800 */
        /* <DEDUP_REMOVED lines=18> */
[----:B------:R-:W3:Y:S02]  /*25e10*/  LDL.LU R18, [R1+0xbb8] ;  /* 0x000bb80001127983 */ /* 0x000ee40000300800 */
[----:B---3--:R-:W-:Y:S02]  /*25e20*/  F2FP.BF16.F32.PACK_AB R18, R17, R18 ;  /* 0x000000121112723e */ /* 0x008fe400000010ff */
[----:B------:R-:W3:Y:S02]  /*25e30*/  LDL.LU R17, [R1+0xbb4] ;  /* 0x000bb40001117983 */ /* 0x000ee40000300800 */
[----:B---3--:R-:W-:Y:S02]  /*25e40*/  F2FP.BF16.F32.PACK_AB R17, R16, R17 ;  /* 0x000000111011723e */ /* 0x008fe400000010ff */
[----:B------:R-:W3:Y:S02]  /*25e50*/  LDL.LU R16, [R1+0xbb0] ;  /* 0x000bb00001107983 */ /* 0x000ee40000300800 */
[----:B---3--:R-:W-:-:S02]  /*25e60*/  F2FP.BF16.F32.PACK_AB R16, R15, R16 ;  /* 0x000000100f10723e */ /* 0x008fc400000010ff */
[----:B------:R-:W3:Y:S02]  /*25e70*/  LDL.LU R15, [R1+0xbac] ;  /* 0x000bac00010f7983 */ /* 0x000ee40000300800 */
[----:B---3--:R-:W-:Y:S02]  /*25e80*/  F2FP.BF16.F32.PACK_AB R15, R14, R15 ;  /* 0x0000000f0e0f723e */ /* 0x008fe400000010ff */
[----:B------:R-:W3:Y:S02]  /*25e90*/  LDL.LU R14, [R1+0xba8] ;  /* 0x000ba800010e7983 */ /* 0x000ee40000300800 */
[----:B---3--:R-:W-:Y:S02]  /*25ea0*/  F2FP.BF16.F32.PACK_AB R14, R13, R14 ;  /* 0x0000000e0d0e723e */ /* 0x008fe400000010ff */
[----:B------:R-:W4:Y:S02]  /*25eb0*/  LDL.LU R13, [R1+0xba4] ;  /* 0x000ba400010d7983 */ /* 0x000f240000300800 */
[----:B----4-:R-:W-:-:S02]  /*25ec0*/  F2FP.BF16.F32.PACK_AB R13, R11, R13 ;  /* 0x0000000d0b0d723e */ /* 0x010fc400000010ff */
        /* <DEDUP_REMOVED lines=8> */
[----:B------:R-:W2:Y:S02]  /*25f50*/  LDL.LU R8, [R1+0xb90] ;  /* 0x000b900001087983 */ /* 0x000ea40000300800 */
[----:B--2---:R-:W-:Y:S02]  /*25f60*/  F2FP.BF16.F32.PACK_AB R8, R5, R8 ;  /* 0x000000080508723e */ /* 0x004fe400000010ff */
[----:B------:R-:W2:Y:S01]  /*25f70*/  LDL.LU R5, [R1+0xb8c] ;  /* 0x000b8c0001057983 */ /* 0x000ea20000300800 */
[----:B------:R-:W-:Y:S02]  /*25f80*/  F2FP.BF16.F32.PACK_AB R6, R4, R6 ;  /* 0x000000060406723e */ /* 0x000fe400000010ff */
[----:B--2---:R-:W-:-:S02]  /*25f90*/  F2FP.BF16.F32.PACK_AB R7, R5, R7 ;  /* 0x000000070507723e */ /* 0x004fc400000010ff */
[----:B------:R-:W2:Y:S04]  /*25fa0*/  LDL.LU R5, [R1+0xb88] ;  /* 0x000b880001057983 */ /* 0x000ea80000300800 */
[----:B------:R-:W3:Y:S01]  /*25fb0*/  LDL.LU R4, [R1+0xb84] ;  /* 0x000b840001047983 */ /* 0x000ee20000300800 */
[----:B--2---:R-:W-:-:S03]  /*25fc0*/  F2FP.BF16.F32.PACK_AB R5, R25, R5 ;  /* 0x000000051905723e */ /* 0x004fc600000010ff */
[----:B------:R-:W2:Y:S01]  /*25fd0*/  LDL.LU R25, [R1+0xb80] ;  /* 0x000b800001197983 */ /* 0x000ea20000300800 */
[----:B------:R-:W-:Y:S02]  /*25fe0*/  F2FP.BF16.F32.PACK_AB R27, R29, R27 ;  /* 0x0000001b1d1b723e */ /* 0x000fe400000010ff */
[----:B---3--:R-:W-:Y:S02]  /*25ff0*/  F2FP.BF16.F32.PACK_AB R4, R24, R4 ;  /* 0x000000041804723e */ /* 0x008fe400000010ff */
[----:B------:R-:W3:Y:S01]  /*26000*/  LDL.LU R24, [R1+0xb7c] ;  /* 0x000b7c0001187983 */ /* 0x000ee20000300800 */
[----:B------:R-:W-:-:S03]  /*26010*/  F2FP.BF16.F32.PACK_AB R26, R3, R26 ;  /* 0x0000001a031a723e */ /* 0x000fc600000010ff */
[----:B------:R-:W4:Y:S04]  /*26020*/  LDL.LU R29, [R1+0xb78] ;  /* 0x000b7800011d7983 */ /* 0x000f280000300800 */
[----:B------:R-:W4:Y:S01]  /*26030*/  LDL.LU R3, [R1+0xb74] ;  /* 0x000b740001037983 */ /* 0x000f220000300800 */
[----:B--2---:R-:W-:-:S03]  /*26040*/  F2FP.BF16.F32.PACK_AB R25, R28, R25 ;  /* 0x000000191c19723e */ /* 0x004fc600000010ff */
[----:B------:R-:W2:Y:S01]  /*26050*/  LDL.LU R28, [R1+0xb70] ;  /* 0x000b7000011c7983 */ /* 0x000ea20000300800 */
[----:B------:R-:W-:Y:S02]  /*26060*/  F2FP.BF16.F32.PACK_AB R22, R20, R22 ;  /* 0x000000161416723e */ /* 0x000fe400000010ff */
[----:B---3--:R-:W-:Y:S02]  /*26070*/  F2FP.BF16.F32.PACK_AB R24, R0, R24 ;  /* 0x000000180018723e */ /* 0x008fe400000010ff */
[----:B------:R-:W-:Y:S02]  /*26080*/  F2FP.BF16.F32.PACK_AB R23, R2, R23 ;  /* 0x000000170217723e */ /* 0x000fe400000010ff */
[----:B----4-:R-:W-:Y:S02]  /*26090*/  F2FP.BF16.F32.PACK_AB R21, R21, R29 ;  /* 0x0000001d1515723e */ /* 0x010fe400000010ff */
[----:B--2---:R-:W-:-:S07]  /*260a0*/  F2FP.BF16.F32.PACK_AB R20, R28, R3 ;  /* 0x000000031c14723e */ /* 0x004fce00000010ff */
.L_x_0:
[----:B------:R-:W0:Y:S01]  /*260b0*/  S2R R0, SR_TID.X ;  /* 0x0000000000007919 */ /* 0x000e220000002100 */
[----:B------:R-:W1:Y:S01]  /*260c0*/  S2UR UR5, SR_CgaCtaId ;  /* 0x00000000000579c3 */ /* 0x000e620000008800 */
[----:B------:R-:W-:Y:S01]  /*260d0*/  UMOV UR4, 0x400 ;  /* 0x0000040000047882 */ /* 0x000fe20000000000 */
[----:B------:R-:W-:Y:S01]  /*260e0*/  ULDC.64 UR8, c[0x0][0x228] ;  /* 0x00008a0000087ab9 */ /* 0x000fe20000000a00 */
[----:B------:R-:W3:Y:S01]  /*260f0*/  S2R R29, SR_TID.X ;  /* 0x00000000001d7919 */ /* 0x000ee20000002100 */
[----:B------:R-:W4:Y:S01]  /*26100*/  LDL.LU R28, [R1+0xb6c] ;  /* 0x000b6c00011c7983 */ /* 0x000f220000300800 */
[----:B-1----:R-:W-:Y:S01]  /*26110*/  ULEA UR4, UR5, UR4, 0x18 ;  /* 0x0000000405047291 */ /* 0x002fe2000f8ec03f */
[C---:B0----5:R-:W-:Y:S02]  /*26120*/  IMAD.SHL.U32 R2, R0.reuse, 0x10, RZ ;  /* 0x0000001000027824 */ /* 0x061fe400078e00ff */
[----:B------:R-:W-:-:S03]  /*26130*/  IMAD.SHL.U32 R3, R0, 0x20, RZ ;  /* 0x0000002000037824 */ /* 0x000fc600078e00ff */
[----:B------:R-:W-:Y:S02]  /*26140*/  LOP3.LUT R0, R2, 0x1f0, RZ, 0xc0, !PT ;  /* 0x000001f002007812 */ /* 0x000fe400078ec0ff */
[----:B------:R-:W-:Y:S01]  /*26150*/  LOP3.LUT R3, R3, 0x400, RZ, 0xc0, !PT ;  /* 0x0000040003037812 */ /* 0x000fe200078ec0ff */
[----:B------:R-:W2:Y:S01]  /*26160*/  LDL R2, [R1+0x2c8] ;  /* 0x0002c80001027983 */ /* 0x000ea20000100800 */
[----:B---3--:R-:W-:Y:S02]  /*26170*/  LOP3.LUT R29, R29, 0x3f, RZ, 0xc0, !PT ;  /* 0x0000003f1d1d7812 */ /* 0x008fe400078ec0ff */
[----:B------:R-:W-:Y:S01]  /*26180*/  IADD3 R3, R0, UR4, R3 ;  /* 0x0000000400037c10 */ /* 0x000fe2000fffe003 */
[----:B------:R-:W-:Y:S01]  /*26190*/  BAR.SYNC.DEFER_BLOCKING 0x0 ;  /* 0x0000000000007b1d */ /* 0x000fe20000010000 */
[----:B------:R-:W-:-:S05]  /*261a0*/  LEA R29, R29, UR4, 0x4 ;  /* 0x000000041d1d7c11 */ /* 0x000fca000f8e20ff */
[----:B------:R-:W-:Y:S01]  /*261b0*/  ULDC UR4, c[0x0][0x244] ;  /* 0x0000910000047ab9 */ /* 0x000fe20000000800 */
[----:B------:R-:W-:Y:S04]  /*261c0*/  STL [R1+0x28], R29 ;  /* 0x0000281d01007387 */ /* 0x000fe80000100800 */
[----:B------:R-:W-:Y:S04]  /*261d0*/  STSM.16.M88.4 [R3], R20 ;  /* 0x0000001403007844 */ /* 0x000fe80000000200 */
[----:B------:R-:W-:Y:S01]  /*261e0*/  STSM.16.M88.4 [R3+0x200], R24 ;  /* 0x0002001803007844 */ /* 0x000fe20000000200 */
[----:B------:R-:W-:Y:S06]  /*261f0*/  BAR.SYNC.DEFER_BLOCKING 0x0 ;  /* 0x0000000000007b1d */ /* 0x000fec0000010000 */
[----:B------:R-:W0:Y:S04]  /*26200*/  LDS.128 R24, [R29] ;  /* 0x000000001d187984 */ /* 0x000e280000000c00 */
[----:B0-----:R-:W-:Y:S04]  /*26210*/  STL [R1+0xb84], R26 ;  /* 0x000b841a01007387 */ /* 0x001fe80000100800 */
[----:B------:R-:W-:Y:S04]  /*26220*/  STL [R1+0xb80], R27 ;  /* 0x000b801b01007387 */ /* 0x000fe80000100800 */
[----:B------:R-:W-:Y:S04]  /*26230*/  STL [R1+0xb88], R27 ;  /* 0x000b881b01007387 */ /* 0x000fe80000100800 */
[----:B------:R-:W-:Y:S04]  /*26240*/  STL [R1+0xb98], R27 ;  /* 0x000b981b01007387 */ /* 0x000fe80000100800 */
[----:B------:R0:W-:Y:S04]  /*26250*/  STL.64 [R1+0xb90], R24 ;  /* 0x000b901801007387 */ /* 0x0001e80000100a00 */
[----:B0-----:R-:W3:Y:S04]  /*26260*/  LDL.LU R24, [R1] ;  /* 0x0000000001187983 */ /* 0x001ee80000300800 */
[----:B------:R-:W3:Y:S04]  /*26270*/  LDL.LU R25, [R1+0x4] ;  /* 0x0000040001197983 */ /* 0x000ee80000300800 */
[----:B------:R-:W3:Y:S04]  /*26280*/  LDL.LU R26, [R1+0x8] ;  /* 0x00000800011a7983 */ /* 0x000ee80000300800 */
[----:B------:R-:W3:Y:S01]  /*26290*/  LDL.LU R27, [R1+0xc] ;  /* 0x00000c00011b7983 */ /* 0x000ee20000300800 */
[----:B----4-:R-:W-:Y:S01]  /*262a0*/  ISETP.GE.AND P0, PT, R28, UR8, PT ;  /* 0x000000081c007c0c */ /* 0x010fe2000bf06270 */
[----:B------:R-:W-:Y:S01]  /*262b0*/  ULDC UR8, c[0x0][0x248] ;  /* 0x0000920000087ab9 */ /* 0x000fe20000000800 */
[----:B--2---:R-:W-:Y:S01]  /*262c0*/  VIADD R0, R2, 0x1 ;  /* 0x0000000102007836 */ /* 0x004fe20000000000 */
[----:B---3--:R-:W-:Y:S04]  /*262d0*/  STL.64 [R1+0xba8], R26 ;  /* 0x000ba81a01007387 */ /* 0x008fe80000100a00 */
[----:B------:R0:W-:Y:S04]  /*262e0*/  STL.64 [R1+0xba0], R24 ;  /* 0x000ba01801007387 */ /* 0x0001e80000100a00 */
[----:B0-----:R-:W2:Y:S04]  /*262f0*/  LDL.LU R24, [R1+0x10] ;  /* 0x0000100001187983 */ /* 0x001ea80000300800 */
[----:B--2---:R0:W-:Y:S04]  /*26300*/  STL [R1+0xbb0], R24 ;  /* 0x000bb01801007387 */ /* 0x0041e80000100800 */
[----:B0-----:R-:W2:Y:S01]  /*26310*/  LDL R24, [R1+0x2c8] ;  /* 0x0002c80001187983 */ /* 0x001ea20000100800 */
[----:B------:R-:W-:-:S03]  /*26320*/  ISETP.LT.AND P2, PT, R0, UR9, !P0 ;  /* 0x0000000900007c0c */ /* 0x000fc6000c741270 */
[----:B------:R-:W3:Y:S04]  /*26330*/  LDL.LU R25, [R1+0x14] ;  /* 0x0000140001197983 */ /* 0x000ee80000300800 */
[----:B------:R-:W3:Y:S04]  /*26340*/  LDL.LU R26, [R1+0x18] ;  /* 0x00001800011a7983 */ /* 0x000ee80000300800 */
[----:B------:R-:W3:Y:S01]  /*26350*/  LDL.LU R27, [R1+0x1c] ;  /* 0x00001c00011b7983 */ /* 0x000ee20000300800 */
[----:B--2---:R-:W-:-:S05]  /*26360*/  VIADD R20, R24, 0x4 ;  /* 0x0000000418147836 */ /* 0x004fca0000000000 */
[----:B------:R-:W-:Y:S02]  /*26370*/  ISETP.LT.AND P4, PT, R20, UR9, !P0 ;  /* 0x0000000914007c0c */ /* 0x000fe4000c781270 */
[----:B------:R-:W0:Y:S01]  /*26380*/  LDS.128 R20, [R29+0x400] ;  /* 0x000400001d147984 */ /* 0x000e220000000c00 */
[----:B------:R-:W-:Y:S06]  /*26390*/  BAR.SYNC.DEFER_BLOCKING 0x0 ;  /* 0x0000000000007b1d */ /* 0x000fec0000010000 */
[----:B------:R-:W-:Y:S04]  /*263a0*/  STSM.16.M88.4 [R3], R4 ;  /* 0x0000000403007844 */ /* 0x000fe80000000200 */
[----:B------:R-:W-:Y:S01]  /*263b0*/  STSM.16.M88.4 [R3+0x200], R8 ;  /* 0x0002000803007844 */ /* 0x000fe20000000200 */
[----:B------:R-:W-:Y:S01]  /*263c0*/  BAR.SYNC.DEFER_BLOCKING 0x0 ;  /* 0x0000000000007b1d */ /* 0x000fe20000010000 */
[----:B------:R-:W-:-:S05]  /*263d0*/  VIADD R2, R24, 0x2 ;  /* 0x0000000218027836 */ /* 0x000fca0000000000 */
[----:B------:R-:W1:Y:S04]  /*263e0*/  LDS.128 R8, [R29] ;  /* 0x000000001d087984 */ /* 0x000e680000000c00 */
[----:B------:R-:W2:Y:S01]  /*263f0*/  LDS.128 R4, [R29+0x400] ;  /* 0x000400001d047984 */ /* 0x000ea20000000c00 */
[----:B------:R-:W-:Y:S01]  /*26400*/  BAR.SYNC.DEFER_BLOCKING 0x0 ;  /* 0x0000000000007b1d */ /* 0x000fe20000010000 */
[----:B------:R-:W-:Y:S01]  /*26410*/  VIADD R0, R24, 0x3 ;  /* 0x0000000318007836 */ /* 0x000fe20000000000 */
[----:B------:R-:W-:Y:S01]  /*26420*/  ISETP.LT.AND P1, PT, R2, UR9, !P0 ;  /* 0x0000000902007c0c */ /* 0x000fe2000c721270 */
[----:B------:R-:W-:-:S03]  /*26430*/  IMAD R2, R28, UR4, RZ ;  /* 0x000000041c027c24 */ /* 0x000fc6000f8e02ff */
[----:B------:R-:W-:Y:S01]  /*26440*/  ULDC.64 UR4, c[0x0][0x220] ;  /* 0x0000880000047ab9 */ /* 0x000fe20000000a00 */
[----:B------:R-:W-:Y:S02]  /*26450*/  ISETP.LT.AND P5, PT, R0, UR9, !P0 ;  /* 0x0000000900007c0c */ /* 0x000fe4000c7a1270 */
[----:B------:R-:W-:Y:S01]  /*26460*/  LEA R0, P3, R2, UR4, 0x1 ;  /* 0x0000000402007c11 */ /* 0x000fe2000f8608ff */
[----:B------:R-:W-:Y:S01]  /*26470*/  IMAD R28, R24, UR8, RZ ;  /* 0x00000008181c7c24 */ /* 0x000fe2000f8e02ff */
[----:B0-----:R-:W-:Y:S02]  /*26480*/  STL.64 [R1+0xb78], R22 ;  /* 0x000b781601007387 */ /* 0x001fe40000100a00 */
[----:B------:R-:W-:Y:S02]  /*26490*/  LEA.HI.X.SX32 R2, R2, UR5, 0x1, P3 ;  /* 0x0000000502027c11 */ /* 0x000fe400098f0eff */
[----:B------:R-:W-:Y:S02]  /*264a0*/  ISETP.LT.AND P3, PT, R24, UR9, !P0 ;  /* 0x0000000918007c0c */ /* 0x000fe4000c761270 */
[----:B------:R-:W3:Y:S04]  /*264b0*/  LDL.LU R24, [R1+0xbb0] ;  /* 0x000bb00001187983 */ /* 0x000ee80000300800 */
[----:B------:R-:W-:Y:S04]  /*264c0*/  STSM.16.M88.4 [R3], R12 ;  /* 0x0000000c03007844 */ /* 0x000fe80000000200 */
[----:B------:R-:W-:Y:S04]  /*264d0*/  STSM.16.M88.4 [R3+0x200], R16 ;  /* 0x0002001003007844 */ /* 0x000fe80000000200 */
[----:B-1----:R0:W-:Y:S04]  /*264e0*/  STL [R1+0xb70], R11 ;  /* 0x000b700b01007387 */ /* 0x0021e80000100800 */
[----:B0-----:R-:W4:Y:S04]  /*264f0*/  LDL R11, [R1+0x2c8] ;  /* 0x0002c800010b7983 */ /* 0x001f280000100800 */
[----:B------:R-:W2:Y:S01]  /*26500*/  LDL R19, [R1+0x28] ;  /* 0x0000280001137983 */ /* 0x000ea20000100800 */
[----:B------:R-:W-:Y:S06]  /*26510*/  BAR.SYNC.DEFER_BLOCKING 0x0 ;  /* 0x0000000000007b1d */ /* 0x000fec0000010000 */
[----:B--2---:R-:W0:Y:S04]  /*26520*/  LDS.128 R12, [R19] ;  /* 0x00000000130c7984 */ /* 0x004e280000000c00 */
[----:B------:R-:W1:Y:S01]  /*26530*/  LDS.128 R16, [R19+0x400] ;  /* 0x0004000013107984 */ /* 0x000e620000000c00 */
[----:B------:R-:W-:Y:S06]  /*26540*/  BAR.SYNC.DEFER_BLOCKING 0x0 ;  /* 0x0000000000007b1d */ /* 0x000fec0000010000 */
[----:B---3--:R2:W-:Y:S04]  /*26550*/  STSM.16.M88.4 [R3], R24 ;  /* 0x0000001803007844 */ /* 0x0085e80000000200 */
[----:B--2---:R-:W2:Y:S04]  /*26560*/  LDL.LU.64 R26, [R1+0xba8] ;  /* 0x000ba800011a7983 */ /* 0x004ea80000300a00 */
[----:B------:R-:W2:Y:S01]  /*26570*/  LDL.LU.64 R24, [R1+0xba0] ;  /* 0x000ba00001187983 */ /* 0x000ea20000300a00 */
[C---:B------:R-:W-:Y:S01]  /*26580*/  LEA R22, P6, R28.reuse, R0, 0x1 ;  /* 0x000000001c167211 */ /* 0x040fe200078c08ff */
[----:B------:R-:W-:-:S02]  /*26590*/  VIADD R29, R28, UR8 ;  /* 0x000000081c1d7c36 */ /* 0x000fc40008000000 */
[----:B--2---:R2:W-:Y:S04]  /*265a0*/  STSM.16.M88.4 [R3+0x200], R24 ;  /* 0x0002001803007844 */ /* 0x0045e80000000200 */
[----:B--2---:R-:W2:Y:S04]  /*265b0*/  LDL.LU R27, [R1+0xb98] ;  /* 0x000b9800011b7983 */ /* 0x004ea80000300800 */
[----:B------:R-:W2:Y:S01]  /*265c0*/  LDL.LU.64 R24, [R1+0xb90] ;  /* 0x000b900001187983 */ /* 0x000ea20000300a00 */
[----:B------:R-:W-:Y:S01]  /*265d0*/  LEA.HI.X.SX32 R23, R28, R2, 0x1, P6 ;  /* 0x000000021c177211 */ /* 0x000fe200030f0eff */
[----:B------:R-:W-:Y:S01]  /*265e0*/  BAR.SYNC.DEFER_BLOCKING 0x0 ;  /* 0x0000000000007b1d */ /* 0x000fe20000010000 */
[C---:B------:R-:W-:Y:S01]  /*265f0*/  LEA R28, P6, R29.reuse, R0, 0x1 ;  /* 0x000000001d1c7211 */ /* 0x040fe200078c08ff */
[----:B------:R-:W-:-:S03]  /*26600*/  VIADD R26, R29, UR8 ;  /* 0x000000081d1a7c36 */ /* 0x000fc60008000000 */
[----:B------:R-:W-:Y:S02]  /*26610*/  LEA.HI.X.SX32 R29, R29, R2, 0x1, P6 ;  /* 0x000000021d1d7211 */ /* 0x000fe400030f0eff */
[----:B--2---:R-:W-:Y:S01]  /*26620*/  PRMT R27, R24, 0x7632, R27 ;  /* 0x00007632181b7816 */ /* 0x004fe2000000001b */
[----:B------:R-:W-:Y:S04]  /*26630*/  @P3 STG.E.U16 desc[UR6][R22.64], R24 ;  /* 0x0000001816003986 */ /* 0x000fe8000c101506 */
[----:B------:R2:W-:Y:S04]  /*26640*/  @P2 STG.E.U16 desc[UR6][R28.64], R27 ;  /* 0x0000001b1c002986 */ /* 0x0005e8000c101506 */
[----:B--2---:R-:W2:Y:S01]  /*26650*/  LDL.LU R27, [R1+0xb88] ;  /* 0x000b8800011b7983 */ /* 0x004ea20000300800 */
[----:B----4-:R-:W-:Y:S01]  /*26660*/  VIADD R3, R11, 0x5 ;  /* 0x000000050b037836 */ /* 0x010fe20000000000 */
[----:B------:R-:W-:-:S04]  /*26670*/  LEA R22, P6, R26, R0, 0x1 ;  /* 0x000000001a167211 */ /* 0x000fc800078c08ff */
[----:B------:R-:W-:Y:S01]  /*26680*/  ISETP.LT.AND P3, PT, R3, UR9, !P0 ;  /* 0x0000000903007c0c */ /* 0x000fe2000c761270 */
[C---:B------:R-:W-:Y:S01]  /*26690*/  VIADD R3, R26.reuse, UR8 ;  /* 0x000000081a037c36 */ /* 0x040fe20008000000 */
[----:B------:R-:W-:Y:S01]  /*266a0*/  LEA.HI.X.SX32 R23, R26, R2, 0x1, P6 ;  /* 0x000000021a177211 */ /* 0x000fe200030f0eff */
[----:B------:R-:W-:Y:S01]  /*266b0*/  VIADD R29, R11, 0x7 ;  /* 0x000000070b1d7836 */ /* 0x000fe20000000000 */
[----:B------:R-:W3:Y:S02]  /*266c0*/  LDL.LU R26, [R1+0xb84] ;  /* 0x000b8400011a7983 */ /* 0x000ee40000300800 */
[----:B------:R-:W-:Y:S02]  /*266d0*/  LEA R28, P6, R3, R0, 0x1 ;  /* 0x00000000031c7211 */ /* 0x000fe400078c08ff */
[----:B------:R-:W-:Y:S01]  /*266e0*/  @P1 STG.E.U16 desc[UR6][R22.64], R25 ;  /* 0x0000001916001986 */ /* 0x000fe2000c101506 */
[----:B------:R-:W-:Y:S02]  /*266f0*/  ISETP.LT.AND P1, PT, R29, UR9, !P0 ;  /* 0x000000091d007c0c */ /* 0x000fe4000c721270 */
[----:B------:R-:W-:Y:S01]  /*26700*/  LEA.HI.X.SX32 R29, R3, R2, 0x1, P6 ;  /* 0x00000002031d7211 */ /* 0x000fe200030f0eff */
[----:B------:R-:W-:Y:S01]  /*26710*/  VIADD R24, R11, 0x6 ;  /* 0x000000060b187836 */ /* 0x000fe20000000000 */
[----:B--2---:R-:W-:-:S05]  /*26720*/  PRMT R27, R25, 0x7632, R27 ;  /* 0x00007632191b7816 */ /* 0x004fca000000001b */
[----:B------:R2:W-:Y:S04]  /*26730*/  @P5 STG.E.U16 desc[UR6][R28.64], R27 ;  /* 0x0000001b1c005986 */ /* 0x0005e8000c101506 */
[----:B--2---:R-:W2:Y:S01]  /*26740*/  LDL.LU R27, [R1+0xb80] ;  /* 0x000b8000011b7983 */ /* 0x004ea20000300800 */
[----:B------:R-:W-:Y:S01]  /*26750*/  ISETP.LT.AND P2, PT, R24, UR9, !P0 ;  /* 0x0000000918007c0c */ /* 0x000fe2000c741270 */
[----:B------:R-:W-:Y:S02]  /*26760*/  VIADD R24, R3, UR8 ;  /* 0x0000000803187c36 */ /* 0x000fe40008000000 */
[----:B------:R-:W-:Y:S02]  /*26770*/  VIADD R3, R11, 0x8 ;  /* 0x000000080b037836 */ /* 0x000fe40000000000 */
[C---:B------:R-:W-:Y:S01]  /*26780*/  VIADD R25, R24.reuse, UR8 ;  /* 0x0000000818197c36 */ /* 0x040fe20008000000 */
[----:B------:R-:W-:-:S02]  /*26790*/  LEA R22, P6, R24, R0, 0x1 ;  /* 0x0000000018167211 */ /* 0x000fc400078c08ff */
[----:B------:R-:W-:Y:S01]  /*267a0*/  ISETP.LT.AND P5, PT, R3, UR9, !P0 ;  /* 0x0000000903007c0c */ /* 0x000fe2000c7a1270 */
[C---:B------:R-:W-:Y:S01]  /*267b0*/  VIADD R3, R25.reuse, UR8 ;  /* 0x0000000819037c36 */ /* 0x040fe20008000000 */
[----:B------:R-:W-:Y:S02]  /*267c0*/  LEA.HI.X.SX32 R23, R24, R2, 0x1, P6 ;  /* 0x0000000218177211 */ /* 0x000fe400030f0eff */
[----:B------:R-:W-:-:S03]  /*267d0*/  LEA R24, P6, R25, R0, 0x1 ;  /* 0x0000000019187211 */ /* 0x000fc600078c08ff */
[----:B---3--:R3:W-:Y:S01]  /*267e0*/  @P4 STG.E.U16 desc[UR6][R22.64], R26 ;  /* 0x0000001a16004986 */ /* 0x0087e2000c101506 */
[----:B------:R-:W-:Y:S02]  /*267f0*/  LEA.HI.X.SX32 R25, R25, R2, 0x1, P6 ;  /* 0x0000000219197211 */ /* 0x000fe400030f0eff */
[----:B------:R-:W-:Y:S02]  /*26800*/  PRMT R29, R26, 0x7632, R29 ;  /* 0x000076321a1d7816 */ /* 0x000fe4000000001d */
[----:B---3--:R-:W-:-:S04]  /*26810*/  LEA R22, P6, R3, R0, 0x1 ;  /* 0x0000000003167211 */ /* 0x008fc800078c08ff */
[----:B------:R-:W-:Y:S01]  /*26820*/  LEA.HI.X.SX32 R23, R3, R2, 0x1, P6 ;  /* 0x0000000203177211 */ /* 0x000fe200030f0eff */
[----:B------:R3:W-:Y:S01]  /*26830*/  @P3 STG.E.U16 desc[UR6][R24.64], R29 ;  /* 0x0000001d18003986 */ /* 0x0007e2000c101506 */
[C---:B------:R-:W-:Y:S02]  /*26840*/  VIADD R28, R11.reuse, 0x9 ;  /* 0x000000090b1c7836 */ /* 0x040fe40000000000 */
[----:B------:R-:W-:-:S03]  /*26850*/  VIADD R26, R11, 0xa ;  /* 0x0000000a0b1a7836 */ /* 0x000fc60000000000 */
[----:B------:R-:W-:Y:S01]  /*26860*/  ISETP.LT.AND P4, PT, R28, UR9, !P0 ;  /* 0x000000091c007c0c */ /* 0x000fe2000c781270 */
[----:B---3--:R-:W-:Y:S01]  /*26870*/  VIADD R24, R3, UR8 ;  /* 0x0000000803187c36 */ /* 0x008fe20008000000 */
[----:B--2---:R2:W-:Y:S04]  /*26880*/  @P2 STG.E.U16 desc[UR6][R22.64], R27 ;  /* 0x0000001b16002986 */ /* 0x0045e8000c101506 */
[----:B--2---:R-:W2:Y:S01]  /*26890*/  LDL.LU.64 R22, [R1+0xb78] ;  /* 0x000b780001167983 */ /* 0x004ea20000300a00 */
[C---:B------:R-:W-:Y:S01]  /*268a0*/  VIADD R25, R24.reuse, UR8 ;  /* 0x0000000818197c36 */ /* 0x040fe20008000000 */
[----:B------:R-:W-:Y:S01]  /*268b0*/  LEA R28, P6, R24, R0, 0x1 ;  /* 0x00000000181c7211 */ /* 0x000fe200078c08ff */
[----:B------:R-:W-:Y:S01]  /*268c0*/  VIADD R3, R11, 0xb ;  /* 0x0000000b0b037836 */ /* 0x000fe20000000000 */
[----:B------:R-:W-:-:S02]  /*268d0*/  ISETP.LT.AND P3, PT, R26, UR9, !P0 ;  /* 0x000000091a007c0c */ /* 0x000fc4000c761270 */
[----:B------:R-:W-:Y:S02]  /*268e0*/  LEA.HI.X.SX32 R29, R24, R2, 0x1, P6 ;  /* 0x00000002181d7211 */ /* 0x000fe400030f0eff */
[----:B------:R-:W-:Y:S01]  /*268f0*/  LEA R24, P6, R25, R0, 0x1 ;  /* 0x0000000019187211 */ /* 0x000fe200078c08ff */
[----:B------:R-:W-:Y:S01]  /*26900*/  VIADD R26, R11, 0xc ;  /* 0x0000000c0b1a7836 */ /* 0x000fe20000000000 */
[----:B------:R-:W-:Y:S02]  /*26910*/  PRMT R27, R27, 0x7632, R27 ;  /* 0x000076321b1b7816 */ /* 0x000fe4000000001b */
[----:B------:R-:W-:Y:S01]  /*26920*/  ISETP.LT.AND P2, PT, R3, UR9, !P0 ;  /* 0x0000000903007c0c */ /* 0x000fe2000c741270 */
[C---:B------:R-:W-:Y:S01]  /*26930*/  VIADD R3, R25.reuse, UR8 ;  /* 0x0000000819037c36 */ /* 0x040fe20008000000 */
[----:B------:R-:W-:Y:S01]  /*26940*/  LEA.HI.X.SX32 R25, R25, R2, 0x1, P6 ;  /* 0x0000000219197211 */ /* 0x000fe200030f0eff */
[----:B------:R3:W-:Y:S01]  /*26950*/  @P1 STG.E.U16 desc[UR6][R28.64], R27 ;  /* 0x0000001b1c001986 */ /* 0x0007e2000c101506 */
[----:B------:R-:W-:-:S02]  /*26960*/  ISETP.LT.AND P1, PT, R26, UR9, !P0 ;  /* 0x000000091a007c0c */ /* 0x000fc4000c721270 */
[C---:B------:R-:W-:Y:S01]  /*26970*/  LEA R26, P6, R3.reuse, R0, 0x1 ;  /* 0x00000000031a7211 */ /* 0x040fe200078c08ff */
[----:B------:R4:W-:Y:S03]  /*26980*/  @P5 STG.E.U16 desc[UR6][R24.64], R20 ;  /* 0x0000001418005986 */ /* 0x0009e6000c101506 */
[----:B---3--:R-:W-:Y:S01]  /*26990*/  LEA.HI.X.SX32 R27, R3, R2, 0x1, P6 ;  /* 0x00000002031b7211 */ /* 0x008fe200030f0eff */
[----:B----4-:R-:W-:Y:S01]  /*269a0*/  VIADD R24, R11, 0xd ;  /* 0x0000000d0b187836 */ /* 0x010fe20000000000 */
[----:B------:R-:W-:Y:S01]  /*269b0*/  PRMT R20, R20, 0x7632, R20 ;  /* 0x0000763214147816 */ /* 0x000fe20000000014 */
[----:B------:R-:W-:-:S03]  /*269c0*/  VIADD R25, R3, UR8 ;  /* 0x0000000803197c36 */ /* 0x000fc60008000000 */
[----:B------:R-:W-:Y:S01]  /*269d0*/  ISETP.LT.AND P5, PT, R24, UR9, !P0 ;  /* 0x0000000918007c0c */ /* 0x000fe2000c7a1270 */
[----:B------:R-:W-:Y:S01]  /*269e0*/  VIADD R3, R11, 0xe ;  /* 0x0000000e0b037836 */ /* 0x000fe20000000000 */
[----:B------:R-:W-:Y:S01]  /*269f0*/  LEA R24, P6, R25, R0, 0x1 ;  /* 0x0000000019187211 */ /* 0x000fe200078c08ff */
[----:B------:R3:W-:Y:S03]  /*26a00*/  @P4 STG.E.U16 desc[UR6][R26.64], R20 ;  /* 0x000000141a004986 */ /* 0x0007e6000c101506 */
[----:B------:R-:W-:Y:S01]  /*26a10*/  ISETP.LT.AND P4, PT, R3, UR9, !P0 ;  /* 0x0000000903007c0c */ /* 0x000fe2000c781270 */
[C---:B---3--:R-:W-:Y:S01]  /*26a20*/  VIADD R20, R25.reuse, UR8 ;  /* 0x0000000819147c36 */ /* 0x048fe20008000000 */
[----:B------:R-:W-:Y:S01]  /*26a30*/  LEA.HI.X.SX32 R25, R25, R2, 0x1, P6 ;  /* 0x0000000219197211 */ /* 0x000fe200030f0eff */
[----:B------:R-:W-:Y:S02]  /*26a40*/  VIADD R27, R11, 0xf ;  /* 0x0000000f0b1b7836 */ /* 0x000fe40000000000 */
[C---:B------:R-:W-:Y:S01]  /*26a50*/  VIADD R3, R20.reuse, UR8 ;  /* 0x0000000814037c36 */ /* 0x040fe20008000000 */
[----:B------:R-:W-:Y:S01]  /*26a60*/  LEA R26, P6, R20, R0, 0x1 ;  /* 0x00000000141a7211 */ /* 0x000fe200078c08ff */
[----:B------:R3:W-:Y:S01]  /*26a70*/  @P3 STG.E.U16 desc[UR6][R24.64], R21 ;  /* 0x0000001518003986 */ /* 0x0007e2000c101506 */
[----:B------:R-:W-:-:S02]  /*26a80*/  ISETP.LT.AND P3, PT, R27, UR9, !P0 ;  /* 0x000000091b007c0c */ /* 0x000fc4000c761270 */
[----:B------:R-:W-:Y:S02]  /*26a90*/  LEA.HI.X.SX32 R27, R20, R2, 0x1, P6 ;  /* 0x00000002141b7211 */ /* 0x000fe400030f0eff */
[----:B------:R-:W-:Y:S02]  /*26aa0*/  PRMT R28, R21, 0x7632, R28 ;  /* 0x00007632151c7816 */ /* 0x000fe4000000001c */
[----:B------:R-:W-:Y:S01]  /*26ab0*/  LEA R20, P6, R3, R0, 0x1 ;  /* 0x0000000003147211 */ /* 0x000fe200078c08ff */
[----:B---3--:R-:W-:Y:S02]  /*26ac0*/  VIADD R24, R11, 0x10 ;  /* 0x000000100b187836 */ /* 0x008fe40000000000 */
[C---:B------:R-:W-:Y:S01]  /*26ad0*/  VIADD R25, R3.reuse, UR8 ;  /* 0x0000000803197c36 */ /* 0x040fe20008000000 */
[----:B------:R-:W-:Y:S01]  /*26ae0*/  LEA.HI.X.SX32 R21, R3, R2, 0x1, P6 ;  /* 0x0000000203157211 */ /* 0x000fe200030f0eff */
[----:B------:R3:W-:Y:S01]  /*26af0*/  @P2 STG.E.U16 desc[UR6][R26.64], R28 ;  /* 0x0000001c1a002986 */ /* 0x0007e2000c101506 */
[----:B------:R-:W-:Y:S01]  /*26b00*/  ISETP.LT.AND P2, PT, R24, UR9, !P0 ;  /* 0x0000000918007c0c */ /* 0x000fe2000c741270 */
[C---:B------:R-:W-:Y:S01]  /*26b10*/  VIADD R3, R25.reuse, UR8 ;  /* 0x0000000819037c36 */ /* 0x040fe20008000000 */
[----:B------:R-:W-:Y:S01]  /*26b20*/  LEA R24, P6, R25, R0, 0x1 ;  /* 0x0000000019187211 */ /* 0x000fe200078c08ff */
[----:B------:R-:W-:-:S03]  /*26b30*/  VIADD R29, R11, 0x11 ;  /* 0x000000110b1d7836 */ /* 0x000fc60000000000 */
[----:B------:R-:W-:Y:S01]  /*26b40*/  LEA.HI.X.SX32 R25, R25, R2, 0x1, P6 ;  /* 0x0000000219197211 */ /* 0x000fe200030f0eff */
[----:B---3--:R-:W-:Y:S01]  /*26b50*/  VIADD R27, R3, UR8 ;  /* 0x00000008031b7c36 */ /* 0x008fe20008000000 */
[----:B--2---:R2:W-:Y:S01]  /*26b60*/  @P1 STG.E.U16 desc[UR6][R20.64], R22 ;  /* 0x0000001614001986 */ /* 0x0045e2000c101506 */
[----:B------:R-:W-:Y:S01]  /*26b70*/  ISETP.LT.AND P1, PT, R29, UR9, !P0 ;  /* 0x000000091d007c0c */ /* 0x000fe2000c721270 */
[----:B------:R-:W-:Y:S01]  /*26b80*/  VIADD R29, R11, 0x12 ;  /* 0x000000120b1d7836 */ /* 0x000fe20000000000 */
[----:B--2---:R-:W-:Y:S02]  /*26b90*/  PRMT R21, R22, 0x7632, R21 ;  /* 0x0000763216157816 */ /* 0x004fe40000000015 */
[----:B------:R-:W-:-:S03]  /*26ba0*/  LEA R20, P6, R3, R0, 0x1 ;  /* 0x0000000003147211 */ /* 0x000fc600078c08ff */
[----:B------:R2:W-:Y:S01]  /*26bb0*/  @P5 STG.E.U16 desc[UR6][R24.64], R21 ;  /* 0x0000001518005986 */ /* 0x0005e2000c101506 */
[----:B------:R-:W-:Y:S01]  /*26bc0*/  VIADD R22, R11, 0x13 ;  /* 0x000000130b167836 */ /* 0x000fe20000000000 */
[----:B------:R-:W-:Y:S02]  /*26bd0*/  ISETP.LT.AND P5, PT, R29, UR9, !P0 ;  /* 0x000000091d007c0c */ /* 0x000fe4000c7a1270 */
[----:B------:R-:W-:Y:S02]  /*26be0*/  PRMT R29, R23, 0x7632, R29 ;  /* 0x00007632171d7816 */ /* 0x000fe4000000001d */
[----:B--2---:R-:W-:Y:S02]  /*26bf0*/  LEA.HI.X.SX32 R21, R3, R2, 0x1, P6 ;  /* 0x0000000203157211 */ /* 0x004fe400030f0eff */
[----:B------:R-:W-:-:S04]  /*26c00*/  LEA R24, P6, R27, R0, 0x1 ;  /* 0x000000001b187211 */ /* 0x000fc800078c08ff */
[----:B------:R-:W-:Y:S01]  /*26c10*/  LEA.HI.X.SX32 R25, R27, R2, 0x1, P6 ;  /* 0x000000021b197211 */ /* 0x000fe200030f0eff */
[----:B------:R-:W-:Y:S01]  /*26c20*/  @P4 STG.E.U16 desc[UR6][R20.64], R23 ;  /* 0x0000001714004986 */ /* 0x000fe2000c101506 */
[----:B------:R-:W-:Y:S01]  /*26c30*/  ISETP.LT.AND P4, PT, R22, UR9, !P0 ;  /* 0x0000000916007c0c */ /* 0x000fe2000c781270 */
[----:B------:R-:W-:Y:S02]  /*26c40*/  VIADD R22, R11, 0x14 ;  /* 0x000000140b167836 */ /* 0x000fe40000000000 */
[----:B------:R-:W2:Y:S04]  /*26c50*/  LDL.LU R11, [R1+0xb70] ;  /* 0x000b7000010b7983 */ /* 0x000ea80000300800 */
[----:B------:R3:W-:Y:S04]  /*26c60*/  @P3 STG.E.U16 desc[UR6][R24.64], R29 ;  /* 0x0000001d18003986 */ /* 0x0007e8000c101506 */
[----:B---3--:R-:W3:Y:S01]  /*26c70*/  LDL.LU R29, [R1+0x2c8] ;  /* 0x0002c800011d7983 */ /* 0x008ee20000300800 */
[----:B------:R-:W-:-:S04]  /*26c80*/  VIADD R3, R27, UR8 ;  /* 0x000000081b037c36 */ /* 0x000fc80008000000 */
[C---:B------:R-:W-:Y:S01]  /*26c90*/  VIADD R27, R3.reuse, UR8 ;  /* 0x00000008031b7c36 */ /* 0x040fe20008000000 */
[----:B------:R-:W-:-:S04]  /*26ca0*/  LEA R20, P6, R3, R0, 0x1 ;  /* 0x0000000003147211 */ /* 0x000fc800078c08ff */
[----:B------:R-:W-:Y:S02]  /*26cb0*/  LEA.HI.X.SX32 R21, R3, R2, 0x1, P6 ;  /* 0x0000000203157211 */ /* 0x000fe400030f0eff */
[C---:B------:R-:W-:Y:S01]  /*26cc0*/  LEA R26, P6, R27.reuse, R0, 0x1 ;  /* 0x000000001b1a7211 */ /* 0x040fe200078c08ff */
[C---:B------:R-:W-:Y:S02]  /*26cd0*/  VIADD R3, R27.reuse, UR8 ;  /* 0x000000081b037c36 */ /* 0x040fe40008000000 */
[----:B------:R4:W-:Y:S01]  /*26ce0*/  @P2 STG.E.U16 desc[UR6][R20.64], R8 ;  /* 0x0000000814002986 */ /* 0x0009e2000c101506 */
[----:B------:R-:W-:Y:S02]  /*26cf0*/  LEA.HI.X.SX32 R27, R27, R2, 0x1, P6 ;  /* 0x000000021b1b7211 */ /* 0x000fe400030f0eff */
[----:B----4-:R-:W-:-:S05]  /*26d00*/  PRMT R21, R8, 0x7632, R21 ;  /* 0x0000763208157816 */ /* 0x010fca0000000015 */
[----:B------:R4:W-:Y:S01]  /*26d10*/  @P1 STG.E.U16 desc[UR6][R26.64], R21 ;  /* 0x000000151a001986 */ /* 0x0009e2000c101506 */
[----:B------:R-:W-:Y:S01]  /*26d20*/  ISETP.LT.AND P3, PT, R22, UR9, !P0 ;  /* 0x0000000916007c0c */ /* 0x000fe2000c761270 */
[----:B------:R-:W-:Y:S02]  /*26d30*/  VIADD R25, R3, UR8 ;  /* 0x0000000803197c36 */ /* 0x000fe40008000000 */
[----:B---3--:R-:W-:-:S05]  /*26d40*/  VIADD R28, R29, 0x16 ;  /* 0x000000161d1c7836 */ /* 0x008fca0000000000 */
[----:B------:R-:W-:Y:S02]  /*26d50*/  ISETP.LT.AND P1, PT, R28, UR9, !P0 ;  /* 0x000000091c007c0c */ /* 0x000fe4000c721270 */
[----:B------:R-:W3:Y:S01]  /*26d60*/  LDL.LU R28, [R1+0x28] ;  /* 0x00002800011c7983 */ /* 0x000ee20000300800 */
[----:B------:R-:W-:-:S05]  /*26d70*/  VIADD R22, R29, 0x15 ;  /* 0x000000151d167836 */ /* 0x000fca0000000000 */
[----:B------:R-:W-:Y:S02]  /*26d80*/  ISETP.LT.AND P2, PT, R22, UR9, !P0 ;  /* 0x0000000916007c0c */ /* 0x000fe4000c741270 */
[----:B------:R-:W-:Y:S01]  /*26d90*/  LEA R22, P6, R3, R0, 0x1 ;  /* 0x0000000003167211 */ /* 0x000fe200078c08ff */
[----:B------:R-:W-:-:S03]  /*26da0*/  VIADD R8, R29, 0x17 ;  /* 0x000000171d087836 */ /* 0x000fc60000000000 */
[----:B------:R-:W-:Y:S01]  /*26db0*/  LEA.HI.X.SX32 R23, R3, R2, 0x1, P6 ;  /* 0x0000000203177211 */ /* 0x000fe200030f0eff */
[C---:B------:R-:W-:Y:S01]  /*26dc0*/  VIADD R3, R25.reuse, UR8 ;  /* 0x0000000819037c36 */ /* 0x040fe20008000000 */
[----:B------:R-:W-:-:S03]  /*26dd0*/  LEA R20, P6, R25, R0, 0x1 ;  /* 0x0000000019147211 */ /* 0x000fc600078c08ff */
[----:B------:R0:W-:Y:S01]  /*26de0*/  @P5 STG.E.U16 desc[UR6][R22.64], R9 ;  /* 0x0000000916005986 */ /* 0x0001e2000c101506 */
[----:B------:R-:W-:Y:S01]  /*26df0*/  ISETP.LT.AND P5, PT, R8, UR9, !P0 ;  /* 0x0000000908007c0c */ /* 0x000fe2000c7a1270 */
[----:B------:R-:W-:Y:S01]  /*26e00*/  VIADD R8, R29, 0x18 ;  /* 0x000000181d087836 */ /* 0x000fe20000000000 */
[----:B----4-:R-:W-:Y:S01]  /*26e10*/  LEA.HI.X.SX32 R21, R25, R2, 0x1, P6 ;  /* 0x0000000219157211 */ /* 0x010fe200030f0eff */
[C---:B------:R-:W-:Y:S01]  /*26e20*/  VIADD R27, R3.reuse, UR8 ;  /* 0x00000008031b7c36 */ /* 0x040fe20008000000 */
[----:B------:R-:W-:Y:S02]  /*26e30*/  LEA R24, P6, R3, R0, 0x1 ;  /* 0x0000000003187211 */ /* 0x000fe400078c08ff */
[----:B0-----:R-:W-:Y:S02]  /*26e40*/  PRMT R23, R9, 0x7632, R23 ;  /* 0x0000763209177816 */ /* 0x001fe40000000017 */
[----:B------:R-:W-:-:S03]  /*26e50*/  LEA.HI.X.SX32 R25, R3, R2, 0x1, P6 ;  /* 0x0000000203197211 */ /* 0x000fc600030f0eff */
[----:B------:R0:W-:Y:S01]  /*26e60*/  @P4 STG.E.U16 desc[UR6][R20.64], R23 ;  /* 0x0000001714004986 */ /* 0x0001e2000c101506 */
[----:B------:R-:W-:Y:S01]  /*26e70*/  ISETP.LT.AND P4, PT, R8, UR9, !P0 ;  /* 0x0000000908007c0c */ /* 0x000fe2000c781270 */
[----:B------:R-:W-:Y:S01]  /*26e80*/  VIADD R8, R29, 0x19 ;  /* 0x000000191d087836 */ /* 0x000fe20000000000 */
[C---:B------:R-:W-:Y:S01]  /*26e90*/  LEA R26, P6, R27.reuse, R0, 0x1 ;  /* 0x000000001b1a7211 */ /* 0x040fe200078c08ff */
[C---:B------:R-:W-:Y:S01]  /*26ea0*/  VIADD R3, R27.reuse, UR8 ;  /* 0x000000081b037c36 */ /* 0x040fe20008000000 */
[----:B------:R4:W-:Y:S01]  /*26eb0*/  @P3 STG.E.U16 desc[UR6][R24.64], R10 ;  /* 0x0000000a18003986 */ /* 0x0009e2000c101506 */
[----:B------:R-:W-:Y:S02]  /*26ec0*/  PRMT R9, R10, 0x7632, R9 ;  /* 0x000076320a097816 */ /* 0x000fe40000000009 */
[----:B------:R-:W-:Y:S02]  /*26ed0*/  LEA.HI.X.SX32 R27, R27, R2, 0x1, P6 ;  /* 0x000000021b1b7211 */ /* 0x000fe400030f0eff */
[----:B------:R-:W-:-:S02]  /*26ee0*/  ISETP.LT.AND P3, PT, R8, UR9, !P0 ;  /* 0x0000000908007c0c */ /* 0x000fc4000c761270 */
[C---:B------:R-:W-:Y:S01]  /*26ef0*/  LEA R8, P6, R3.reuse, R0, 0x1 ;  /* 0x0000000003087211 */ /* 0x040fe200078c08ff */
[----:B0-----:R-:W-:Y:S01]  /*26f00*/  VIADD R21, R3, UR8 ;  /* 0x0000000803157c36 */ /* 0x001fe20008000000 */
[----:B------:R0:W-:Y:S01]  /*26f10*/  @P2 STG.E.U16 desc[UR6][R26.64], R9 ;  /* 0x000000091a002986 */ /* 0x0001e2000c101506 */
[C---:B------:R-:W-:Y:S02]  /*26f20*/  VIADD R22, R29.reuse, 0x1a ;  /* 0x0000001a1d167836 */ /* 0x040fe40000000000 */
[----:B----4-:R-:W-:-:S03]  /*26f30*/  VIADD R10, R29, 0x1b ;  /* 0x0000001b1d0a7836 */ /* 0x010fc60000000000 */
[----:B------:R-:W-:Y:S02]  /*26f40*/  ISETP.LT.AND P2, PT, R22, UR9, !P0 ;  /* 0x0000000916007c0c */ /* 0x000fe4000c741270 */
[----:B0-----:R-:W-:Y:S01]  /*26f50*/  LEA.HI.X.SX32 R9, R3, R2, 0x1, P6 ;  /* 0x0000000203097211 */ /* 0x001fe200030f0eff */
[C---:B------:R-:W-:Y:S01]  /*26f60*/  VIADD R3, R21.reuse, UR8 ;  /* 0x0000000815037c36 */ /* 0x040fe20008000000 */
[----:B------:R-:W-:-:S04]  /*26f70*/  LEA R20, P6, R21, R0, 0x1 ;  /* 0x0000000015147211 */ /* 0x000fc800078c08ff */
[----:B------:R-:W-:Y:S01]  /*26f80*/  LEA.HI.X.SX32 R21, R21, R2, 0x1, P6 ;  /* 0x0000000215157211 */ /* 0x000fe200030f0eff */
[C---:B------:R-:W-:Y:S01]  /*26f90*/  VIADD R25, R3.reuse, UR8 ;  /* 0x0000000803197c36 */ /* 0x040fe20008000000 */
[----:B------:R-:W-:Y:S01]  /*26fa0*/  LEA R22, P6, R3, R0, 0x1 ;  /* 0x0000000003167211 */ /* 0x000fe200078c08ff */
[----:B--2---:R0:W-:Y:S01]  /*26fb0*/  @P1 STG.E.U16 desc[UR6][R8.64], R11 ;  /* 0x0000000b08001986 */ /* 0x0041e2000c101506 */
[----:B------:R-:W-:Y:S01]  /*26fc0*/  ISETP.LT.AND P1, PT, R10, UR9, !P0 ;  /* 0x000000090a007c0c */ /* 0x000fe2000c721270 */
[----:B------:R-:W-:Y:S01]  /*26fd0*/  VIADD R10, R29, 0x1c ;  /* 0x0000001c1d0a7836 */ /* 0x000fe20000000000 */
[----:B------:R-:W-:Y:S01]  /*26fe0*/  LEA.HI.X.SX32 R23, R3, R2, 0x1, P6 ;  /* 0x0000000203177211 */ /* 0x000fe200030f0eff */
[C---:B------:R-:W-:Y:S01]  /*26ff0*/  VIADD R3, R25.reuse, UR8 ;  /* 0x0000000819037c36 */ /* 0x040fe20008000000 */
[----:B------:R-:W-:Y:S02]  /*27000*/  LEA R24, P6, R25, R0, 0x1 ;  /* 0x0000000019187211 */ /* 0x000fe400078c08ff */
[----:B0-----:R-:W-:Y:S01]  /*27010*/  PRMT R9, R11, 0x7632, R9 ;  /* 0x000076320b097816 */ /* 0x001fe20000000009 */
[----:B------:R-:W-:Y:S01]  /*27020*/  VIADD R8, R29, 0x1d ;  /* 0x0000001d1d087836 */ /* 0x000fe20000000000 */
[----:B------:R-:W-:-:S03]  /*27030*/  LEA.HI.X.SX32 R25, R25, R2, 0x1, P6 ;  /* 0x0000000219197211 */ /* 0x000fc600030f0eff */
[----:B------:R0:W-:Y:S01]  /*27040*/  @P5 STG.E.U16 desc[UR6][R20.64], R9 ;  /* 0x0000000914005986 */ /* 0x0001e2000c101506 */
[----:B------:R-:W-:Y:S01]  /*27050*/  ISETP.LT.AND P5, PT, R10, UR9, !P0 ;  /* 0x000000090a007c0c */ /* 0x000fe2000c7a1270 */
[----:B------:R-:W-:Y:S02]  /*27060*/  VIADD R10, R29, 0x1e ;  /* 0x0000001e1d0a7836 */ /* 0x000fe40000000000 */
[----:B------:R2:W-:Y:S01]  /*27070*/  @P4 STG.E.U16 desc[UR6][R22.64], R4 ;  /* 0x0000000416004986 */ /* 0x0005e2000c101506 */
[----:B------:R-:W-:Y:S01]  /*27080*/  ISETP.LT.AND P4, PT, R8, UR9, !P0 ;  /* 0x0000000908007c0c */ /* 0x000fe2000c781270 */
[C---:B------:R-:W-:Y:S01]  /*27090*/  VIADD R11, R3.reuse, UR8 ;  /* 0x00000008030b7c36 */ /* 0x040fe20008000000 */
[C---:B------:R-:W-:Y:S02]  /*270a0*/  LEA R8, P6, R3.reuse, R0, 0x1 ;  /* 0x0000000003087211 */ /* 0x040fe400078c08ff */
[----:B0-----:R-:W-:Y:S02]  /*270b0*/  PRMT R21, R4, 0x7632, R21 ;  /* 0x0000763204157816 */ /* 0x001fe40000000015 */
[----:B------:R-:W-:Y:S01]  /*270c0*/  LEA.HI.X.SX32 R9, R3, R2, 0x1, P6 ;  /* 0x0000000203097211 */ /* 0x000fe200030f0eff */
[----:B--2---:R-:W-:-:S02]  /*270d0*/  VIADD R4, R29, 0x1f ;  /* 0x0000001f1d047836 */ /* 0x004fc40000000000 */
[----:B------:R-:W-:Y:S01]  /*270e0*/  @P3 STG.E.U16 desc[UR6][R24.64], R21 ;  /* 0x0000001518003986 */ /* 0x000fe2000c101506 */
[----:B------:R-:W-:Y:S01]  /*270f0*/  ISETP.LT.AND P3, PT, R10, UR9, !P0 ;  /* 0x000000090a007c0c */ /* 0x000fe2000c761270 */
[C---:B------:R-:W-:Y:S01]  /*27100*/  VIADD R3, R11.reuse, UR8 ;  /* 0x000000080b037c36 */ /* 0x040fe20008000000 */
[----:B------:R-:W-:Y:S01]  /*27110*/  LEA R10, P6, R11, R0, 0x1 ;  /* 0x000000000b0a7211 */ /* 0x000fe200078c08ff */
[----:B------:R0:W-:Y:S01]  /*27120*/  @P2 STG.E.U16 desc[UR6][R8.64], R5 ;  /* 0x0000000508002986 */ /* 0x0001e2000c101506 */
[----:B------:R-:W-:Y:S01]  /*27130*/  ISETP.LT.AND P2, PT, R4, UR9, !P0 ;  /* 0x0000000904007c0c */ /* 0x000fe2000c741270 */
[----:B------:R-:W-:Y:S01]  /*27140*/  VIADD R4, R29, 0x20 ;  /* 0x000000201d047836 */ /* 0x000fe20000000000 */
[----:B------:R-:W-:Y:S01]  /*27150*/  LEA.HI.X.SX32 R11, R11, R2, 0x1, P6 ;  /* 0x000000020b0b7211 */ /* 0x000fe200030f0eff */
[C---:B------:R-:W-:Y:S01]  /*27160*/  VIADD R23, R3.reuse, UR8 ;  /* 0x0000000803177c36 */ /* 0x040fe20008000000 */
[----:B------:R-:W-:Y:S02]  /*27170*/  LEA R20, P6, R3, R0, 0x1 ;  /* 0x0000000003147211 */ /* 0x000fe400078c08ff */
[----:B0-----:R-:W-:-:S02]  /*27180*/  PRMT R9, R5, 0x7632, R9 ;  /* 0x0000763205097816 */ /* 0x001fc40000000009 */
[----:B------:R-:W-:-:S03]  /*27190*/  LEA.HI.X.SX32 R21, R3, R2, 0x1, P6 ;  /* 0x0000000203157211 */ /* 0x000fc600030f0eff */
[----:B------:R0:W-:Y:S01]  /*271a0*/  @P1 STG.E.U16 desc[UR6][R10.64], R9 ;  /* 0x000000090a001986 */ /* 0x0001e2000c101506 */
[----:B------:R-:W-:Y:S01]  /*271b0*/  ISETP.LT.AND P1, PT, R4, UR9, !P0 ;  /* 0x0000000904007c0c */ /* 0x000fe2000c721270 */
[----:B------:R-:W-:Y:S01]  /*271c0*/  VIADD R4, R29, 0x21 ;  /* 0x000000211d047836 */ /* 0x000fe20000000000 */
[C---:B------:R-:W-:Y:S01]  /*271d0*/  LEA R22, P6, R23.reuse, R0, 0x1 ;  /* 0x0000000017167211 */ /* 0x040fe200078c08ff */
[----:B------:R-:W-:Y:S01]  /*271e0*/  VIADD R3, R23, UR8 ;  /* 0x0000000817037c36 */ /* 0x000fe20008000000 */
[----:B------:R2:W-:Y:S01]  /*271f0*/  @P5 STG.E.U16 desc[UR6][R20.64], R6 ;  /* 0x0000000614005986 */ /* 0x0005e2000c101506 */
[----:B------:R-:W-:Y:S01]  /*27200*/  VIADD R8, R29, 0x22 ;  /* 0x000000221d087836 */ /* 0x000fe20000000000 */
[----:B------:R-:W-:Y:S02]  /*27210*/  LEA.HI.X.SX32 R23, R23, R2, 0x1, P6 ;  /* 0x0000000217177211 */ /* 0x000fe400030f0eff */
[----:B------:R-:W-:Y:S02]  /*27220*/  ISETP.LT.AND P5, PT, R4, UR9, !P0 ;  /* 0x0000000904007c0c */ /* 0x000fe4000c7a1270 */
[----:B0-----:R-:W-:Y:S01]  /*27230*/  PRMT R11, R6, 0x7632, R11 ;  /* 0x00007632060b7816 */ /* 0x001fe2000000000b */
[C---:B------:R-:W-:Y:S01]  /*27240*/  VIADD R9, R3.reuse, UR8 ;  /* 0x0000000803097c36 */ /* 0x040fe20008000000 */
[----:B------:R-:W-:-:S03]  /*27250*/  LEA R4, P6, R3, R0, 0x1 ;  /* 0x0000000003047211 */ /* 0x000fc600078c08ff */
[----:B------:R0:W-:Y:S01]  /*27260*/  @P4 STG.E.U16 desc[UR6][R22.64], R11 ;  /* 0x0000000b16004986 */ /* 0x0001e2000c101506 */
[----:B------:R-:W-:Y:S01]  /*27270*/  LEA.HI.X.SX32 R5, R3, R2, 0x1, P6 ;  /* 0x0000000203057211 */ /* 0x000fe200030f0eff */
[C---:B------:R-:W-:Y:S01]  /*27280*/  VIADD R3, R9.reuse, UR8 ;  /* 0x0000000809037c36 */ /* 0x040fe20008000000 */
[----:B------:R-:W-:Y:S02]  /*27290*/  ISETP.LT.AND P4, PT, R8, UR9, !P0 ;  /* 0x0000000908007c0c */ /* 0x000fe4000c781270 */
[----:B------:R-:W-:Y:S01]  /*272a0*/  LEA R8, P6, R9, R0, 0x1 ;  /* 0x0000000009087211 */ /* 0x000fe200078c08ff */
[----:B--2---:R-:W-:-:S03]  /*272b0*/  VIADD R6, R29, 0x23 ;  /* 0x000000231d067836 */ /* 0x004fc60000000000 */
[----:B------:R-:W-:Y:S01]  /*272c0*/  LEA.HI.X.SX32 R9, R9, R2, 0x1, P6 ;  /* 0x0000000209097211 */ /* 0x000fe200030f0eff */
[C---:B------:R-:W-:Y:S01]  /*272d0*/  VIADD R21, R3.reuse, UR8 ;  /* 0x0000000803157c36 */ /* 0x040fe20008000000 */
[----:B------:R-:W-:Y:S01]  /*272e0*/  LEA R10, P6, R3, R0, 0x1 ;  /* 0x00000000030a7211 */ /* 0x000fe200078c08ff */
[----:B------:R2:W-:Y:S01]  /*272f0*/  @P3 STG.E.U16 desc[UR6][R4.64], R7 ;  /* 0x0000000704003986 */ /* 0x0005e2000c101506 */
[----:B------:R-:W-:Y:S01]  /*27300*/  ISETP.LT.AND P3, PT, R6, UR9, !P0 ;  /* 0x0000000906007c0c */ /* 0x000fe2000c761270 */
[----:B------:R-:W-:Y:S01]  /*27310*/  VIADD R6, R29, 0x24 ;  /* 0x000000241d067836 */ /* 0x000fe20000000000 */
[----:B0-----:R-:W-:Y:S01]  /*27320*/  LEA.HI.X.SX32 R11, R3, R2, 0x1, P6 ;  /* 0x00000002030b7211 */ /* 0x001fe200030f0eff */
[C---:B------:R-:W-:Y:S01]  /*27330*/  VIADD R3, R21.reuse, UR8 ;  /* 0x0000000815037c36 */ /* 0x040fe20008000000 */
[----:B------:R-:W-:Y:S02]  /*27340*/  LEA R20, P6, R21, R0, 0x1 ;  /* 0x0000000015147211 */ /* 0x000fe400078c08ff */
[----:B--2---:R-:W-:Y:S01]  /*27350*/  PRMT R5, R7, 0x7632, R5 ;  /* 0x0000763207057816 */ /* 0x004fe20000000005 */
        /* <DEDUP_REMOVED lines=8> */
[----:B------:R-:W-:Y:S02]  /*273e0*/  LEA R4, P6, R3, R0, 0x1 ;  /* 0x0000000003047211 */ /* 0x000fe400078c08ff */
[----:B0-----:R-:W-:Y:S01]  /*273f0*/  PRMT R9, R12, 0x7632, R9 ;  /* 0x000076320c097816 */ /* 0x001fe20000000009 */
[----:B------:R-:W-:Y:S01]  /*27400*/  VIADD R8, R29, 0x27 ;  /* 0x000000271d087836 */ /* 0x000fe20000000000 */
[----:B------:R-:W-:Y:S01]  /*27410*/  LEA.HI.X.SX32 R5, R3, R2, 0x1, P6 ;  /* 0x0000000203057211 */ /* 0x000fe200030f0eff */
[----:B------:R-:W-:-:S02]  /*27420*/  VIADD R3, R7, UR8 ;  /* 0x0000000807037c36 */ /* 0x000fc40008000000 */
[----:B------:R-:W-:Y:S01]  /*27430*/  @P5 STG.E.U16 desc[UR6][R20.64], R9 ;  /* 0x0000000914005986 */ /* 0x000fe2000c101506 */
[----:B------:R-:W-:Y:S02]  /*27440*/  ISETP.LT.AND P5, PT, R6, UR9, !P0 ;  /* 0x0000000906007c0c */ /* 0x000fe4000c7a1270 */
[----:B------:R-:W-:Y:S01]  /*27450*/  LEA R6, P6, R7, R0, 0x1 ;  /* 0x0000000007067211 */ /* 0x000fe200078c08ff */
[----:B------:R0:W-:Y:S01]  /*27460*/  @P4 STG.E.U16 desc[UR6][R4.64], R13 ;  /* 0x0000000d04004986 */ /* 0x0001e2000c101506 */
[----:B------:R-:W-:Y:S01]  /*27470*/  ISETP.LT.AND P4, PT, R8, UR9, !P0 ;  /* 0x0000000908007c0c */ /* 0x000fe2000c781270 */
[----:B--2---:R-:W-:Y:S01]  /*27480*/  VIADD R10, R29, 0x28 ;  /* 0x000000281d0a7836 */ /* 0x004fe20000000000 */
[----:B------:R-:W-:Y:S01]  /*27490*/  LEA.HI.X.SX32 R7, R7, R2, 0x1, P6 ;  /* 0x0000000207077211 */ /* 0x000fe200030f0eff */
[C---:B------:R-:W-:Y:S01]  /*274a0*/  VIADD R11, R3.reuse, UR8 ;  /* 0x00000008030b7c36 */ /* 0x040fe20008000000 */
[----:B------:R-:W-:Y:S02]  /*274b0*/  LEA R8, P6, R3, R0, 0x1 ;  /* 0x0000000003087211 */ /* 0x000fe400078c08ff */
[----:B0-----:R-:W-:Y:S01]  /*274c0*/  PRMT R5, R13, 0x7632, R5 ;  /* 0x000076320d057816 */ /* 0x001fe20000000005 */
[----:B------:R-:W-:Y:S01]  /*274d0*/  VIADD R4, R29, 0x29 ;  /* 0x000000291d047836 */ /* 0x000fe20000000000 */
[----:B------:R-:W-:Y:S01]  /*274e0*/  LEA.HI.X.SX32 R9, R3, R2, 0x1, P6 ;  /* 0x0000000203097211 */ /* 0x000fe200030f0eff */
[----:B------:R-:W-:-:S02]  /*274f0*/  VIADD R3, R11, UR8 ;  /* 0x000000080b037c36 */ /* 0x000fc40008000000 */
[----:B------:R0:W-:Y:S01]  /*27500*/  @P3 STG.E.U16 desc[UR6][R6.64], R5 ;  /* 0x0000000506003986 */ /* 0x0001e2000c101506 */
[----:B------:R-:W-:Y:S02]  /*27510*/  ISETP.LT.AND P3, PT, R10, UR9, !P0 ;  /* 0x000000090a007c0c */ /* 0x000fe4000c761270 */
[C---:B------:R-:W-:Y:S01]  /*27520*/  LEA R10, P6, R11.reuse, R0, 0x1 ;  /* 0x000000000b0a7211 */ /* 0x040fe200078c08ff */
[----:B------:R2:W-:Y:S01]  /*27530*/  @P2 STG.E.U16 desc[UR6][R8.64], R14 ;  /* 0x0000000e08002986 */ /* 0x0005e2000c101506 */
[----:B------:R-:W-:Y:S02]  /*27540*/  ISETP.LT.AND P2, PT, R4, UR9, !P0 ;  /* 0x0000000904007c0c */ /* 0x000fe4000c741270 */
[----:B------:R-:W-:Y:S02]  /*27550*/  LEA.HI.X.SX32 R11, R11, R2, 0x1, P6 ;  /* 0x000000020b0b7211 */ /* 0x000fe400030f0eff */
[C---:B------:R-:W-:Y:S01]  /*27560*/  LEA R4, P6, R3.reuse, R0, 0x1 ;  /* 0x0000000003047211 */ /* 0x040fe200078c08ff */
[----:B0-----:R-:W-:-:S03]  /*27570*/  VIADD R7, R3, UR8 ;  /* 0x0000000803077c36 */ /* 0x001fc60008000000 */
[----:B------:R-:W-:Y:S02]  /*27580*/  LEA.HI.X.SX32 R5, R3, R2, 0x1, P6 ;  /* 0x0000000203057211 */ /* 0x000fe400030f0eff */
[----:B--2---:R-:W-:Y:S01]  /*27590*/  PRMT R9, R14, 0x7632, R9 ;  /* 0x000076320e097816 */ /* 0x004fe20000000009 */
[----:B------:R-:W-:Y:S01]  /*275a0*/  VIADD R8, R29, 0x2b ;  /* 0x0000002b1d087836 */ /* 0x000fe20000000000 */
[C---:B------:R-:W-:Y:S01]  /*275b0*/  LEA R6, P6, R7.reuse, R0, 0x1 ;  /* 0x0000000007067211 */ /* 0x040fe200078c08ff */
[C---:B------:R-:W-:Y:S02]  /*275c0*/  VIADD R3, R7.reuse, UR8 ;  /* 0x0000000807037c36 */ /* 0x040fe40008000000 */
[----:B------:R0:W-:Y:S01]  /*275d0*/  @P1 STG.E.U16 desc[UR6][R10.64], R9 ;  /* 0x000000090a001986 */ /* 0x0001e2000c101506 */
[----:B------:R-:W-:-:S03]  /*275e0*/  LEA.HI.X.SX32 R7, R7, R2, 0x1, P6 ;  /* 0x0000000207077211 */ /* 0x000fc600030f0eff */
[----:B------:R2:W-:Y:S01]  /*275f0*/  @P5 STG.E.U16 desc[UR6][R4.64], R15 ;  /* 0x0000000f04005986 */ /* 0x0005e2000c101506 */
[----:B------:R-:W-:Y:S02]  /*27600*/  ISETP.LT.AND P5, PT, R8, UR9, !P0 ;  /* 0x0000000908007c0c */ /* 0x000fe4000c7a1270 */
[----:B------:R-:W-:Y:S01]  /*27610*/  LEA R8, P6, R3, R0, 0x1 ;  /* 0x0000000003087211 */ /* 0x000fe200078c08ff */
[C---:B------:R-:W-:Y:S02]  /*27620*/  VIADD R12, R29.reuse, 0x2a ;  /* 0x0000002a1d0c7836 */ /* 0x040fe40000000000 */
[----:B0-----:R-:W-:Y:S02]  /*27630*/  VIADD R10, R29, 0x2c ;  /* 0x0000002c1d0a7836 */ /* 0x001fe40000000000 */
[----:B------:R-:W-:Y:S01]  /*27640*/  VIADD R11, R3, UR8 ;  /* 0x00000008030b7c36 */ /* 0x000fe20008000000 */
[----:B--2---:R-:W-:Y:S01]  /*27650*/  PRMT R5, R15, 0x7632, R5 ;  /* 0x000076320f057816 */ /* 0x004fe20000000005 */
[----:B------:R-:W-:Y:S01]  /*27660*/  VIADD R4, R29, 0x2d ;  /* 0x0000002d1d047836 */ /* 0x000fe20000000000 */
[----:B------:R-:W-:-:S03]  /*27670*/  LEA.HI.X.SX32 R9, R3, R2, 0x1, P6 ;  /* 0x0000000203097211 */ /* 0x000fc600030f0eff */
[----:B------:R-:W-:Y:S01]  /*27680*/  @P4 STG.E.U16 desc[UR6][R6.64], R5 ;  /* 0x0000000506004986 */ /* 0x000fe2000c101506 */
[----:B------:R-:W-:Y:S01]  /*27690*/  ISETP.LT.AND P4, PT, R10, UR9, !P0 ;  /* 0x000000090a007c0c */ /* 0x000fe2000c781270 */
[C---:B------:R-:W-:Y:S01]  /*276a0*/  VIADD R3, R11.reuse, UR8 ;  /* 0x000000080b037c36 */ /* 0x040fe20008000000 */
[C---:B------:R-:W-:Y:S01]  /*276b0*/  LEA R10, P6, R11.reuse, R0, 0x1 ;  /* 0x000000000b0a7211 */ /* 0x040fe200078c08ff */
[----:B-1----:R0:W-:Y:S01]  /*276c0*/  @P3 STG.E.U16 desc[UR6][R8.64], R16 ;  /* 0x0000001008003986 */ /* 0x0021e2000c101506 */
[----:B------:R-:W-:Y:S02]  /*276d0*/  ISETP.LT.AND P1, PT, R12, UR9, !P0 ;  /* 0x000000090c007c0c */ /* 0x000fe4000c721270 */
[----:B------:R-:W-:Y:S02]  /*276e0*/  LEA.HI.X.SX32 R11, R11, R2, 0x1, P6 ;  /* 0x000000020b0b7211 */ /* 0x000fe400030f0eff */
[----:B------:R-:W-:Y:S01]  /*276f0*/  ISETP.LT.AND P3, PT, R4, UR9, !P0 ;  /* 0x0000000904007c0c */ /* 0x000fe2000c761270 */
[----:B------:R-:W-:Y:S01]  /*27700*/  VIADD R4, R29, 0x2e ;  /* 0x0000002e1d047836 */ /* 0x000fe20000000000 */
[----:B------:R-:W-:-:S02]  /*27710*/  LEA R14, P6, R3, R0, 0x1 ;  /* 0x00000000030e7211 */ /* 0x000fc400078c08ff */
[----:B0-----:R-:W-:Y:S02]  /*27720*/  PRMT R9, R16, 0x7632, R9 ;  /* 0x0000763210097816 */ /* 0x001fe40000000009 */
[----:B------:R-:W-:-:S03]  /*27730*/  LEA.HI.X.SX32 R15, R3, R2, 0x1, P6 ;  /* 0x00000002030f7211 */ /* 0x000fc600030f0eff */
[----:B------:R0:W-:Y:S01]  /*27740*/  @P2 STG.E.U16 desc[UR6][R10.64], R9 ;  /* 0x000000090a002986 */ /* 0x0001e2000c101506 */
[----:B------:R-:W-:Y:S01]  /*27750*/  ISETP.LT.AND P2, PT, R4, UR9, !P0 ;  /* 0x0000000904007c0c */ /* 0x000fe2000c741270 */
[----:B------:R-:W-:Y:S02]  /*27760*/  VIADD R4, R29, 0x2f ;  /* 0x0000002f1d047836 */ /* 0x000fe40000000000 */
[----:B------:R-:W-:Y:S01]  /*27770*/  VIADD R3, R3, UR8 ;  /* 0x0000000803037c36 */ /* 0x000fe20008000000 */
[----:B------:R1:W-:Y:S02]  /*27780*/  @P1 STG.E.U16 desc[UR6][R14.64], R17 ;  /* 0x000000110e001986 */ /* 0x0003e4000c101506 */
[----:B------:R-:W-:Y:S01]  /*27790*/  ISETP.LT.AND P1, PT, R4, UR9, !P0 ;  /* 0x0000000904007c0c */ /* 0x000fe2000c721270 */
[C---:B------:R-:W-:Y:S01]  /*277a0*/  VIADD R13, R3.reuse, UR8 ;  /* 0x00000008030d7c36 */ /* 0x040fe20008000000 */
[----:B------:R-:W-:Y:S01]  /*277b0*/  LEA R8, P6, R3, R0, 0x1 ;  /* 0x0000000003087211 */ /* 0x000fe200078c08ff */
[----:B0-----:R-:W-:-:S03]  /*277c0*/  VIADD R10, R29, 0x30 ;  /* 0x000000301d0a7836 */ /* 0x001fc60000000000 */
[----:B------:R-:W-:Y:S01]  /*277d0*/  LEA.HI.X.SX32 R9, R3, R2, 0x1, P6 ;  /* 0x0000000203097211 */ /* 0x000fe200030f0eff */
[C---:B------:R-:W-:Y:S01]  /*277e0*/  VIADD R3, R13.reuse, UR8 ;  /* 0x000000080d037c36 */ /* 0x040fe20008000000 */
[----:B------:R-:W-:Y:S02]  /*277f0*/  LEA R12, P6, R13, R0, 0x1 ;  /* 0x000000000d0c7211 */ /* 0x000fe400078c08ff */
[----:B-1----:R-:W-:Y:S02]  /*27800*/  PRMT R15, R17, 0x7632, R15 ;  /* 0x00007632110f7816 */ /* 0x002fe4000000000f */
[----:B------:R-:W-:Y:S01]  /*27810*/  LEA.HI.X.SX32 R13, R13, R2, 0x1, P6 ;  /* 0x000000020d0d7211 */ /* 0x000fe200030f0eff */
[----:B---3--:R-:W0:Y:S01]  /*27820*/  LDS.128 R4, [R28] ;  /* 0x000000001c047984 */ /* 0x008e220000000c00 */
[----:B------:R-:W-:-:S03]  /*27830*/  LEA R14, P6, R3, R0, 0x1 ;  /* 0x00000000030e7211 */ /* 0x000fc600078c08ff */
[----:B------:R1:W-:Y:S01]  /*27840*/  @P5 STG.E.U16 desc[UR6][R8.64], R15 ;  /* 0x0000000f08005986 */ /* 0x0003e2000c101506 */
[----:B------:R-:W-:Y:S01]  /*27850*/  ISETP.LT.AND P5, PT, R10, UR9, !P0 ;  /* 0x000000090a007c0c */ /* 0x000fe2000c7a1270 */
[----:B------:R-:W-:Y:S02]  /*27860*/  VIADD R10, R29, 0x31 ;  /* 0x000000311d0a7836 */ /* 0x000fe40000000000 */
[C---:B------:R-:W-:Y:S01]  /*27870*/  VIADD R11, R3.reuse, UR8 ;  /* 0x00000008030b7c36 */ /* 0x040fe20008000000 */
[----:B------:R2:W-:Y:S02]  /*27880*/  @P4 STG.E.U16 desc[UR6][R12.64], R18 ;  /* 0x000000120c004986 */ /* 0x0005e4000c101506 */
[----:B------:R-:W-:Y:S02]  /*27890*/  ISETP.LT.AND P4, PT, R10, UR9, !P0 ;  /* 0x000000090a007c0c */ /* 0x000fe4000c781270 */
[----:B-1----:R-:W-:Y:S02]  /*278a0*/  LEA.HI.X.SX32 R15, R3, R2, 0x1, P6 ;  /* 0x00000002030f7211 */ /* 0x002fe400030f0eff */
[C---:B------:R-:W-:Y:S01]  /*278b0*/  LEA R10, P6, R11.reuse, R0, 0x1 ;  /* 0x000000000b0a7211 */ /* 0x040fe200078c08ff */
[----:B------:R-:W-:Y:S01]  /*278c0*/  VIADD R3, R11, UR8 ;  /* 0x000000080b037c36 */ /* 0x000fe20008000000 */
[----:B------:R-:W-:Y:S01]  /*278d0*/  PRMT R17, R18, 0x7632, R17 ;  /* 0x0000763212117816 */ /* 0x000fe20000000011 */
[----:B------:R-:W-:Y:S01]  /*278e0*/  VIADD R9, R29, 0x33 ;  /* 0x000000331d097836 */ /* 0x000fe20000000000 */
[----:B------:R-:W-:Y:S01]  /*278f0*/  LEA.HI.X.SX32 R11, R11, R2, 0x1, P6 ;  /* 0x000000020b0b7211 */ /* 0x000fe200030f0eff */
[C---:B--2---:R-:W-:Y:S01]  /*27900*/  VIADD R13, R3.reuse, UR8 ;  /* 0x00000008030d7c36 */ /* 0x044fe20008000000 */
[----:B------:R-:W-:Y:S01]  /*27910*/  LEA R8, P6, R3, R0, 0x1 ;  /* 0x0000000003087211 */ /* 0x000fe200078c08ff */
[----:B------:R1:W-:Y:S04]  /*27920*/  @P3 STG.E.U16 desc[UR6][R14.64], R17 ;  /* 0x000000110e003986 */ /* 0x0003e8000c101506 */
[----:B------:R2:W-:Y:S01]  /*27930*/  @P2 STG.E.U16 desc[UR6][R10.64], R19 ;  /* 0x000000130a002986 */ /* 0x0005e2000c101506 */
[----:B------:R-:W-:-:S02]  /*27940*/  ISETP.LT.AND P2, PT, R9, UR9, !P0 ;  /* 0x0000000909007c0c */ /* 0x000fc4000c741270 */
[----:B------:R-:W-:Y:S01]  /*27950*/  LEA.HI.X.SX32 R9, R3, R2, 0x1, P6 ;  /* 0x0000000203097211 */ /* 0x000fe200030f0eff */
[C---:B------:R-:W-:Y:S01]  /*27960*/  VIADD R3, R13.reuse, UR8 ;  /* 0x000000080d037c36 */ /* 0x040fe20008000000 */
[----:B------:R-:W-:Y:S02]  /*27970*/  LEA R12, P6, R13, R0, 0x1 ;  /* 0x000000000d0c7211 */ /* 0x000fe400078c08ff */
[----:B-1----:R-:W-:Y:S01]  /*27980*/  PRMT R15, R19, 0x7632, R15 ;  /* 0x00007632130f7816 */ /* 0x002fe2000000000f */
[----:B------:R-:W-:Y:S01]  /*27990*/  VIADD R14, R29, 0x34 ;  /* 0x000000341d0e7836 */ /* 0x000fe20000000000 */
[----:B------:R-:W-:Y:S01]  /*279a0*/  LEA.HI.X.SX32 R13, R13, R2, 0x1, P6 ;  /* 0x000000020d0d7211 */ /* 0x000fe200030f0eff */
[----:B------:R-:W-:Y:S02]  /*279b0*/  VIADD R16, R29, 0x32 ;  /* 0x000000321d107836 */ /* 0x000fe40000000000 */
[----:B------:R1:W-:Y:S01]  /*279c0*/  @P1 STG.E.U16 desc[UR6][R8.64], R15 ;  /* 0x0000000f08001986 */ /* 0x0003e2000c101506 */
[----:B------:R-:W-:Y:S01]  /*279d0*/  ISETP.LT.AND P1, PT, R14, UR9, !P0 ;  /* 0x000000090e007c0c */ /* 0x000fe2000c721270 */
[C---:B--2---:R-:W-:Y:S01]  /*279e0*/  VIADD R11, R3.reuse, UR8 ;  /* 0x00000008030b7c36 */ /* 0x044fe20008000000 */
[----:B------:R-:W-:Y:S01]  /*279f0*/  LEA R14, P6, R3, R0, 0x1 ;  /* 0x00000000030e7211 */ /* 0x000fe200078c08ff */
[----:B0-----:R0:W-:Y:S01]  /*27a00*/  @P5 STG.E.U16 desc[UR6][R12.64], R4 ;  /* 0x000000040c005986 */ /* 0x0011e2000c101506 */
[----:B------:R-:W-:-:S02]  /*27a10*/  ISETP.LT.AND P3, PT, R16, UR9, !P0 ;  /* 0x0000000910007c0c */ /* 0x000fc4000c761270 */
[----:B-1----:R-:W-:Y:S02]  /*27a20*/  LEA.HI.X.SX32 R15, R3, R2, 0x1, P6 ;  /* 0x00000002030f7211 */ /* 0x002fe400030f0eff */
[----:B------:R-:W-:Y:S01]  /*27a30*/  LEA R16, P6, R11, R0, 0x1 ;  /* 0x000000000b107211 */ /* 0x000fe200078c08ff */
[----:B------:R-:W-:Y:S01]  /*27a40*/  VIADD R3, R29, 0x36 ;  /* 0x000000361d037836 */ /* 0x000fe20000000000 */
[----:B0-----:R-:W-:Y:S02]  /*27a50*/  PRMT R13, R4, 0x7632, R13 ;  /* 0x00007632040d7816 */ /* 0x001fe4000000000d */
[C---:B------:R-:W-:Y:S01]  /*27a60*/  LEA.HI.X.SX32 R17, R11.reuse, R2, 0x1, P6 ;  /* 0x000000020b117211 */ /* 0x040fe200030f0eff */
[----:B------:R-:W-:Y:S02]  /*27a70*/  VIADD R11, R11, UR8 ;  /* 0x000000080b0b7c36 */ /* 0x000fe40008000000 */
[----:B------:R0:W-:Y:S01]  /*27a80*/  @P4 STG.E.U16 desc[UR6][R14.64], R13 ;  /* 0x0000000d0e004986 */ /* 0x0001e2000c101506 */
[----:B------:R-:W-:Y:S01]  /*27a90*/  ISETP.LT.AND P4, PT, R3, UR9, !P0 ;  /* 0x0000000903007c0c */ /* 0x000fe2000c781270 */
[----:B------:R-:W-:Y:S01]  /*27aa0*/  VIADD R3, R29, 0x37 ;  /* 0x000000371d037836 */ /* 0x000fe20000000000 */
[----:B------:R-:W-:Y:S01]  /*27ab0*/  LEA R12, P6, R11, R0, 0x1 ;  /* 0x000000000b0c7211 */ /* 0x000fe200078c08ff */
[----:B------:R-:W-:Y:S01]  /*27ac0*/  VIADD R10, R29, 0x35 ;  /* 0x000000351d0a7836 */ /* 0x000fe20000000000 */
[----:B------:R1:W-:Y:S02]  /*27ad0*/  @P3 STG.E.U16 desc[UR6][R16.64], R5 ;  /* 0x0000000510003986 */ /* 0x0003e4000c101506 */
[----:B------:R-:W-:Y:S01]  /*27ae0*/  ISETP.LT.AND P3, PT, R3, UR9, !P0 ;  /* 0x0000000903007c0c */ /* 0x000fe2000c761270 */
[----:B------:R-:W-:Y:S01]  /*27af0*/  VIADD R3, R11, UR8 ;  /* 0x000000080b037c36 */ /* 0x000fe20008000000 */
[----:B------:R-:W-:-:S02]  /*27b00*/  ISETP.LT.AND P5, PT, R10, UR9, !P0 ;  /* 0x000000090a007c0c */ /* 0x000fc4000c7a1270 */
[----:B0-----:R-:W-:Y:S02]  /*27b10*/  LEA.HI.X.SX32 R13, R11, R2, 0x1, P6 ;  /* 0x000000020b0d7211 */ /* 0x001fe400030f0eff */
[----:B------:R-:W0:Y:S01]  /*27b20*/  LDS.128 R8, [R28+0x400] ;  /* 0x000400001c087984 */ /* 0x000e220000000c00 */
[----:B------:R-:W-:Y:S01]  /*27b30*/  LEA R14, P6, R3, R0, 0x1 ;  /* 0x00000000030e7211 */ /* 0x000fe200078c08ff */
[----:B------:R-:W-:Y:S01]  /*27b40*/  VIADD R4, R29, 0x38 ;  /* 0x000000381d047836 */ /* 0x000fe20000000000 */
[----:B-1----:R-:W-:Y:S01]  /*27b50*/  PRMT R17, R5, 0x7632, R17 ;  /* 0x0000763205117816 */ /* 0x002fe20000000011 */
[C---:B------:R-:W-:Y:S01]  /*27b60*/  VIADD R19, R3.reuse, UR8 ;  /* 0x0000000803137c36 */ /* 0x040fe20008000000 */
[----:B------:R-:W-:Y:S01]  /*27b70*/  LEA.HI.X.SX32 R15, R3, R2, 0x1, P6 ;  /* 0x00000002030f7211 */ /* 0x000fe200030f0eff */
[----:B------:R-:W-:Y:S02]  /*27b80*/  VIADD R5, R29, 0x39 ;  /* 0x000000391d057836 */ /* 0x000fe40000000000 */
[----:B------:R1:W-:Y:S01]  /*27b90*/  @P2 STG.E.U16 desc[UR6][R12.64], R17 ;  /* 0x000000110c002986 */ /* 0x0003e2000c101506 */
[----:B------:R-:W-:Y:S01]  /*27ba0*/  ISETP.LT.AND P2, PT, R4, UR9, !P0 ;  /* 0x0000000904007c0c */ /* 0x000fe2000c741270 */
[C---:B------:R-:W-:Y:S01]  /*27bb0*/  VIADD R3, R19.reuse, UR8 ;  /* 0x0000000813037c36 */ /* 0x040fe20008000000 */
[----:B------:R-:W-:Y:S01]  /*27bc0*/  LEA R4, P6, R19, R0, 0x1 ;  /* 0x0000000013047211 */ /* 0x000fe200078c08ff */
[----:B------:R2:W-:Y:S01]  /*27bd0*/  @P1 STG.E.U16 desc[UR6][R14.64], R6 ;  /* 0x000000060e001986 */ /* 0x0005e2000c101506 */
[----:B------:R-:W-:-:S02]  /*27be0*/  ISETP.LT.AND P1, PT, R5, UR9, !P0 ;  /* 0x0000000905007c0c */ /* 0x000fc4000c721270 */
[----:B------:R-:W-:Y:S02]  /*27bf0*/  LEA.HI.X.SX32 R5, R19, R2, 0x1, P6 ;  /* 0x0000000213057211 */ /* 0x000fe400030f0eff */
[C---:B------:R-:W-:Y:S01]  /*27c00*/  LEA R16, P6, R3.reuse, R0, 0x1 ;  /* 0x0000000003107211 */ /* 0x040fe200078c08ff */
[----:B-1----:R-:W-:-:S03]  /*27c10*/  VIADD R13, R3, UR8 ;  /* 0x00000008030d7c36 */ /* 0x002fc60008000000 */
[----:B------:R-:W-:Y:S02]  /*27c20*/  LEA.HI.X.SX32 R17, R3, R2, 0x1, P6 ;  /* 0x0000000203117211 */ /* 0x000fe400030f0eff */
[----:B--2---:R-:W-:Y:S01]  /*27c30*/  PRMT R15, R6, 0x7632, R15 ;  /* 0x00007632060f7816 */ /* 0x004fe2000000000f */
[C---:B------:R-:W-:Y:S01]  /*27c40*/  VIADD R3, R13.reuse, UR8 ;  /* 0x000000080d037c36 */ /* 0x040fe20008000000 */
[----:B------:R-:W-:-:S03]  /*27c50*/  LEA R12, P6, R13, R0, 0x1 ;  /* 0x000000000d0c7211 */ /* 0x000fc600078c08ff */
[----:B------:R1:W-:Y:S01]  /*27c60*/  @P5 STG.E.U16 desc[UR6][R4.64], R15 ;  /* 0x0000000f04005986 */ /* 0x0003e2000c101506 */
[----:B------:R-:W-:Y:S02]  /*27c70*/  LEA.HI.X.SX32 R13, R13, R2, 0x1, P6 ;  /* 0x000000020d0d7211 */ /* 0x000fe400030f0eff */
[C---:B------:R-:W-:Y:S01]  /*27c80*/  LEA R14, P6, R3.reuse, R0, 0x1 ;  /* 0x00000000030e7211 */ /* 0x040fe200078c08ff */
[----:B------:R2:W-:Y:S01]  /*27c90*/  @P4 STG.E.U16 desc[UR6][R16.64], R7 ;  /* 0x0000000710004986 */ /* 0x0005e2000c101506 */
[C---:B-1----:R-:W-:Y:S02]  /*27ca0*/  VIADD R5, R3.reuse, UR8 ;  /* 0x0000000803057c36 */ /* 0x042fe40008000000 */
[----:B------:R-:W-:Y:S02]  /*27cb0*/  LEA.HI.X.SX32 R15, R3, R2, 0x1, P6 ;  /* 0x00000002030f7211 */ /* 0x000fe400030f0eff */
[----:B--2---:R-:W-:Y:S01]  /*27cc0*/  PRMT R17, R7, 0x7632, R17 ;  /* 0x0000763207117816 */ /* 0x004fe20000000011 */
[C---:B------:R-:W-:Y:S01]  /*27cd0*/  VIADD R3, R5.reuse, UR8 ;  /* 0x0000000805037c36 */ /* 0x040fe20008000000 */
[----:B------:R-:W-:Y:S01]  /*27ce0*/  LEA R16, P6, R5, R0, 0x1 ;  /* 0x0000000005107211 */ /* 0x000fe200078c08ff */
[----:B------:R-:W-:-:S02]  /*27cf0*/  VIADD R4, R29, 0x3d ;  /* 0x0000003d1d047836 */ /* 0x000fc40000000000 */
[----:B------:R1:W-:Y:S01]  /*27d00*/  @P3 STG.E.U16 desc[UR6][R12.64], R17 ;  /* 0x000000110c003986 */ /* 0x0003e2000c101506 */
[----:B------:R-:W-:Y:S02]  /*27d10*/  VIADD R7, R3, UR8 ;  /* 0x0000000803077c36 */ /* 0x000fe40008000000 */
[----:B------:R-:W-:Y:S01]  /*27d20*/  VIADD R6, R29, 0x3b ;  /* 0x0000003b1d067836 */ /* 0x000fe20000000000 */
[----:B0-----:R-:W-:Y:S01]  /*27d30*/  @P2 STG.E.U16 desc[UR6][R14.64], R8 ;  /* 0x000000080e002986 */ /* 0x001fe2000c101506 */
[----:B------:R-:W-:Y:S01]  /*27d40*/  ISETP.LT.AND P2, PT, R4, UR9, !P0 ;  /* 0x0000000904007c0c */ /* 0x000fe2000c741270 */
[----:B------:R-:W-:Y:S01]  /*27d50*/  VIADD R19, R7, UR8 ;  /* 0x0000000807137c36 */ /* 0x000fe20008000000 */
[----:B-1----:R-:W-:Y:S02]  /*27d60*/  LEA.HI.X.SX32 R17, R5, R2, 0x1, P6 ;  /* 0x0000000205117211 */ /* 0x002fe400030f0eff */
[----:B------:R-:W-:Y:S02]  /*27d70*/  PRMT R5, R8, 0x7632, R5 ;  /* 0x0000763208057816 */ /* 0x000fe40000000005 */
[----:B------:R-:W-:-:S02]  /*27d80*/  LEA R4, P6, R3, R0, 0x1 ;  /* 0x0000000003047211 */ /* 0x000fc400078c08ff */
[----:B------:R-:W-:Y:S01]  /*27d90*/  ISETP.LT.AND P4, PT, R6, UR9, !P0 ;  /* 0x0000000906007c0c */ /* 0x000fe2000c781270 */
[----:B------:R0:W-:Y:S01]  /*27da0*/  @P1 STG.E.U16 desc[UR6][R16.64], R5 ;  /* 0x0000000510001986 */ /* 0x0001e2000c101506 */
[----:B------:R-:W-:Y:S01]  /*27db0*/  VIADD R6, R29, 0x3c ;  /* 0x0000003c1d067836 */ /* 0x000fe20000000000 */
[----:B------:R-:W-:Y:S01]  /*27dc0*/  LEA R12, P1, R7, R0, 0x1 ;  /* 0x00000000070c7211 */ /* 0x000fe200078208ff */
[----:B------:R-:W-:-:S03]  /*27dd0*/  VIADD R18, R29, 0x3a ;  /* 0x0000003a1d127836 */ /* 0x000fc60000000000 */
[----:B------:R-:W-:Y:S02]  /*27de0*/  ISETP.LT.AND P3, PT, R6, UR9, !P0 ;  /* 0x0000000906007c0c */ /* 0x000fe4000c761270 */
[----:B0-----:R-:W-:Y:S01]  /*27df0*/  LEA.HI.X.SX32 R5, R3, R2, 0x1, P6 ;  /* 0x0000000203057211 */ /* 0x001fe200030f0eff */
[C---:B------:R-:W-:Y:S01]  /*27e00*/  VIADD R3, R19.reuse, UR8 ;  /* 0x0000000813037c36 */ /* 0x040fe20008000000 */
[----:B------:R-:W-:-:S03]  /*27e10*/  LEA R6, P6, R19, R0, 0x1 ;  /* 0x0000000013067211 */ /* 0x000fc600078c08ff */
[----:B------:R-:W-:Y:S01]  /*27e20*/  VIADD R21, R3, UR8 ;  /* 0x0000000803157c36 */ /* 0x000fe20008000000 */
[----:B------:R-:W-:Y:S01]  /*27e30*/  LEA.HI.X.SX32 R13, R7, R2, 0x1, P1 ;  /* 0x00000002070d7211 */ /* 0x000fe200008f0eff */
[C---:B------:R-:W-:Y:S01]  /*27e40*/  VIADD R8, R29.reuse, 0x3e ;  /* 0x0000003e1d087836 */ /* 0x040fe20000000000 */
[----:B------:R-:W-:Y:S01]  /*27e50*/  ISETP.LT.AND P5, PT, R18, UR9, !P0 ;  /* 0x0000000912007c0c */ /* 0x000fe2000c7a1270 */
[----:B------:R-:W-:Y:S01]  /*27e60*/  VIADD R20, R29, 0x3f ;  /* 0x0000003f1d147836 */ /* 0x000fe20000000000 */
[----:B------:R-:W-:Y:S02]  /*27e70*/  LEA R16, P1, R21, R0, 0x1 ;  /* 0x0000000015107211 */ /* 0x000fe400078208ff */
[----:B------:R-:W-:Y:S01]  /*27e80*/  LEA.HI.X.SX32 R7, R19, R2, 0x1, P6 ;  /* 0x0000000213077211 */ /* 0x000fe200030f0eff */
[----:B------:R-:W-:Y:S01]  /*27e90*/  VIADD R19, R21, UR8 ;  /* 0x0000000815137c36 */ /* 0x000fe20008000000 */
[----:B------:R-:W-:Y:S02]  /*27ea0*/  LEA R14, P6, R3, R0, 0x1 ;  /* 0x00000000030e7211 */ /* 0x000fe400078c08ff */
[----:B------:R-:W-:-:S02]  /*27eb0*/  LEA.HI.X.SX32 R17, R21, R2, 0x1, P1 ;  /* 0x0000000215117211 */ /* 0x000fc400008f0eff */
[----:B------:R-:W-:Y:S02]  /*27ec0*/  ISETP.LT.AND P1, PT, R8, UR9, !P0 ;  /* 0x0000000908007c0c */ /* 0x000fe4000c721270 */
[----:B------:R-:W-:Y:S02]  /*27ed0*/  LEA.HI.X.SX32 R15, R3, R2, 0x1, P6 ;  /* 0x00000002030f7211 */ /* 0x000fe400030f0eff */
[----:B------:R-:W-:Y:S02]  /*27ee0*/  ISETP.LT.AND P0, PT, R20, UR9, !P0 ;  /* 0x0000000914007c0c */ /* 0x000fe4000c701270 */
[----:B------:R-:W-:Y:S02]  /*27ef0*/  LEA R18, P6, R19, R0, 0x1 ;  /* 0x0000000013127211 */ /* 0x000fe400078c08ff */
[----:B------:R-:W-:Y:S02]  /*27f00*/  PRMT R0, R9, 0x7632, R0 ;  /* 0x0000763209007816 */ /* 0x000fe40000000000 */
[----:B------:R-:W-:-:S02]  /*27f10*/  LEA.HI.X.SX32 R19, R19, R2, 0x1, P6 ;  /* 0x0000000213137211 */ /* 0x000fc400030f0eff */
[----:B------:R-:W-:Y:S01]  /*27f20*/  PRMT R2, R10, 0x7632, R2 ;  /* 0x000076320a027816 */ /* 0x000fe20000000002 */
[----:B------:R0:W-:Y:S04]  /*27f30*/  @P5 STG.E.U16 desc[UR6][R4.64], R9 ;  /* 0x0000000904005986 */ /* 0x0001e8000c101506 */
[----:B------:R0:W-:Y:S04]  /*27f40*/  @P4 STG.E.U16 desc[UR6][R12.64], R0 ;  /* 0x000000000c004986 */ /* 0x0001e8000c101506 */
[----:B------:R0:W-:Y:S04]  /*27f50*/  @P3 STG.E.U16 desc[UR6][R6.64], R10 ;  /* 0x0000000a06003986 */ /* 0x0001e8000c101506 */
[----:B------:R0:W-:Y:S04]  /*27f60*/  @P2 STG.E.U16 desc[UR6][R14.64], R2 ;  /* 0x000000020e002986 */ /* 0x0001e8000c101506 */
[----:B------:R0:W-:Y:S01]  /*27f70*/  @P1 STG.E.U16 desc[UR6][R16.64], R11 ;  /* 0x0000000b10001986 */ /* 0x0001e2000c101506 */
[----:B------:R-:W-:Y:S05]  /*27f80*/  @!P0 EXIT ;  /* 0x000000000000894d */ /* 0x000fea0003800000 */
[----:B0-----:R-:W-:-:S05]  /*27f90*/  PRMT R9, R11, 0x7632, R9 ;  /* 0x000076320b097816 */ /* 0x001fca0000000009 */
[----:B------:R-:W-:Y:S01]  /*27fa0*/  STG.E.U16 desc[UR6][R18.64], R9 ;  /* 0x0000000912007986 */ /* 0x000fe2000c101506 */
[----:B------:R-:W-:Y:S05]  /*27fb0*/  EXIT ;  /* 0x000000000000794d */ /* 0x000fea0003800000 */
.L_x_2:
[----:B------:R-:W-:-:S00]  /*27fc0*/  BRA `(.L_x_2) ;  /* 0xfffffffc00fc7947 */ /* 0x000fc0000383ffff */
[----:B------:R-:W-:-:S00]  /*27fd0*/  NOP ;  /* 0x0000000000007918 */ /* 0x000fc00000000000 */
        /* <DEDUP_REMOVED lines=10> */
.L_x_3:


//--------------------- .nv.shared.matmul_kernel  --------------------------
	.section	.nv.shared.matmul_kernel,"aw",@nobits
	.sectionflags	@""
	.align	16
	.zero		1024


//--------------------- .nv.shared.reserved.0     --------------------------
	.section	.nv.shared.reserved.0,"aw",@nobits
	.weak		__nv_reservedSMEM_offset_0_alias
	.size		__nv_reservedSMEM_offset_0_alias, 0, 0
	.other		__nv_reservedSMEM_offset_0_alias,@"STO_CUDA_RESERVED_SHARED STV_DEFAULT"
__nv_reservedSMEM_offset_0_alias:
	.zero		0


//--------------------- .nv.constant0.matmul_kernel --------------------------
	.section	.nv.constant0.matmul_kernel,"a",@progbits
	.sectionflags	@""
	.align	4
.nv.constant0.matmul_kernel:
	.zero		608


//--------------------- SYMBOLS --------------------------

	.type		.nv.reservedSmem.offset0,@object
	.size		.nv.reservedSmem.offset0,0x4
